	.target	sm_90a

	.elftype	@"ET_EXEC"


//--------------------- .note.nv.tkinfo           --------------------------
	.section	.note.nv.tkinfo,"",@"SHT_NOTE"
	.sectionflags	@"SHF_NOTE_NV_TKINFO"
	.tkinfo
        /*0018*/ 	.word	0x00000002
        /*0030*/ 	.string	""
        /*0030*/ 	.string	"ptxas"
        /*0030*/ 	.string	"Cuda compilation tools, release 13.0, V13.0.88"
        /*0030*/ 	.string	"Build cuda_13.0.r13.0/compiler.36424714_0"
        /*0030*/ 	.string	"-v  -suppress-debug-info  -lineinfo  -arch sm_90a "



//--------------------- .note.nv.cuinfo           --------------------------
	.section	.note.nv.cuinfo,"",@"SHT_NOTE"
	.sectionflags	@"SHF_NOTE_NV_CUINFO"
        /*0018*/ 	.short	0x0002
        /*001a*/ 	.short	0x005a
        /*001c*/ 	.short	0x0082
	.zero		2


//--------------------- .nv.info                  --------------------------
	.section	.nv.info,"",@"SHT_CUDA_INFO"
	.align	4


	//----- nvinfo : EIATTR_REGCOUNT
	.align		4
        /*0000*/ 	.byte	0x04, 0x2f
        /*0002*/ 	.short	(.L_1 - .L_0)
	.align		4
.L_0:
        /*0004*/ 	.word	index@(matmul_kernel)
        /*0008*/ 	.word	0x000000ff


	//----- nvinfo : EIATTR_FRAME_SIZE
	.align		4
.L_1:
        /*000c*/ 	.byte	0x04, 0x11
        /*000e*/ 	.short	(.L_3 - .L_2)
	.align		4
.L_2:
        /*0010*/ 	.word	index@(matmul_kernel)
        /*0014*/ 	.word	0x00002320


	//----- nvinfo : EIATTR_MIN_STACK_SIZE
	.align		4
.L_3:
        /*0018*/ 	.byte	0x04, 0x12
        /*001a*/ 	.short	(.L_5 - .L_4)
	.align		4
.L_4:
        /*001c*/ 	.word	index@(matmul_kernel)
        /*0020*/ 	.word	0x00002320
.L_5:


//--------------------- .nv.compat                --------------------------
	.section	.nv.compat,"",@"SHT_CUDA_COMPAT_INFO"
	.align	4
        /*0000*/ 	.byte	0x02, 0x09, 0x01, 0x00, 0x02, 0x02, 0x04, 0x00, 0x02, 0x05, 0x05, 0x00, 0x03, 0x07, 0x01, 0x01
        /*0010*/ 	.byte	0x02, 0x03, 0x00, 0x00, 0x02, 0x06, 0x01, 0x00, 0x04, 0x0b, 0x08, 0x00, 0x00, 0x00, 0x00, 0x00
        /*0020*/ 	.byte	0x00, 0x00, 0x00, 0x00


//--------------------- .nv.info.matmul_kernel    --------------------------
	.section	.nv.info.matmul_kernel,"",@"SHT_CUDA_INFO"
	.sectionflags	@""
	.align	4


	//----- nvinfo : EIATTR_CUDA_API_VERSION
	.align		4
        /*0000*/ 	.byte	0x04, 0x37
        /*0002*/ 	.short	(.L_7 - .L_6)
.L_6:
        /*0004*/ 	.word	0x00000082


	//----- nvinfo : EIATTR_KPARAM_INFO
	.align		4
.L_7:
        /*0008*/ 	.byte	0x04, 0x17
        /*000a*/ 	.short	(.L_9 - .L_8)
.L_8:
        /*000c*/ 	.word	0x00000000
        /*0010*/ 	.short	0x000d
        /*0012*/ 	.short	0x0048
        /*0014*/ 	.byte	0x00, 0xf4, 0x21, 0x00


	//----- nvinfo : EIATTR_KPARAM_INFO
	.align		4
.L_9:
        /*0018*/ 	.byte	0x04, 0x17
        /*001a*/ 	.short	(.L_11 - .L_10)
.L_10:
        /*001c*/ 	.word	0x00000000
        /*0020*/ 	.short	0x000c
        /*0022*/ 	.short	0x0040
        /*0024*/ 	.byte	0x00, 0xf4, 0x21, 0x00


	//----- nvinfo : EIATTR_KPARAM_INFO
	.align		4
.L_11:
        /*0028*/ 	.byte	0x04, 0x17
        /*002a*/ 	.short	(.L_13 - .L_12)
.L_12:
        /*002c*/ 	.word	0x00000000
        /*0030*/ 	.short	0x000b
        /*0032*/ 	.short	0x0038
        /*0034*/ 	.byte	0x00, 0xf0, 0x11, 0x00


	//----- nvinfo : EIATTR_KPARAM_INFO
	.align		4
.L_13:
        /*0038*/ 	.byte	0x04, 0x17
        /*003a*/ 	.short	(.L_15 - .L_14)
.L_14:
        /*003c*/ 	.word	0x00000000
        /*0040*/ 	.short	0x000a
        /*0042*/ 	.short	0x0034
        /*0044*/ 	.byte	0x00, 0xf0, 0x11, 0x00


	//----- nvinfo : EIATTR_KPARAM_INFO
	.align		4
.L_15:
        /*0048*/ 	.byte	0x04, 0x17
        /*004a*/ 	.short	(.L_17 - .L_16)
.L_16:
        /*004c*/ 	.word	0x00000000
        /*0050*/ 	.short	0x0009
        /*0052*/ 	.short	0x0030
        /*0054*/ 	.byte	0x00, 0xf0, 0x11, 0x00


	//----- nvinfo : EIATTR_KPARAM_INFO
	.align		4
.L_17:
        /*0058*/ 	.byte	0x04, 0x17
        /*005a*/ 	.short	(.L_19 - .L_18)
.L_18:
        /*005c*/ 	.word	0x00000000
        /*0060*/ 	.short	0x0008
        /*0062*/ 	.short	0x002c
        /*0064*/ 	.byte	0x00, 0xf0, 0x11, 0x00


	//----- nvinfo : EIATTR_KPARAM_INFO
	.align		4
.L_19:
        /*0068*/ 	.byte	0x04, 0x17
        /*006a*/ 	.short	(.L_21 - .L_20)
.L_20:
        /*006c*/ 	.word	0x00000000
        /*0070*/ 	.short	0x0007
        /*0072*/ 	.short	0x0028
        /*0074*/ 	.byte	0x00, 0xf0, 0x11, 0x00


	//----- nvinfo : EIATTR_KPARAM_INFO
	.align		4
.L_21:
        /*0078*/ 	.byte	0x04, 0x17
        /*007a*/ 	.short	(.L_23 - .L_22)
.L_22:
        /*007c*/ 	.word	0x00000000
        /*0080*/ 	.short	0x0006
        /*0082*/ 	.short	0x0024
        /*0084*/ 	.byte	0x00, 0xf0, 0x11, 0x00


	//----- nvinfo : EIATTR_KPARAM_INFO
	.align		4
.L_23:
        /*0088*/ 	.byte	0x04, 0x17
        /*008a*/ 	.short	(.L_25 - .L_24)
.L_24:
        /*008c*/ 	.word	0x00000000
        /*0090*/ 	.short	0x0005
        /*0092*/ 	.short	0x0020
        /*0094*/ 	.byte	0x00, 0xf0, 0x11, 0x00


	//----- nvinfo : EIATTR_KPARAM_INFO
	.align		4
.L_25:
        /*0098*/ 	.byte	0x04, 0x17
        /*009a*/ 	.short	(.L_27 - .L_26)
.L_26:
        /*009c*/ 	.word	0x00000000
        /*00a0*/ 	.short	0x0004
        /*00a2*/ 	.short	0x001c
        /*00a4*/ 	.byte	0x00, 0xf0, 0x11, 0x00


	//----- nvinfo : EIATTR_KPARAM_INFO
	.align		4
.L_27:
        /*00a8*/ 	.byte	0x04, 0x17
        /*00aa*/ 	.short	(.L_29 - .L_28)
.L_28:
        /*00ac*/ 	.word	0x00000000
        /*00b0*/ 	.short	0x0003
        /*00b2*/ 	.short	0x0018
        /*00b4*/ 	.byte	0x00, 0xf0, 0x11, 0x00


	//----- nvinfo : EIATTR_KPARAM_INFO
	.align		4
.L_29:
        /*00b8*/ 	.byte	0x04, 0x17
        /*00ba*/ 	.short	(.L_31 - .L_30)
.L_30:
        /*00bc*/ 	.word	0x00000000
        /*00c0*/ 	.short	0x0002
        /*00c2*/ 	.short	0x0010
        /*00c4*/ 	.byte	0x00, 0xf4, 0x21, 0x00


	//----- nvinfo : EIATTR_KPARAM_INFO
	.align		4
.L_31:
        /*00c8*/ 	.byte	0x04, 0x17
        /*00ca*/ 	.short	(.L_33 - .L_32)
.L_32:
        /*00cc*/ 	.word	0x00000000
        /*00d0*/ 	.short	0x0001
        /*00d2*/ 	.short	0x0008
        /*00d4*/ 	.byte	0x00, 0xf4, 0x21, 0x00


	//----- nvinfo : EIATTR_KPARAM_INFO
	.align		4
.L_33:
        /*00d8*/ 	.byte	0x04, 0x17
        /*00da*/ 	.short	(.L_35 - .L_34)
.L_34:
        /*00dc*/ 	.word	0x00000000
        /*00e0*/ 	.short	0x0000
        /*00e2*/ 	.short	0x0000
        /*00e4*/ 	.byte	0x00, 0xf4, 0x21, 0x00


	//----- nvinfo : EIATTR_SPARSE_MMA_MASK
	.align		4
.L_35:
        /*00e8*/ 	.byte	0x03, 0x50
        /*00ea*/ 	.short	0x0000


	//----- nvinfo : EIATTR_MAXREG_COUNT
	.align		4
        /*00ec*/ 	.byte	0x03, 0x1b
        /*00ee*/ 	.short	0x00ff


	//----- nvinfo : EIATTR_NUM_BARRIERS
	.align		4
        /*00f0*/ 	.byte	0x02, 0x4c
        /*00f2*/ 	.byte	0x01
	.zero		1


	//----- nvinfo : EIATTR_ANNOTATIONS
	.align		4
        /*00f4*/ 	.byte	0x04, 0x55
        /*00f6*/ 	.short	(.L_37 - .L_36)


	//   ....[0]....
.L_36:
        /*00f8*/ 	.word	0x00000001
        /*00fc*/ 	.byte	0x70, 0x00, 0x00, 0x00, 0x01, 0x00, 0x00, 0x00, 0xb0, 0x00, 0x00, 0x00, 0x01, 0x00, 0x00, 0x00
        /* <DEDUP_REMOVED lines=521> */
        /*219c*/ 	.byte	0x30, 0x46, 0x01, 0x00, 0x01, 0x00, 0x00, 0x00, 0x50, 0x46, 0x01, 0x00


	//----- nvinfo : EIATTR_MERCURY_ISA_VERSION
	.align		4
.L_37:
        /*21a8*/ 	.byte	0x03, 0x5f
        /*21aa*/ 	.short	0x0101


	//----- nvinfo : EIATTR_EXIT_INSTR_OFFSETS
	.align		4
        /*21ac*/ 	.byte	0x04, 0x1c
        /*21ae*/ 	.short	(.L_39 - .L_38)


	//   ....[0]....
.L_38:
        /*21b0*/ 	.word	0x00068c10


	//   ....[1]....
        /*21b4*/ 	.word	0x00068c40


	//----- nvinfo : EIATTR_REQNTID
	.align		4
.L_39:
        /*21b8*/ 	.byte	0x04, 0x10
        /*21ba*/ 	.short	(.L_41 - .L_40)
.L_40:
        /*21bc*/ 	.word	0x00000080
        /*21c0*/ 	.word	0x00000001
        /*21c4*/ 	.word	0x00000001


	//----- nvinfo : EIATTR_CBANK_PARAM_SIZE
	.align		4
.L_41:
        /*21c8*/ 	.byte	0x03, 0x19
        /*21ca*/ 	.short	0x0050


	//----- nvinfo : EIATTR_PARAM_CBANK
	.align		4
        /*21cc*/ 	.byte	0x04, 0x0a
        /*21ce*/ 	.short	(.L_43 - .L_42)
	.align		4
.L_42:
        /*21d0*/ 	.word	index@(.nv.constant0.matmul_kernel)
        /*21d4*/ 	.short	0x0210
        /*21d6*/ 	.short	0x0050


	//----- nvinfo : EIATTR_SW_WAR
	.align		4
.L_43:
        /*21d8*/ 	.byte	0x04, 0x36
        /*21da*/ 	.short	(.L_45 - .L_44)
.L_44:
        /*21dc*/ 	.word	0x00000008
.L_45:


//--------------------- .nv.callgraph             --------------------------
	.section	.nv.callgraph,"",@"SHT_CUDA_CALLGRAPH"
	.align	4
	.sectionentsize	8
	.align		4
        /*0000*/ 	.word	0x00000000
	.align		4
        /*0004*/ 	.word	0xffffffff
	.align		4
        /*0008*/ 	.word	0x00000000
	.align		4
        /*000c*/ 	.word	0xfffffffe
	.align		4
        /*0010*/ 	.word	0x00000000
	.align		4
        /*0014*/ 	.word	0xfffffffd
	.align		4
        /*0018*/ 	.word	0x00000000
	.align		4
        /*001c*/ 	.word	0xfffffffc


//--------------------- .text.matmul_kernel       --------------------------
	.section	.text.matmul_kernel,"ax",@progbits
	.align	128
        .global         matmul_kernel
        .type           matmul_kernel,@function
        .size           matmul_kernel,(.L_x_3 - matmul_kernel)
        .other          matmul_kernel,@"STO_CUDA_ENTRY STV_DEFAULT"
matmul_kernel:
.text.matmul_kernel:
[----:B------:R-:W0:Y:S08]  /*0000*/  LDC R1, c[0x0][0x28] ;  /* 0x00000a00ff017b82 */ /* 0x000e300000000800 */
[----:B------:R-:W1:Y:S01]  /*0010*/  LDC.64 R48, c[0x0][0x228] ;  /* 0x00008a00ff307b82 */ /* 0x000e620000000a00 */
[----:B0-----:R-:W-:Y:S01]  /*0020*/  VIADD R1, R1, 0xffffdce0 ;  /* 0xffffdce001017836 */ /* 0x001fe20000000000 */
[----:B------:R-:W0:Y:S01]  /*0030*/  S2R R5, SR_CTAID.X ;  /* 0x0000000000057919 */ /* 0x000e220000002500 */
[----:B------:R-:W-:Y:S01]  /*0040*/  UMOV UR4, 0x400 ;  /* 0x0000040000047882 */ /* 0x000fe20000000000 */
[----:B------:R-:W-:Y:S01]  /*0050*/  ULDC.64 UR8, c[0x0][0x208] ;  /* 0x0000820000087ab9 */ /* 0x000fe20000000a00 */
[----:B------:R-:W-:Y:S01]  /*0060*/  CS2R R156, SRZ ;  /* 0x00000000009c7805 */ /* 0x000fe2000001ff00 */
[----:B------:R2:W-:Y:S01]  /*0070*/  STL [R1+0x330], RZ ;  /* 0x000330ff01007387 */ /* 0x0005e20000100800 */
[----:B------:R-:W-:Y:S01]  /*0080*/  CS2R R158, SRZ ;  /* 0x00000000009e7805 */ /* 0x000fe2000001ff00 */
[----:B------:R-:W3:Y:S01]  /*0090*/  S2UR UR5, SR_CgaCtaId ;  /* 0x00000000000579c3 */ /* 0x000ee20000008800 */
[----:B------:R-:W-:Y:S01]  /*00a0*/  CS2R R148, SRZ ;  /* 0x0000000000947805 */ /* 0x000fe2000001ff00 */
[----:B------:R2:W-:Y:S01]  /*00b0*/  STL [R1+0x334], RZ ;  /* 0x000334ff01007387 */ /* 0x0005e20000100800 */
[----:B------:R-:W-:-:S02]  /*00c0*/  CS2R R150, SRZ ;  /* 0x0000000000967805 */ /* 0x000fc4000001ff00 */
[----:B------:R-:W-:Y:S02]  /*00d0*/  CS2R R140, SRZ ;  /* 0x00000000008c7805 */ /* 0x000fe4000001ff00 */
[----:B------:R-:W-:Y:S01]  /*00e0*/  CS2R R142, SRZ ;  /* 0x00000000008e7805 */ /* 0x000fe2000001ff00 */
[----:B------:R2:W-:Y:S01]  /*00f0*/  STL [R1+0x338], RZ ;  /* 0x000338ff01007387 */ /* 0x0005e20000100800 */
[----:B------:R-:W-:Y:S02]  /*0100*/  CS2R R132, SRZ ;  /* 0x0000000000847805 */ /* 0x000fe4000001ff00 */
[----:B------:R-:W-:Y:S02]  /*0110*/  CS2R R134, SRZ ;  /* 0x0000000000867805 */ /* 0x000fe4000001ff00 */
[----:B------:R-:W-:Y:S01]  /*0120*/  CS2R R124, SRZ ;  /* 0x00000000007c7805 */ /* 0x000fe2000001ff00 */
[----:B------:R2:W-:Y:S01]  /*0130*/  STL [R1+0x33c], RZ ;  /* 0x00033cff01007387 */ /* 0x0005e20000100800 */
[----:B------:R-:W-:-:S02]  /*0140*/  CS2R R126, SRZ ;  /* 0x00000000007e7805 */ /* 0x000fc4000001ff00 */
[----:B------:R-:W-:Y:S02]  /*0150*/  CS2R R116, SRZ ;  /* 0x0000000000747805 */ /* 0x000fe4000001ff00 */
[----:B------:R-:W-:Y:S01]  /*0160*/  CS2R R118, SRZ ;  /* 0x0000000000767805 */ /* 0x000fe2000001ff00 */
[----:B------:R2:W-:Y:S01]  /*0170*/  STL [R1+0x360], RZ ;  /* 0x000360ff01007387 */ /* 0x0005e20000100800 */
[----:B------:R-:W-:Y:S01]  /*0180*/  CS2R R108, SRZ ;  /* 0x00000000006c7805 */ /* 0x000fe2000001ff00 */
[----:B-1----:R-:W-:Y:S01]  /*0190*/  VIADD R0, R49, 0x1ff ;  /* 0x000001ff31007836 */ /* 0x002fe20000000000 */
[----:B------:R-:W-:Y:S01]  /*01a0*/  CS2R R110, SRZ ;  /* 0x00000000006e7805 */ /* 0x000fe2000001ff00 */
[----:B------:R2:W-:Y:S01]  /*01b0*/  STL [R1+0x364], RZ ;  /* 0x000364ff01007387 */ /* 0x0005e20000100800 */
[----:B------:R-:W-:Y:S02]  /*01c0*/  CS2R R100, SRZ ;  /* 0x0000000000647805 */ /* 0x000fe4000001ff00 */
[----:B------:R-:W-:-:S02]  /*01d0*/  CS2R R102, SRZ ;  /* 0x0000000000667805 */ /* 0x000fc4000001ff00 */
[----:B------:R-:W-:Y:S01]  /*01e0*/  SHF.R.S32.HI R3, RZ, 0x1f, R0 ;  /* 0x0000001fff037819 */ /* 0x000fe20000011400 */
[----:B------:R2:W-:Y:S01]  /*01f0*/  STL [R1+0x368], RZ ;  /* 0x000368ff01007387 */ /* 0x0005e20000100800 */
[----:B------:R-:W-:Y:S01]  /*0200*/  CS2R R92, SRZ ;  /* 0x00000000005c7805 */ /* 0x000fe2000001ff00 */
[----:B---3--:R-:W-:Y:S01]  /*0210*/  ULEA UR4, UR5, UR4, 0x18 ;  /* 0x0000000405047291 */ /* 0x008fe2000f8ec03f */
[----:B------:R-:W-:Y:S01]  /*0220*/  LEA.HI R3, R3, R0, RZ, 0x9 ;  /* 0x0000000003037211 */ /* 0x000fe200078f48ff */
[----:B------:R2:W-:Y:S01]  /*0230*/  STL [R1+0x36c], RZ ;  /* 0x00036cff01007387 */ /* 0x0005e20000100800 */
[----:B0-----:R-:W-:Y:S02]  /*0240*/  IABS R8, R5 ;  /* 0x0000000500087213 */ /* 0x001fe40000000000 */
[----:B------:R-:W-:Y:S02]  /*0250*/  CS2R R94, SRZ ;  /* 0x00000000005e7805 */ /* 0x000fe4000001ff00 */
[----:B------:R-:W-:Y:S01]  /*0260*/  SHF.R.S32.HI R3, RZ, 0x9, R3 ;  /* 0x00000009ff037819 */ /* 0x000fe20000011403 */
[----:B------:R2:W-:Y:S01]  /*0270*/  STL [R1+0x390], RZ ;  /* 0x000390ff01007387 */ /* 0x0005e20000100800 */
[----:B------:R-:W-:-:S02]  /*0280*/  CS2R R84, SRZ ;  /* 0x0000000000547805 */ /* 0x000fc4000001ff00 */
[----:B------:R-:W-:Y:S02]  /*0290*/  CS2R R86, SRZ ;  /* 0x0000000000567805 */ /* 0x000fe4000001ff00 */
[----:B------:R-:W-:Y:S01]  /*02a0*/  CS2R R80, SRZ ;  /* 0x0000000000507805 */ /* 0x000fe2000001ff00 */
[----:B------:R-:W-:Y:S01]  /*02b0*/  IMAD.SHL.U32 R4, R3, 0x4, RZ ;  /* 0x0000000403047824 */ /* 0x000fe200078e00ff */
[----:B------:R2:W-:Y:S01]  /*02c0*/  STL [R1+0x394], RZ ;  /* 0x000394ff01007387 */ /* 0x0005e20000100800 */
[----:B------:R-:W-:Y:S02]  /*02d0*/  CS2R R82, SRZ ;  /* 0x0000000000527805 */ /* 0x000fe4000001ff00 */
[----:B------:R-:W-:Y:S02]  /*02e0*/  CS2R R76, SRZ ;  /* 0x00000000004c7805 */ /* 0x000fe4000001ff00 */
[----:B------:R-:W-:Y:S02]  /*02f0*/  CS2R R78, SRZ ;  /* 0x00000000004e7805 */ /* 0x000fe4000001ff00 */
[-C--:B------:R-:W-:Y:S01]  /*0300*/  IABS R7, R4.reuse ;  /* 0x0000000400077213 */ /* 0x080fe20000000000 */
[----:B------:R2:W-:Y:S01]  /*0310*/  STL [R1+0x398], RZ ;  /* 0x000398ff01007387 */ /* 0x0005e20000100800 */
[----:B------:R-:W-:-:S02]  /*0320*/  IABS R10, R4 ;  /* 0x00000004000a7213 */ /* 0x000fc40000000000 */
[----:B------:R-:W-:Y:S01]  /*0330*/  CS2R R72, SRZ ;  /* 0x0000000000487805 */ /* 0x000fe2000001ff00 */
[----:B------:R-:W0:Y:S01]  /*0340*/  I2F.RP R0, R7 ;  /* 0x0000000700007306 */ /* 0x000e220000209400 */
[----:B------:R2:W-:Y:S01]  /*0350*/  STL [R1+0x39c], RZ ;  /* 0x00039cff01007387 */ /* 0x0005e20000100800 */
[----:B------:R-:W-:Y:S02]  /*0360*/  CS2R R74, SRZ ;  /* 0x00000000004a7805 */ /* 0x000fe4000001ff00 */
[----:B------:R-:W-:Y:S02]  /*0370*/  CS2R R68, SRZ ;  /* 0x0000000000447805 */ /* 0x000fe4000001ff00 */
[----:B------:R-:W-:Y:S01]  /*0380*/  CS2R R70, SRZ ;  /* 0x0000000000467805 */ /* 0x000fe2000001ff00 */
[----:B------:R2:W-:Y:S01]  /*0390*/  STL [R1+0x3c0], RZ ;  /* 0x0003c0ff01007387 */ /* 0x0005e20000100800 */
[----:B------:R-:W-:Y:S02]  /*03a0*/  CS2R R60, SRZ ;  /* 0x00000000003c7805 */ /* 0x000fe4000001ff00 */
[----:B------:R-:W-:-:S02]  /*03b0*/  CS2R R62, SRZ ;  /* 0x00000000003e7805 */ /* 0x000fc4000001ff00 */
[----:B------:R-:W-:Y:S01]  /*03c0*/  CS2R R44, SRZ ;  /* 0x00000000002c7805 */ /* 0x000fe2000001ff00 */
[----:B------:R2:W-:Y:S01]  /*03d0*/  STL [R1+0x3c4], RZ ;  /* 0x0003c4ff01007387 */ /* 0x0005e20000100800 */
[----:B------:R-:W-:Y:S02]  /*03e0*/  CS2R R46, SRZ ;  /* 0x00000000002e7805 */ /* 0x000fe4000001ff00 */
[----:B------:R-:W-:Y:S02]  /*03f0*/  CS2R R40, SRZ ;  /* 0x0000000000287805 */ /* 0x000fe4000001ff00 */
[----:B------:R-:W-:Y:S01]  /*0400*/  CS2R R42, SRZ ;  /* 0x00000000002a7805 */ /* 0x000fe2000001ff00 */
[----:B------:R2:W-:Y:S01]  /*0410*/  STL [R1+0x3c8], RZ ;  /* 0x0003c8ff01007387 */ /* 0x0005e20000100800 */
[----:B------:R-:W-:Y:S01]  /*0420*/  CS2R R36, SRZ ;  /* 0x0000000000247805 */ /* 0x000fe2000001ff00 */
[----:B0-----:R-:W0:Y:S01]  /*0430*/  MUFU.RCP R0, R0 ;  /* 0x0000000000007308 */ /* 0x001e220000001000 */
        /* <DEDUP_REMOVED lines=14> */
[----:B------:R-:W-:Y:S02]  /*0520*/  CS2R R18, SRZ ;  /* 0x0000000000127805 */ /* 0x000fe4000001ff00 */
[----:B------:R-:W-:Y:S01]  /*0530*/  CS2R R12, SRZ ;  /* 0x00000000000c7805 */ /* 0x000fe2000001ff00 */
[----:B0-----:R-:W-:Y:S01]  /*0540*/  VIADD R2, R0, 0xffffffe ;  /* 0x0ffffffe00027836 */ /* 0x001fe20000000000 */
[----:B------:R2:W-:Y:S01]  /*0550*/  STL [R1+0x3ec], RZ ;  /* 0x0003ecff01007387 */ /* 0x0005e20000100800 */
[----:B------:R-:W-:Y:S01]  /*0560*/  IMAD.MOV R0, RZ, RZ, -R10 ;  /* 0x000000ffff007224 */ /* 0x000fe200078e0a0a */
[----:B------:R-:W-:Y:S01]  /*0570*/  CS2R R14, SRZ ;  /* 0x00000000000e7805 */ /* 0x000fe2000001ff00 */
[----:B------:R0:W1:Y:S01]  /*0580*/  F2I.FTZ.U32.TRUNC.NTZ R3, R2 ;  /* 0x0000000200037305 */ /* 0x000062000021f000 */
        /* <DEDUP_REMOVED lines=9> */
[----:B0-----:R-:W-:Y:S01]  /*0620*/  IMAD.MOV.U32 R2, RZ, RZ, RZ ;  /* 0x000000ffff027224 */ /* 0x001fe200078e00ff */
[----:B------:R-:W-:-:S02]  /*0630*/  CS2R R112, SRZ ;  /* 0x0000000000707805 */ /* 0x000fc4000001ff00 */
[----:B------:R-:W-:Y:S01]  /*0640*/  CS2R R114, SRZ ;  /* 0x0000000000727805 */ /* 0x000fe2000001ff00 */
[----:B------:R2:W-:Y:S01]  /*0650*/  STL [R1+0x5fc], RZ ;  /* 0x0005fcff01007387 */ /* 0x0005e20000100800 */
[----:B------:R-:W-:Y:S01]  /*0660*/  CS2R R120, SRZ ;  /* 0x0000000000787805 */ /* 0x000fe2000001ff00 */
[--C-:B-1----:R-:W-:Y:S01]  /*0670*/  IMAD.MOV R6, RZ, RZ, -R3.reuse ;  /* 0x000000ffff067224 */ /* 0x102fe200078e0a03 */
[----:B------:R-:W-:Y:S01]  /*0680*/  CS2R R122, SRZ ;  /* 0x00000000007a7805 */ /* 0x000fe2000001ff00 */
[----:B------:R2:W-:Y:S01]  /*0690*/  STL [R1+0x600], RZ ;  /* 0x000600ff01007387 */ /* 0x0005e20000100800 */
[----:B------:R-:W-:Y:S01]  /*06a0*/  CS2R R128, SRZ ;  /* 0x0000000000807805 */ /* 0x000fe2000001ff00 */
[----:B------:R-:W-:Y:S01]  /*06b0*/  IMAD R9, R6, R7, RZ ;  /* 0x0000000706097224 */ /* 0x000fe200078e02ff */
[----:B------:R-:W-:Y:S01]  /*06c0*/  CS2R R130, SRZ ;  /* 0x0000000000827805 */ /* 0x000fe2000001ff00 */
[----:B------:R2:W-:Y:S01]  /*06d0*/  STL [R1+0x604], RZ ;  /* 0x000604ff01007387 */ /* 0x0005e20000100800 */
[----:B------:R-:W-:Y:S01]  /*06e0*/  IMAD.MOV.U32 R6, RZ, RZ, R8 ;  /* 0x000000ffff067224 */ /* 0x000fe200078e0008 */
[----:B------:R-:W-:Y:S01]  /*06f0*/  CS2R R136, SRZ ;  /* 0x0000000000887805 */ /* 0x000fe2000001ff00 */
[----:B------:R-:W-:Y:S01]  /*0700*/  IMAD.HI.U32 R3, R3, R9, R2 ;  /* 0x0000000903037227 */ /* 0x000fe200078e0002 */
[----:B------:R2:W-:Y:S01]  /*0710*/  STL [R1+0x608], RZ ;  /* 0x000608ff01007387 */ /* 0x0005e20000100800 */
[----:B------:R-:W-:-:S02]  /*0720*/  CS2R R138, SRZ ;  /* 0x00000000008a7805 */ /* 0x000fc4000001ff00 */
[----:B------:R-:W-:Y:S02]  /*0730*/  CS2R R144, SRZ ;  /* 0x0000000000907805 */ /* 0x000fe4000001ff00 */
[----:B------:R-:W-:Y:S01]  /*0740*/  CS2R R146, SRZ ;  /* 0x0000000000927805 */ /* 0x000fe2000001ff00 */
[----:B------:R2:W-:Y:S01]  /*0750*/  STL [R1+0x60c], RZ ;  /* 0x00060cff01007387 */ /* 0x0005e20000100800 */
[----:B------:R-:W-:Y:S01]  /*0760*/  IMAD.HI.U32 R3, R3, R6, RZ ;  /* 0x0000000603037227 */ /* 0x000fe200078e00ff */
[----:B------:R-:W-:Y:S02]  /*0770*/  CS2R R152, SRZ ;  /* 0x0000000000987805 */ /* 0x000fe4000001ff00 */
[----:B------:R-:W-:Y:S01]  /*0780*/  CS2R R154, SRZ ;  /* 0x00000000009a7805 */ /* 0x000fe2000001ff00 */
[----:B------:R2:W-:Y:S01]  /*0790*/  STL [R1+0x610], RZ ;  /* 0x000610ff01007387 */ /* 0x0005e20000100800 */
[----:B------:R-:W-:Y:S01]  /*07a0*/  IMAD R0, R3, R0, R6 ;  /* 0x0000000003007224 */ /* 0x000fe200078e0206 */
[----:B------:R-:W-:-:S02]  /*07b0*/  CS2R R160, SRZ ;  /* 0x0000000000a07805 */ /* 0x000fc4000001ff00 */
[----:B------:R-:W-:Y:S01]  /*07c0*/  CS2R R162, SRZ ;  /* 0x0000000000a27805 */ /* 0x000fe2000001ff00 */
[----:B------:R2:W-:Y:S01]  /*07d0*/  STL [R1+0x614], RZ ;  /* 0x000614ff01007387 */ /* 0x0005e20000100800 */
[----:B------:R-:W-:Y:S02]  /*07e0*/  CS2R R164, SRZ ;  /* 0x0000000000a47805 */ /* 0x000fe4000001ff00 */
[----:B------:R-:W-:Y:S02]  /*07f0*/  ISETP.GT.U32.AND P1, PT, R7, R0, PT ;  /* 0x000000000700720c */ /* 0x000fe40003f24070 */
        /* <DEDUP_REMOVED lines=10> */
[----:B------:R-:W-:Y:S02]  /*08a0*/  CS2R R180, SRZ ;  /* 0x0000000000b47805 */ /* 0x000fe4000001ff00 */
[----:B------:R-:W-:Y:S01]  /*08b0*/  CS2R R182, SRZ ;  /* 0x0000000000b67805 */ /* 0x000fe2000001ff00 */
[----:B------:R-:W-:Y:S01]  /*08c0*/  @!P1 IMAD.IADD R0, R0, 0x1, -R7 ;  /* 0x0000000100009824 */ /* 0x000fe200078e0a07 */
[----:B------:R2:W-:Y:S01]  /*08d0*/  STL [R1+0x624], RZ ;  /* 0x000624ff01007387 */ /* 0x0005e20000100800 */
[----:B------:R-:W-:Y:S01]  /*08e0*/  @!P1 VIADD R3, R3, 0x1 ;  /* 0x0000000103039836 */ /* 0x000fe20000000000 */
[----:B------:R-:W-:-:S02]  /*08f0*/  ISETP.NE.AND P1, PT, R4, RZ, PT ;  /* 0x000000ff0400720c */ /* 0x000fc40003f25270 */
[----:B------:R-:W-:Y:S01]  /*0900*/  CS2R R184, SRZ ;  /* 0x0000000000b87805 */ /* 0x000fe2000001ff00 */
[----:B------:R2:W-:Y:S01]  /*0910*/  STL [R1+0x628], RZ ;  /* 0x000628ff01007387 */ /* 0x0005e20000100800 */
[----:B------:R-:W-:Y:S02]  /*0920*/  ISETP.GE.U32.AND P0, PT, R0, R7, PT ;  /* 0x000000070000720c */ /* 0x000fe40003f06070 */
[----:B------:R-:W-:Y:S02]  /*0930*/  CS2R R186, SRZ ;  /* 0x0000000000ba7805 */ /* 0x000fe4000001ff00 */
[----:B------:R-:W-:Y:S01]  /*0940*/  LOP3.LUT R0, R5, R4, RZ, 0x3c, !PT ;  /* 0x0000000405007212 */ /* 0x000fe200078e3cff */
[----:B------:R2:W-:Y:S01]  /*0950*/  STL [R1+0x62c], RZ ;  /* 0x00062cff01007387 */ /* 0x0005e20000100800 */
[----:B------:R-:W-:Y:S02]  /*0960*/  CS2R R196, SRZ ;  /* 0x0000000000c47805 */ /* 0x000fe4000001ff00 */
[----:B------:R-:W-:-:S02]  /*0970*/  CS2R R198, SRZ ;  /* 0x0000000000c67805 */ /* 0x000fc4000001ff00 */
[----:B------:R-:W-:Y:S01]  /*0980*/  ISETP.GE.AND P2, PT, R0, RZ, PT ;  /* 0x000000ff0000720c */ /* 0x000fe20003f46270 */
[----:B------:R2:W-:Y:S01]  /*0990*/  STL [R1+0x630], RZ ;  /* 0x000630ff01007387 */ /* 0x0005e20000100800 */
[----:B------:R-:W-:Y:S01]  /*09a0*/  VIADD R0, R48, 0xff ;  /* 0x000000ff30007836 */ /* 0x000fe20000000000 */
[----:B------:R-:W-:Y:S02]  /*09b0*/  CS2R R200, SRZ ;  /* 0x0000000000c87805 */ /* 0x000fe4000001ff00 */
[----:B------:R-:W-:Y:S01]  /*09c0*/  CS2R R202, SRZ ;  /* 0x0000000000ca7805 */ /* 0x000fe2000001ff00 */
[----:B------:R2:W-:Y:S01]  /*09d0*/  STL [R1+0x634], RZ ;  /* 0x000634ff01007387 */ /* 0x0005e20000100800 */
[----:B------:R-:W-:Y:S01]  /*09e0*/  CS2R R204, SRZ ;  /* 0x0000000000cc7805 */ /* 0x000fe2000001ff00 */
[----:B------:R-:W-:Y:S01]  /*09f0*/  @P0 VIADD R3, R3, 0x1 ;  /* 0x0000000103030836 */ /* 0x000fe20000000000 */
[----:B------:R-:W-:Y:S01]  /*0a00*/  CS2R R206, SRZ ;  /* 0x0000000000ce7805 */ /* 0x000fe2000001ff00 */
[----:B------:R2:W-:Y:S01]  /*0a10*/  STL [R1+0x638], RZ ;  /* 0x000638ff01007387 */ /* 0x0005e20000100800 */
[----:B------:R-:W-:Y:S01]  /*0a20*/  CS2R R208, SRZ ;  /* 0x0000000000d07805 */ /* 0x000fe2000001ff00 */
[----:B------:R-:W-:Y:S01]  /*0a30*/  IMAD.MOV.U32 R2, RZ, RZ, R3 ;  /* 0x000000ffff027224 */ /* 0x000fe200078e0003 */
[----:B------:R-:W-:Y:S01]  /*0a40*/  SHF.R.S32.HI R3, RZ, 0x1f, R0 ;  /* 0x0000001fff037819 */ /* 0x000fe20000011400 */
[----:B------:R2:W-:Y:S01]  /*0a50*/  STL [R1+0x63c], RZ ;  /* 0x00063cff01007387 */ /* 0x0005e20000100800 */
[----:B------:R-:W-:Y:S01]  /*0a60*/  CS2R R210, SRZ ;  /* 0x0000000000d27805 */ /* 0x000fe2000001ff00 */
[----:B------:R-:W-:Y:S01]  /*0a70*/  @!P2 IMAD.MOV R2, RZ, RZ, -R2 ;  /* 0x000000ffff02a224 */ /* 0x000fe200078e0a02 */
[----:B------:R-:W-:Y:S01]  /*0a80*/  @!P1 LOP3.LUT R2, RZ, R4, RZ, 0x33, !PT ;  /* 0x00000004ff029212 */ /* 0x000fe200078e33ff */
[----:B------:R2:W-:Y:S01]  /*0a90*/  STL [R1+0x640], RZ ;  /* 0x000640ff01007387 */ /* 0x0005e20000100800 */
[----:B------:R-:W-:-:S02]  /*0aa0*/  LEA.HI R3, R3, R0, RZ, 0x8 ;  /* 0x0000000003037211 */ /* 0x000fc400078f40ff */
[----:B------:R-:W-:Y:S02]  /*0ab0*/  CS2R R212, SRZ ;  /* 0x0000000000d47805 */ /* 0x000fe4000001ff00 */
[----:B------:R-:W-:Y:S01]  /*0ac0*/  CS2R R214, SRZ ;  /* 0x0000000000d67805 */ /* 0x000fe2000001ff00 */
[----:B------:R2:W-:Y:S01]  /*0ad0*/  STL [R1+0x644], RZ ;  /* 0x000644ff01007387 */ /* 0x0005e20000100800 */
[----:B------:R-:W-:Y:S01]  /*0ae0*/  IMAD.SHL.U32 R6, R2, 0x4, RZ ;  /* 0x0000000402067824 */ /* 0x000fe200078e00ff */
[----:B------:R-:W-:Y:S01]  /*0af0*/  CS2R R216, SRZ ;  /* 0x0000000000d87805 */ /* 0x000fe2000001ff00 */
[----:B------:R-:W-:Y:S01]  /*0b00*/  IMAD.MOV R2, RZ, RZ, -R2 ;  /* 0x000000ffff027224 */ /* 0x000fe200078e0a02 */
[----:B------:R2:W-:Y:S01]  /*0b10*/  STL [R1+0x648], RZ ;  /* 0x000648ff01007387 */ /* 0x0005e20000100800 */
[----:B------:R-:W-:Y:S02]  /*0b20*/  CS2R R218, SRZ ;  /* 0x0000000000da7805 */ /* 0x000fe4000001ff00 */
[----:B------:R-:W-:Y:S01]  /*0b30*/  LEA.HI.SX32 R3, R3, -R6, 0x18 ;  /* 0x8000000603037211 */ /* 0x000fe200078fc2ff */
[----:B------:R-:W-:Y:S01]  /*0b40*/  IMAD R8, R4, R2, R5 ;  /* 0x0000000204087224 */ /* 0x000fe200078e0205 */
[----:B------:R2:W-:Y:S01]  /*0b50*/  STL [R1+0x64c], RZ ;  /* 0x00064cff01007387 */ /* 0x0005e20000100800 */
[----:B------:R-:W-:-:S02]  /*0b60*/  CS2R R220, SRZ ;  /* 0x0000000000dc7805 */ /* 0x000fc4000001ff00 */
[----:B------:R-:W-:Y:S02]  /*0b70*/  VIMNMX R11, R3, 0x4, PT ;  /* 0x00000004030b7848 */ /* 0x000fe40003fe0100 */
[----:B------:R-:W-:Y:S01]  /*0b80*/  CS2R R222, SRZ ;  /* 0x0000000000de7805 */ /* 0x000fe2000001ff00 */
[----:B------:R2:W-:Y:S01]  /*0b90*/  STL [R1+0x650], RZ ;  /* 0x000650ff01007387 */ /* 0x0005e20000100800 */
[----:B------:R-:W-:Y:S02]  /*0ba0*/  CS2R R224, SRZ ;  /* 0x0000000000e07805 */ /* 0x000fe4000001ff00 */
[-C--:B------:R-:W-:Y:S02]  /*0bb0*/  IABS R7, R11.reuse ;  /* 0x0000000b00077213 */ /* 0x080fe40000000000 */
[----:B------:R-:W-:Y:S01]  /*0bc0*/  CS2R R226, SRZ ;  /* 0x0000000000e27805 */ /* 0x000fe2000001ff00 */
[----:B------:R2:W-:Y:S01]  /*0bd0*/  STL [R1+0x654], RZ ;  /* 0x000654ff01007387 */ /* 0x0005e20000100800 */
[----:B------:R-:W-:Y:S01]  /*0be0*/  IABS R4, R11 ;  /* 0x0000000b00047213 */ /* 0x000fe20000000000 */
[----:B------:R-:W0:Y:S01]  /*0bf0*/  I2F.RP R0, R7 ;  /* 0x0000000700007306 */ /* 0x000e220000209400 */
        /* <DEDUP_REMOVED lines=14> */
[----:B0-----:R-:W0:Y:S01]  /*0ce0*/  MUFU.RCP R0, R0 ;  /* 0x0000000000007308 */ /* 0x001e220000001000 */
[----:B------:R-:W-:Y:S02]  /*0cf0*/  CS2R R248, SRZ ;  /* 0x0000000000f87805 */ /* 0x000fe4000001ff00 */
[----:B------:R-:W-:Y:S01]  /*0d00*/  CS2R R250, SRZ ;  /* 0x0000000000fa7805 */ /* 0x000fe2000001ff00 */
[----:B------:R2:W-:Y:S04]  /*0d10*/  STL [R1+0x668], RZ ;  /* 0x000668ff01007387 */ /* 0x0005e80000100800 */
[----:B------:R2:W-:Y:S04]  /*0d20*/  STL [R1+0x66c], RZ ;  /* 0x00066cff01007387 */ /* 0x0005e80000100800 */
[----:B------:R2:W-:Y:S04]  /*0d30*/  STL [R1+0x670], RZ ;  /* 0x000670ff01007387 */ /* 0x0005e80000100800 */
[----:B------:R2:W-:Y:S01]  /*0d40*/  STL [R1+0x674], RZ ;  /* 0x000674ff01007387 */ /* 0x0005e20000100800 */
[----:B0-----:R-:W-:-:S03]  /*0d50*/  VIADD R3, R0, 0xffffffe ;  /* 0x0ffffffe00037836 */ /* 0x001fc60000000000 */
[----:B------:R2:W-:Y:S01]  /*0d60*/  STL [R1+0x678], RZ ;  /* 0x000678ff01007387 */ /* 0x0005e20000100800 */
[----:B------:R-:W-:-:S03]  /*0d70*/  IMAD.MOV R0, RZ, RZ, -R4 ;  /* 0x000000ffff007224 */ /* 0x000fc600078e0a04 */
[----:B------:R2:W-:Y:S01]  /*0d80*/  STL [R1+0x67c], RZ ;  /* 0x00067cff01007387 */ /* 0x0005e20000100800 */
[----:B------:R-:W0:Y:S03]  /*0d90*/  F2I.FTZ.U32.TRUNC.NTZ R3, R3 ;  /* 0x0000000300037305 */ /* 0x000e26000021f000 */
[----:B------:R2:W-:Y:S04]  /*0da0*/  STL [R1+0x680], RZ ;  /* 0x000680ff01007387 */ /* 0x0005e80000100800 */
[----:B------:R2:W-:Y:S04]  /*0db0*/  STL [R1+0x684], RZ ;  /* 0x000684ff01007387 */ /* 0x0005e80000100800 */
[----:B------:R2:W-:Y:S04]  /*0dc0*/  STL [R1+0x688], RZ ;  /* 0x000688ff01007387 */ /* 0x0005e80000100800 */
[----:B------:R2:W-:Y:S01]  /*0dd0*/  STL [R1+0x68c], RZ ;  /* 0x00068cff01007387 */ /* 0x0005e20000100800 */
[----:B0-----:R-:W-:-:S03]  /*0de0*/  IMAD.MOV R9, RZ, RZ, -R3 ;  /* 0x000000ffff097224 */ /* 0x001fc600078e0a03 */
[----:B------:R2:W-:Y:S01]  /*0df0*/  STL [R1+0x690], RZ ;  /* 0x000690ff01007387 */ /* 0x0005e20000100800 */
[----:B------:R-:W-:Y:S01]  /*0e00*/  IMAD.MOV.U32 R2, RZ, RZ, R9 ;  /* 0x000000ffff027224 */ /* 0x000fe200078e0009 */
[----:B------:R-:W-:Y:S02]  /*0e10*/  IABS R9, R8 ;  /* 0x0000000800097213 */ /* 0x000fe40000000000 */
[----:B------:R2:W-:Y:S01]  /*0e20*/  STL [R1+0x694], RZ ;  /* 0x000694ff01007387 */ /* 0x0005e20000100800 */
[----:B------:R-:W-:Y:S02]  /*0e30*/  IMAD R5, R2, R7, RZ ;  /* 0x0000000702057224 */ /* 0x000fe400078e02ff */
[----:B------:R-:W-:Y:S01]  /*0e40*/  IMAD.MOV.U32 R2, RZ, RZ, RZ ;  /* 0x000000ffff027224 */ /* 0x000fe200078e00ff */
[----:B------:R2:W-:Y:S03]  /*0e50*/  STL [R1+0x698], RZ ;  /* 0x000698ff01007387 */ /* 0x0005e60000100800 */
[----:B------:R-:W-:Y:S01]  /*0e60*/  IMAD.HI.U32 R2, R3, R5, R2 ;  /* 0x0000000503027227 */ /* 0x000fe200078e0002 */
[----:B------:R2:W-:Y:S04]  /*0e70*/  STL [R1+0x69c], RZ ;  /* 0x00069cff01007387 */ /* 0x0005e80000100800 */
[----:B------:R2:W-:Y:S01]  /*0e80*/  STL [R1+0x6a0], RZ ;  /* 0x0006a0ff01007387 */ /* 0x0005e20000100800 */
[----:B------:R-:W-:-:S03]  /*0e90*/  IMAD.HI.U32 R4, R2, R9, RZ ;  /* 0x0000000902047227 */ /* 0x000fc600078e00ff */
[----:B------:R2:W-:Y:S01]  /*0ea0*/  STL [R1+0x6a4], RZ ;  /* 0x0006a4ff01007387 */ /* 0x0005e20000100800 */
[----:B------:R-:W-:-:S03]  /*0eb0*/  IMAD R0, R4, R0, R9 ;  /* 0x0000000004007224 */ /* 0x000fc600078e0209 */
[----:B------:R2:W-:Y:S02]  /*0ec0*/  STL [R1+0x6a8], RZ ;  /* 0x0006a8ff01007387 */ /* 0x0005e40000100800 */
[----:B------:R-:W-:Y:S02]  /*0ed0*/  ISETP.GT.U32.AND P1, PT, R7, R0, PT ;  /* 0x000000000700720c */ /* 0x000fe40003f24070 */
[----:B------:R2:W-:Y:S04]  /*0ee0*/  STL [R1+0x6ac], RZ ;  /* 0x0006acff01007387 */ /* 0x0005e80000100800 */
[----:B------:R2:W-:Y:S04]  /*0ef0*/  STL [R1+0x6b0], RZ ;  /* 0x0006b0ff01007387 */ /* 0x0005e80000100800 */
[----:B------:R2:W-:Y:S03]  /*0f00*/  STL [R1+0x6b4], RZ ;  /* 0x0006b4ff01007387 */ /* 0x0005e60000100800 */
[----:B------:R-:W-:Y:S01]  /*0f10*/  @!P1 IMAD.IADD R0, R0, 0x1, -R7 ;  /* 0x0000000100009824 */ /* 0x000fe200078e0a07 */
[----:B------:R2:W-:Y:S01]  /*0f20*/  STL [R1+0x6b8], RZ ;  /* 0x0006b8ff01007387 */ /* 0x0005e20000100800 */
[----:B------:R-:W-:Y:S01]  /*0f30*/  @!P1 VIADD R4, R4, 0x1 ;  /* 0x0000000104049836 */ /* 0x000fe20000000000 */
[----:B------:R-:W-:-:S02]  /*0f40*/  ISETP.NE.AND P1, PT, R11, RZ, PT ;  /* 0x000000ff0b00720c */ /* 0x000fc40003f25270 */
[----:B------:R2:W-:Y:S01]  /*0f50*/  STL [R1+0x6bc], RZ ;  /* 0x0006bcff01007387 */ /* 0x0005e20000100800 */
[----:B------:R-:W-:Y:S02]  /*0f60*/  ISETP.GE.U32.AND P0, PT, R0, R7, PT ;  /* 0x000000070000720c */ /* 0x000fe40003f06070 */
[----:B------:R-:W-:Y:S01]  /*0f70*/  LOP3.LUT R0, R8, R11, RZ, 0x3c, !PT ;  /* 0x0000000b08007212 */ /* 0x000fe200078e3cff */
[----:B------:R2:W-:Y:S03]  /*0f80*/  STL [R1+0x6c0], RZ ;  /* 0x0006c0ff01007387 */ /* 0x0005e60000100800 */
[----:B------:R-:W-:Y:S01]  /*0f90*/  ISETP.GE.AND P2, PT, R0, RZ, PT ;  /* 0x000000ff0000720c */ /* 0x000fe20003f46270 */
[----:B------:R2:W-:Y:S04]  /*0fa0*/  STL [R1+0x6c4], RZ ;  /* 0x0006c4ff01007387 */ /* 0x0005e80000100800 */
[----:B------:R2:W-:Y:S02]  /*0fb0*/  STL [R1+0x6c8], RZ ;  /* 0x0006c8ff01007387 */ /* 0x0005e40000100800 */
[----:B------:R-:W-:-:S02]  /*0fc0*/  @P0 VIADD R4, R4, 0x1 ;  /* 0x0000000104040836 */ /* 0x000fc40000000000 */
[----:B------:R2:W-:Y:S04]  /*0fd0*/  STL [R1+0x6cc], RZ ;  /* 0x0006ccff01007387 */ /* 0x0005e80000100800 */
[----:B------:R2:W-:Y:S01]  /*0fe0*/  STL [R1+0x6d0], RZ ;  /* 0x0006d0ff01007387 */ /* 0x0005e20000100800 */
[----:B------:R-:W-:Y:S01]  /*0ff0*/  @!P2 IMAD.MOV R4, RZ, RZ, -R4 ;  /* 0x000000ffff04a224 */ /* 0x000fe200078e0a04 */
[----:B------:R-:W-:Y:S02]  /*1000*/  @!P1 LOP3.LUT R4, RZ, R11, RZ, 0x33, !PT ;  /* 0x0000000bff049212 */ /* 0x000fe400078e33ff */
[----:B------:R2:W-:Y:S03]  /*1010*/  STL [R1+0x6d4], RZ ;  /* 0x0006d4ff01007387 */ /* 0x0005e60000100800 */
[----:B------:R-:W-:Y:S01]  /*1020*/  IMAD.MOV R0, RZ, RZ, -R4 ;  /* 0x000000ffff007224 */ /* 0x000fe200078e0a04 */
[----:B------:R2:W-:Y:S01]  /*1030*/  STL [R1+0x6d8], RZ ;  /* 0x0006d8ff01007387 */ /* 0x0005e20000100800 */
[----:B------:R-:W-:-:S02]  /*1040*/  IMAD.SHL.U32 R4, R4, 0x200, RZ ;  /* 0x0000020004047824 */ /* 0x000fc400078e00ff */
[----:B------:R-:W-:Y:S01]  /*1050*/  IMAD R0, R11, R0, R8 ;  /* 0x000000000b007224 */ /* 0x000fe200078e0208 */
[----:B------:R2:W-:Y:S01]  /*1060*/  STL [R1+0x6dc], RZ ;  /* 0x0006dcff01007387 */ /* 0x0005e20000100800 */
[----:B------:R-:W-:Y:S02]  /*1070*/  CS2R R8, SRZ ;  /* 0x0000000000087805 */ /* 0x000fe4000001ff00 */
[----:B------:R-:W-:Y:S01]  /*1080*/  CS2R R10, SRZ ;  /* 0x00000000000a7805 */ /* 0x000fe2000001ff00 */
[----:B------:R-:W-:Y:S01]  /*1090*/  IMAD.IADD R0, R6, 0x1, R0 ;  /* 0x0000000106007824 */ /* 0x000fe200078e0200 */
[----:B------:R2:W-:Y:S04]  /*10a0*/  STL [R1+0x6e0], RZ ;  /* 0x0006e0ff01007387 */ /* 0x0005e80000100800 */
        /* <DEDUP_REMOVED lines=147> */
[----:B------:R2:W-:Y:S01]  /*19e0*/  STL [R1+0xe20], RZ ;  /* 0x000e20ff01007387 */ /* 0x0005e20000100800 */
[----:B------:R-:W0:Y:S03]  /*19f0*/  S2R R2, SR_TID.X ;  /* 0x0000000000027919 */ /* 0x000e260000002100 */
        /* <DEDUP_REMOVED lines=8> */
[----:B0-----:R-:W-:-:S03]  /*1a80*/  LOP3.LUT R5, R2, 0x7f, RZ, 0xc0, !PT ;  /* 0x0000007f02057812 */ /* 0x001fc600078ec0ff */
[----:B------:R2:W-:Y:S02]  /*1a90*/  STL [R1+0xe44], RZ ;  /* 0x000e44ff01007387 */ /* 0x0005e40000100800 */
[----:B------:R-:W-:Y:S02]  /*1aa0*/  IMAD R5, R0, 0x100, R5 ;  /* 0x0000010000057824 */ /* 0x000fe400078e0205 */
[----:B------:R2:W-:Y:S01]  /*1ab0*/  STL [R1+0xe48], RZ ;  /* 0x000e48ff01007387 */ /* 0x0005e20000100800 */
[----:B------:R-:W0:Y:S01]  /*1ac0*/  LDC R0, c[0x0][0x230] ;  /* 0x00008c00ff007b82 */ /* 0x000e220000000800 */
[----:B------:R-:W-:Y:S02]  /*1ad0*/  VIADD R6, R5, 0x80 ;  /* 0x0000008005067836 */ /* 0x000fe40000000000 */
[----:B------:R2:W-:Y:S04]  /*1ae0*/  STL [R1+0xe4c], RZ ;  /* 0x000e4cff01007387 */ /* 0x0005e80000100800 */
[----:B------:R2:W-:Y:S04]  /*1af0*/  STL [R1+0xe50], RZ ;  /* 0x000e50ff01007387 */ /* 0x0005e80000100800 */
[----:B------:R2:W-:Y:S04]  /*1b00*/  STL [R1+0xe54], RZ ;  /* 0x000e54ff01007387 */ /* 0x0005e80000100800 */
[----:B------:R2:W-:Y:S04]  /*1b10*/  STL [R1+0xe58], RZ ;  /* 0x000e58ff01007387 */ /* 0x0005e80000100800 */
[----:B------:R2:W-:Y:S04]  /*1b20*/  STL [R1+0xe5c], RZ ;  /* 0x000e5cff01007387 */ /* 0x0005e80000100800 */
[----:B------:R2:W-:Y:S01]  /*1b30*/  STL [R1+0xe60], RZ ;  /* 0x000e60ff01007387 */ /* 0x0005e20000100800 */
[----:B0-----:R-:W-:-:S03]  /*1b40*/  VIADD R0, R0, 0x3f ;  /* 0x0000003f00007836 */ /* 0x001fc60000000000 */
[----:B------:R2:W-:Y:S02]  /*1b50*/  STL [R1+0xe64], RZ ;  /* 0x000e64ff01007387 */ /* 0x0005e40000100800 */
[----:B------:R-:W-:Y:S02]  /*1b60*/  ISETP.GE.AND P0, PT, R0, 0x40, PT ;  /* 0x000000400000780c */ /* 0x000fe40003f06270 */
        /* <DEDUP_REMOVED lines=46> */
[----:B------:R-:W-:Y:S05]  /*1e50*/  @!P0 BRA `(.L_x_0) ;  /* 0x000003a800b88947 */ /* 0x000fea0003800000 */
[----:B------:R-:W-:Y:S01]  /*1e60*/  IABS R13, R48 ;  /* 0x00000030000d7213 */ /* 0x000fe20000000000 */
[----:B------:R-:W-:Y:S01]  /*1e70*/  STL [R1+0x1bd0], R49 ;  /* 0x001bd03101007387 */ /* 0x000fe20000100800 */
[----:B------:R-:W-:Y:S01]  /*1e80*/  IABS R7, R49 ;  /* 0x0000003100077213 */ /* 0x000fe20000000000 */
[----:B------:R-:W-:Y:S01]  /*1e90*/  ULDC UR10, c[0x0][0x23c] ;  /* 0x00008f00000a7ab9 */ /* 0x000fe20000000800 */
[----:B------:R-:W0:Y:S01]  /*1ea0*/  I2F.RP R3, R13 ;  /* 0x0000000d00037306 */ /* 0x000e220000209400 */
[----:B------:R-:W-:Y:S01]  /*1eb0*/  IABS R14, R5 ;  /* 0x00000005000e7213 */ /* 0x000fe20000000000 */
[----:B------:R-:W-:Y:S01]  /*1ec0*/  ULDC.64 UR12, c[0x0][0x218] ;  /* 0x00008600000c7ab9 */ /* 0x000fe20000000a00 */
[----:B------:R-:W-:Y:S01]  /*1ed0*/  IABS R16, R6 ;  /* 0x0000000600107213 */ /* 0x000fe20000000000 */
[----:B------:R-:W-:Y:S01]  /*1ee0*/  ULDC UR5, c[0x0][0x234] ;  /* 0x00008d0000057ab9 */ /* 0x000fe20000000800 */
[----:B------:R-:W-:Y:S01]  /*1ef0*/  SHF.R.U32.HI R247, RZ, 0x6, R2 ;  /* 0x00000006fff77819 */ /* 0x000fe20000011602 */
[----:B------:R-:W-:Y:S01]  /*1f00*/  ULDC.64 UR6, c[0x0][0x210] ;  /* 0x0000840000067ab9 */ /* 0x000fe20000000a00 */
[----:B------:R-:W-:Y:S01]  /*1f10*/  LOP3.LUT R15, R2, 0x3f, RZ, 0xc0, !PT ;  /* 0x0000003f020f7812 */ /* 0x000fe200078ec0ff */
[----:B------:R-:W1:Y:S01]  /*1f20*/  I2F.RP R10, R7 ;  /* 0x00000007000a7306 */ /* 0x000e620000209400 */
[----:B------:R-:W-:-:S02]  /*1f30*/  SGXT.U32 R247, R247, 0x1 ;  /* 0x00000001f7f7781a */ /* 0x000fc40000000000 */
[----:B------:R-:W-:Y:S02]  /*1f40*/  ISETP.GE.AND P5, PT, R6, RZ, PT ;  /* 0x000000ff0600720c */ /* 0x000fe40003fa6270 */
[----:B------:R-:W-:-:S03]  /*1f50*/  LOP3.LUT R247, R4, R247, RZ, 0xfc, !PT ;  /* 0x000000f704f77212 */ /* 0x000fc600078efcff */
[----:B0-----:R-:W0:Y:S01]  /*1f60*/  MUFU.RCP R3, R3 ;  /* 0x0000000300037308 */ /* 0x001e220000001000 */
[C---:B------:R-:W-:Y:S02]  /*1f70*/  LOP3.LUT R17, R247.reuse, 0x1fc, RZ, 0xfc, !PT ;  /* 0x000001fcf7117812 */ /* 0x040fe400078efcff */
[----:B------:R-:W-:Y:S02]  /*1f80*/  LOP3.LUT R18, R247, 0x1fa, RZ, 0xfc, !PT ;  /* 0x000001faf7127812 */ /* 0x000fe400078efcff */
[----:B------:R-:W-:Y:S02]  /*1f90*/  ISETP.GE.AND P6, PT, R17, RZ, PT ;  /* 0x000000ff1100720c */ /* 0x000fe40003fc6270 */
[----:B------:R-:W-:Y:S01]  /*1fa0*/  ISETP.GE.AND P3, PT, R18, RZ, PT ;  /* 0x000000ff1200720c */ /* 0x000fe20003f66270 */
[----:B-1----:R-:W-:Y:S01]  /*1fb0*/  MUFU.RCP R10, R10 ;  /* 0x0000000a000a7308 */ /* 0x002fe20000001000 */
[C---:B------:R-:W-:Y:S02]  /*1fc0*/  LOP3.LUT R19, R247.reuse, 0x1ee, RZ, 0xfc, !PT ;  /* 0x000001eef7137812 */ /* 0x040fe400078efcff */
[----:B------:R-:W-:-:S02]  /*1fd0*/  LOP3.LUT R20, R247, 0x1e6, RZ, 0xfc, !PT ;  /* 0x000001e6f7147812 */ /* 0x000fc400078efcff */
[C---:B------:R-:W-:Y:S02]  /*1fe0*/  LOP3.LUT R26, R247.reuse, 0x1d6, RZ, 0xfc, !PT ;  /* 0x000001d6f71a7812 */ /* 0x040fe400078efcff */
[----:B------:R-:W-:Y:S01]  /*1ff0*/  LOP3.LUT R27, R247, 0x1d4, RZ, 0xfc, !PT ;  /* 0x000001d4f71b7812 */ /* 0x000fe200078efcff */
[----:B0-----:R-:W-:Y:S01]  /*2000*/  VIADD R8, R3, 0xffffffe ;  /* 0x0ffffffe03087836 */ /* 0x001fe20000000000 */
[C---:B------:R-:W-:Y:S02]  /*2010*/  LOP3.LUT R28, R247.reuse, 0x1d2, RZ, 0xfc, !PT ;  /* 0x000001d2f71c7812 */ /* 0x040fe400078efcff */
[----:B------:R-:W-:Y:S01]  /*2020*/  IABS R21, R27 ;  /* 0x0000001b00157213 */ /* 0x000fe20000000000 */
[----:B------:R0:W1:Y:S01]  /*2030*/  F2I.FTZ.U32.TRUNC.NTZ R9, R8 ;  /* 0x0000000800097305 */ /* 0x000062000021f000 */
[----:B------:R-:W-:Y:S02]  /*2040*/  IABS R23, R28 ;  /* 0x0000001c00177213 */ /* 0x000fe40000000000 */
[----:B------:R-:W-:-:S02]  /*2050*/  LOP3.LUT R30, R247, 0x1ce, RZ, 0xfc, !PT ;  /* 0x000001cef71e7812 */ /* 0x000fc400078efcff */
[C---:B------:R-:W-:Y:S02]  /*2060*/  LOP3.LUT R29, R247.reuse, 0x1d0, RZ, 0xfc, !PT ;  /* 0x000001d0f71d7812 */ /* 0x040fe400078efcff */
[----:B------:R-:W-:Y:S01]  /*2070*/  IABS R25, R30 ;  /* 0x0000001e00197213 */ /* 0x000fe20000000000 */
[----:B0-----:R-:W-:Y:S01]  /*2080*/  IMAD.MOV.U32 R8, RZ, RZ, RZ ;  /* 0x000000ffff087224 */ /* 0x001fe200078e00ff */
[C---:B------:R-:W-:Y:S02]  /*2090*/  LOP3.LUT R32, R247.reuse, 0x1ca, RZ, 0xfc, !PT ;  /* 0x000001caf7207812 */ /* 0x040fe400078efcff */
[----:B------:R-:W-:Y:S02]  /*20a0*/  IABS R24, R29 ;  /* 0x0000001d00187213 */ /* 0x000fe40000000000 */
[C---:B------:R-:W-:Y:S01]  /*20b0*/  LOP3.LUT R31, R247.reuse, 0x1cc, RZ, 0xfc, !PT ;  /* 0x000001ccf71f7812 */ /* 0x040fe200078efcff */
[----:B-1----:R-:W-:Y:S01]  /*20c0*/  IMAD.MOV R12, RZ, RZ, -R9 ;  /* 0x000000ffff0c7224 */ /* 0x002fe200078e0a09 */
[----:B------:R-:W-:-:S02]  /*20d0*/  LOP3.LUT R36, R247, 0x1ba, RZ, 0xfc, !PT ;  /* 0x000001baf7247812 */ /* 0x000fc400078efcff */
[----:B------:R-:W-:Y:S01]  /*20e0*/  LOP3.LUT R37, R247, 0x1b8, RZ, 0xfc, !PT ;  /* 0x000001b8f7257812 */ /* 0x000fe200078efcff */
[----:B------:R-:W-:Y:S01]  /*20f0*/  IMAD R11, R12, R13, RZ ;  /* 0x0000000d0c0b7224 */ /* 0x000fe200078e02ff */
[----:B------:R-:W-:Y:S01]  /*2100*/  IABS R33, R36 ;  /* 0x0000002400217213 */ /* 0x000fe20000000000 */
[----:B------:R-:W-:Y:S01]  /*2110*/  VIADD R12, R10, 0xffffffe ;  /* 0x0ffffffe0a0c7836 */ /* 0x000fe20000000000 */
[----:B------:R-:W-:Y:S01]  /*2120*/  IABS R34, R37 ;  /* 0x0000002500227213 */ /* 0x000fe20000000000 */
[----:B------:R-:W-:Y:S01]  /*2130*/  IMAD.HI.U32 R9, R9, R11, R8 ;  /* 0x0000000b09097227 */ /* 0x000fe200078e0008 */
[----:B------:R-:W-:Y:S02]  /*2140*/  SHF.R.S32.HI R11, RZ, 0x1f, R0 ;  /* 0x0000001fff0b7819 */ /* 0x000fe40000011400 */
[----:B------:R-:W-:Y:S02]  /*2150*/  LOP3.LUT R35, R247, 0x1bc, RZ, 0xfc, !PT ;  /* 0x000001bcf7237812 */ /* 0x000fe400078efcff */
[----:B------:R-:W-:Y:S01]  /*2160*/  LEA.HI R0, R11, R0, RZ, 0x6 ;  /* 0x000000000b007211 */ /* 0x000fe200078f30ff */
[----:B------:R-:W-:Y:S01]  /*2170*/  IMAD.HI.U32 R3, R9, R14, RZ ;  /* 0x0000000e09037227 */ /* 0x000fe200078e00ff */
[----:B------:R-:W-:-:S02]  /*2180*/  LOP3.LUT R40, R247, 0x1b2, RZ, 0xfc, !PT ;  /* 0x000001b2f7287812 */ /* 0x000fc400078efcff */
[----:B------:R-:W-:Y:S01]  /*2190*/  LOP3.LUT R41, R247, 0x1b0, RZ, 0xfc, !PT ;  /* 0x000001b0f7297812 */ /* 0x000fe200078efcff */
[----:B------:R-:W-:Y:S01]  /*21a0*/  IMAD.HI.U32 R8, R9, R16, RZ ;  /* 0x0000001009087227 */ /* 0x000fe200078e00ff */
[----:B------:R0:W-:Y:S01]  /*21b0*/  STL [R1+0xe04], R0 ;  /* 0x000e040001007387 */ /* 0x0001e20000100800 */
[----:B------:R-:W1:Y:S01]  /*21c0*/  F2I.FTZ.U32.TRUNC.NTZ R9, R12 ;  /* 0x0000000c00097305 */ /* 0x000e62000021f000 */
[----:B------:R-:W-:Y:S01]  /*21d0*/  LOP3.LUT R42, R247, 0x1ae, RZ, 0xfc, !PT ;  /* 0x000001aef72a7812 */ /* 0x000fe200078efcff */
[----:B------:R-:W-:Y:S01]  /*21e0*/  IMAD.MOV R3, RZ, RZ, -R3 ;  /* 0x000000ffff037224 */ /* 0x000fe200078e0a03 */
[----:B------:R-:W-:Y:S01]  /*21f0*/  STL [R1+0x1b7c], R4 ;  /* 0x001b7c0401007387 */ /* 0x000fe20000100800 */
[----:B------:R-:W-:Y:S01]  /*2200*/  IMAD.MOV R8, RZ, RZ, -R8 ;  /* 0x000000ffff087224 */ /* 0x000fe200078e0a08 */
[----:B------:R-:W-:Y:S01]  /*2210*/  IABS R38, R41 ;  /* 0x0000002900267213 */ /* 0x000fe20000000000 */
[C---:B------:R-:W-:Y:S01]  /*2220*/  IMAD R10, R13.reuse, R3, R14 ;  /* 0x000000030d0a7224 */ /* 0x040fe200078e020e */
[----:B------:R-:W-:Y:S01]  /*2230*/  LOP3.LUT R3, R2, 0x40, RZ, 0xc0, !PT ;  /* 0x0000004002037812 */ /* 0x000fe200078ec0ff */
[----:B------:R-:W-:Y:S01]  /*2240*/  IMAD R11, R13, R8, R16 ;  /* 0x000000080d0b7224 */ /* 0x000fe200078e0210 */
[----:B------:R-:W-:Y:S01]  /*2250*/  SHF.R.S32.HI R8, RZ, 0x6, R2 ;  /* 0x00000006ff087819 */ /* 0x000fe20000011402 */
[----:B0-----:R-:W-:Y:S01]  /*2260*/  IMAD.SHL.U32 R0, R15, 0x2, RZ ;  /* 0x000000020f007824 */ /* 0x001fe200078e00ff */
[----:B------:R-:W-:-:S02]  /*2270*/  ISETP.GT.U32.AND P1, PT, R13, R10, PT ;  /* 0x0000000a0d00720c */ /* 0x000fc40003f24070 */
[----:B------:R-:W-:Y:S01]  /*2280*/  SGXT R2, R8, 0x1 ;  /* 0x000000010802781a */ /* 0x000fe20000000200 */
[----:B------:R-:W-:Y:S01]  /*2290*/  IMAD R3, R3, 0x80, R0 ;  /* 0x0000008003037824 */ /* 0x000fe200078e0200 */
[----:B------:R-:W-:Y:S01]  /*22a0*/  ISETP.GT.U32.AND P2, PT, R13, R11, PT ;  /* 0x0000000b0d00720c */ /* 0x000fe20003f44070 */
[----:B-1----:R-:W-:Y:S01]  /*22b0*/  IMAD.MOV R12, RZ, RZ, -R9 ;  /* 0x000000ffff0c7224 */ /* 0x002fe200078e0a09 */
[----:B------:R-:W-:Y:S02]  /*22c0*/  LOP3.LUT R2, R0, 0x90, R2, 0x78, !PT ;  /* 0x0000009000027812 */ /* 0x000fe400078e7802 */
[----:B------:R-:W-:Y:S01]  /*22d0*/  IABS R16, R18 ;  /* 0x0000001200107213 */ /* 0x000fe20000000000 */
[----:B------:R-:W-:Y:S01]  /*22e0*/  IMAD.MOV.U32 R8, RZ, RZ, R12 ;  /* 0x000000ffff087224 */ /* 0x000fe200078e000c */
[----:B------:R-:W-:Y:S01]  /*22f0*/  LOP3.LUT R12, R247, 0x1fe, RZ, 0xfc, !PT ;  /* 0x000001fef70c7812 */ /* 0x000fe200078efcff */
[----:B------:R0:W-:Y:S01]  /*2300*/  STL [R1+0x1b80], R3 ;  /* 0x001b800301007387 */ /* 0x0001e20000100800 */
[----:B------:R-:W-:Y:S01]  /*2310*/  IABS R39, R42 ;  /* 0x0000002a00277213 */ /* 0x000fe20000000000 */
[----:B------:R-:W-:Y:S01]  /*2320*/  IMAD R15, R8, R7, RZ ;  /* 0x00000007080f7224 */ /* 0x000fe200078e02ff */
[----:B------:R-:W-:Y:S01]  /*2330*/  IABS R14, R12 ;  /* 0x0000000c000e7213 */ /* 0x000fe20000000000 */
[----:B------:R-:W-:Y:S01]  /*2340*/  IMAD.MOV.U32 R8, RZ, RZ, RZ ;  /* 0x000000ffff087224 */ /* 0x000fe200078e00ff */
[----:B------:R-:W-:Y:S01]  /*2350*/  ISETP.GE.AND P0, PT, R12, RZ, PT ;  /* 0x000000ff0c00720c */ /* 0x000fe20003f06270 */
[----:B------:R-:W-:Y:S01]  /*2360*/  @!P1 IMAD.IADD R10, R10, 0x1, -R13 ;  /* 0x000000010a0a9824 */ /* 0x000fe200078e0a0d */
[----:B------:R-:W-:Y:S01]  /*2370*/  ISETP.GE.AND P1, PT, R5, RZ, PT ;  /* 0x000000ff0500720c */ /* 0x000fe20003f26270 */
[----:B------:R-:W-:Y:S01]  /*2380*/  IMAD.HI.U32 R0, R9, R15, R8 ;  /* 0x0000000f09007227 */ /* 0x000fe200078e0008 */
[----:B------:R-:W-:Y:S01]  /*2390*/  IABS R15, R17 ;  /* 0x00000011000f7213 */ /* 0x000fe20000000000 */
[----:B------:R1:W-:Y:S01]  /*23a0*/  STL [R1+0x1b84], R2 ;  /* 0x001b840201007387 */ /* 0x0003e20000100800 */
[----:B------:R-:W-:Y:S01]  /*23b0*/  LOP3.LUT R17, R247, 0x1f4, RZ, 0xfc, !PT ;  /* 0x000001f4f7117812 */ /* 0x000fe200078efcff */
[----:B------:R-:W-:Y:S01]  /*23c0*/  @!P2 IMAD.IADD R11, R11, 0x1, -R13 ;  /* 0x000000010b0ba824 */ /* 0x000fe200078e0a0d */
[----:B------:R-:W-:Y:S01]  /*23d0*/  ISETP.GT.U32.AND P2, PT, R13, R10, PT ;  /* 0x0000000a0d00720c */ /* 0x000fe20003f44070 */
[----:B------:R-:W-:Y:S01]  /*23e0*/  IMAD.HI.U32 R8, R0, R14, RZ ;  /* 0x0000000e00087227 */ /* 0x000fe200078e00ff */
[----:B------:R-:W-:Y:S01]  /*23f0*/  STL [R1+0x1b88], R5 ;  /* 0x001b880501007387 */ /* 0x000fe20000100800 */
[----:B------:R-:W-:-:S02]  /*2400*/  LOP3.LUT R44, R247, 0x1ac, RZ, 0xfc, !PT ;  /* 0x000001acf72c7812 */ /* 0x000fc400078efcff */
[----:B------:R-:W-:Y:S01]  /*2410*/  IMAD.MOV R8, RZ, RZ, -R8 ;  /* 0x000000ffff087224 */ /* 0x000fe200078e0a08 */
[----:B------:R-:W-:Y:S01]  /*2420*/  ISETP.GT.U32.AND P4, PT, R13, R11, PT ;  /* 0x0000000b0d00720c */ /* 0x000fe20003f84070 */
[----:B------:R-:W-:Y:S01]  /*2430*/  IMAD.HI.U32 R9, R0, R15, RZ ;  /* 0x0000000f00097227 */ /* 0x000fe200078e00ff */
[----:B------:R-:W-:Y:S01]  /*2440*/  STL [R1+0x1b8c], R6 ;  /* 0x001b8c0601007387 */ /* 0x000fe20000100800 */
[----:B------:R-:W-:Y:S02]  /*2450*/  LOP3.LUT R45, R247, 0x1aa, RZ, 0xfc, !PT ;  /* 0x000001aaf72d7812 */ /* 0x000fe400078efcff */
[----:B------:R-:W-:Y:S01]  /*2460*/  IMAD R8, R7, R8, R14 ;  /* 0x0000000807087224 */ /* 0x000fe200078e020e */
[C---:B------:R-:W-:Y:S01]  /*2470*/  LOP3.LUT R46, R247.reuse, 0x1a8, RZ, 0xfc, !PT ;  /* 0x000001a8f72e7812 */ /* 0x040fe200078efcff */
[----:B------:R-:W-:Y:S01]  /*2480*/  @!P2 IMAD.IADD R10, R10, 0x1, -R13 ;  /* 0x000000010a0aa824 */ /* 0x000fe200078e0a0d */
[----:B------:R-:W-:Y:S01]  /*2490*/  LOP3.LUT R47, R247, 0x1a6, RZ, 0xfc, !PT ;  /* 0x000001a6f72f7812 */ /* 0x000fe200078efcff */
[----:B------:R-:W-:Y:S01]  /*24a0*/  IMAD.HI.U32 R12, R0, R16, RZ ;  /* 0x00000010000c7227 */ /* 0x000fe200078e00ff */
[----:B------:R-:W-:-:S02]  /*24b0*/  ISETP.GT.U32.AND P2, PT, R7, R8, PT ;  /* 0x000000080700720c */ /* 0x000fc40003f44070 */
[----:B------:R-:W-:Y:S01]  /*24c0*/  IABS R43, R47 ;  /* 0x0000002f002b7213 */ /* 0x000fe20000000000 */
[----:B------:R-:W-:Y:S01]  /*24d0*/  IMAD.MOV R14, RZ, RZ, -R9 ;  /* 0x000000ffff0e7224 */ /* 0x000fe200078e0a09 */
[C---:B------:R-:W-:Y:S01]  /*24e0*/  LOP3.LUT R50, R247.reuse, 0x19e, RZ, 0xfc, !PT ;  /* 0x0000019ef7327812 */ /* 0x040fe200078efcff */
[----:B------:R-:W-:Y:S01]  /*24f0*/  IMAD.MOV R9, RZ, RZ, -R12 ;  /* 0x000000ffff097224 */ /* 0x000fe200078e0a0c */
[----:B------:R-:W-:Y:S01]  /*2500*/  LOP3.LUT R53, R247, 0x19c, RZ, 0xfc, !PT ;  /* 0x0000019cf7357812 */ /* 0x000fe200078efcff */
[----:B------:R-:W-:Y:S01]  /*2510*/  @!P4 IMAD.IADD R11, R11, 0x1, -R13 ;  /* 0x000000010b0bc824 */ /* 0x000fe200078e0a0d */
[----:B------:R-:W-:Y:S01]  /*2520*/  ISETP.NE.AND P4, PT, R48, RZ, PT ;  /* 0x000000ff3000720c */ /* 0x000fe20003f85270 */
[----:B------:R-:W-:Y:S01]  /*2530*/  IMAD R12, R7, R14, R15 ;  /* 0x0000000e070c7224 */ /* 0x000fe200078e020f */
[----:B------:R-:W-:Y:S01]  /*2540*/  LOP3.LUT R15, R247, 0x1f8, RZ, 0xfc, !PT ;  /* 0x000001f8f70f7812 */ /* 0x000fe200078efcff */
[C---:B------:R-:W-:Y:S01]  /*2550*/  IMAD R14, R7.reuse, R9, R16 ;  /* 0x00000009070e7224 */ /* 0x040fe200078e0210 */
[----:B------:R-:W-:Y:S01]  /*2560*/  LOP3.LUT R9, RZ, R48, RZ, 0x33, !PT ;  /* 0x00000030ff097212 */ /* 0x000fe200078e33ff */
[----:B------:R-:W-:Y:S01]  /*2570*/  @!P1 IMAD.MOV R10, RZ, RZ, -R10 ;  /* 0x000000ffff0a9224 */ /* 0x000fe200078e0a0a */
[----:B------:R-:W-:Y:S01]  /*2580*/  IABS R13, R15 ;  /* 0x0000000f000d7213 */ /* 0x000fe20000000000 */
[----:B------:R-:W-:Y:S01]  /*2590*/  @!P5 IMAD.MOV R11, RZ, RZ, -R11 ;  /* 0x000000ffff0bd224 */ /* 0x000fe200078e0a0b */
[----:B------:R-:W-:Y:S01]  /*25a0*/  ISETP.GT.U32.AND P5, PT, R7, R14, PT ;  /* 0x0000000e0700720c */ /* 0x000fe20003fa4070 */
[----:B------:R-:W-:Y:S01]  /*25b0*/  @!P2 IMAD.IADD R8, R8, 0x1, -R7 ;  /* 0x000000010808a824 */ /* 0x000fe200078e0a07 */
[C---:B0-----:R-:W-:Y:S01]  /*25c0*/  SEL R3, R9.reuse, R10, !P4 ;  /* 0x0000000a09037207 */ /* 0x041fe20006000000 */
[----:B------:R-:W-:Y:S01]  /*25d0*/  IMAD.MOV.U32 R10, RZ, RZ, R13 ;  /* 0x000000ffff0a7224 */ /* 0x000fe200078e000d */
[----:B-1----:R-:W-:-:S02]  /*25e0*/  SEL R2, R9, R11, !P4 ;  /* 0x0000000b09027207 */ /* 0x002fc40006000000 */
[C---:B------:R-:W-:Y:S01]  /*25f0*/  ISETP.GT.U32.AND P4, PT, R7.reuse, R8, PT ;  /* 0x000000080700720c */ /* 0x040fe20003f84070 */
[----:B------:R-:W-:Y:S01]  /*2600*/  IMAD.HI.U32 R9, R0, R10, RZ ;  /* 0x0000000a00097227 */ /* 0x000fe200078e00ff */
[----:B------:R-:W-:Y:S01]  /*2610*/  ISETP.GT.U32.AND P1, PT, R7, R12, PT ;  /* 0x0000000c0700720c */ /* 0x000fe20003f24070 */
[----:B------:R-:W-:Y:S01]  /*2620*/  STL [R1+0xf0], R3 ;  /* 0x0000f00301007387 */ /* 0x000fe20000100800 */
[----:B------:R-:W-:Y:S01]  /*2630*/  LOP3.LUT R16, R247, 0x1f6, RZ, 0xfc, !PT ;  /* 0x000001f6f7107812 */ /* 0x000fe200078efcff */
[----:B------:R-:W-:Y:S01]  /*2640*/  IMAD.MOV R9, RZ, RZ, -R9 ;  /* 0x000000ffff097224 */ /* 0x000fe200078e0a09 */
[----:B------:R-:W-:Y:S01]  /*2650*/  IABS R13, R17 ;  /* 0x00000011000d7213 */ /* 0x000fe20000000000 */
[----:B------:R-:W-:Y:S01]  /*2660*/  @!P5 IMAD.IADD R14, R14, 0x1, -R7 ;  /* 0x000000010e0ed824 */ /* 0x000fe200078e0a07 */
[----:B------:R-:W-:Y:S01]  /*2670*/  IABS R11, R16 ;  /* 0x00000010000b7213 */ /* 0x000fe20000000000 */
[----:B------:R0:W-:Y:S01]  /*2680*/  STL [R1+0xf4], R2 ;  /* 0x0000f40201007387 */ /* 0x0001e20000100800 */
[----:B------:R-:W-:Y:S01]  /*2690*/  IMAD R10, R7, R9, R10 ;  /* 0x00000009070a7224 */ /* 0x000fe200078e020a */
[----:B------:R-:W-:-:S02]  /*26a0*/  ISETP.GE.AND P2, PT, R15, RZ, PT ;  /* 0x000000ff0f00720c */ /* 0x000fc40003f46270 */
[--C-:B------:R-:W-:Y:S01]  /*26b0*/  @!P4 IMAD.IADD R8, R8, 0x1, -R7.reuse ;  /* 0x000000010808c824 */ /* 0x100fe200078e0a07 */
[C---:B------:R-:W-:Y:S01]  /*26c0*/  ISETP.GT.U32.AND P5, PT, R7.reuse, R14, PT ;  /* 0x0000000e0700720c */ /* 0x040fe20003fa4070 */
[----:B------:R-:W-:Y:S01]  /*26d0*/  @!P1 IMAD.IADD R12, R12, 0x1, -R7 ;  /* 0x000000010c0c9824 */ /* 0x000fe200078e0a07 */
[C---:B------:R-:W-:Y:S01]  /*26e0*/  ISETP.GT.U32.AND P4, PT, R7.reuse, R10, PT ;  /* 0x0000000a0700720c */ /* 0x040fe20003f84070 */
[C---:B------:R-:W-:Y:S01]  /*26f0*/  IMAD.HI.U32 R9, R0.reuse, R11, RZ ;  /* 0x0000000b00097227 */ /* 0x040fe200078e00ff */
[----:B------:R-:W-:Y:S02]  /*2700*/  IABS R15, R19 ;  /* 0x00000013000f7213 */ /* 0x000fe40000000000 */
[----:B------:R-:W-:Y:S01]  /*2710*/  ISETP.GT.U32.AND P1, PT, R7, R12, PT ;  /* 0x0000000c0700720c */ /* 0x000fe20003f24070 */
[----:B0-----:R-:W-:Y:S01]  /*2720*/  IMAD.MOV.U32 R2, RZ, RZ, R8 ;  /* 0x000000ffff027224 */ /* 0x001fe200078e0008 */
[C---:B------:R-:W-:Y:S01]  /*2730*/  LOP3.LUT R48, R247.reuse, 0x1a4, RZ, 0xfc, !PT ;  /* 0x000001a4f7307812 */ /* 0x040fe200078efcff */
[----:B------:R-:W-:Y:S01]  /*2740*/  IMAD.HI.U32 R8, R0, R13, RZ ;  /* 0x0000000d00087227 */ /* 0x000fe200078e00ff */
[----:B------:R-:W-:-:S02]  /*2750*/  LOP3.LUT R54, R247, 0x19a, RZ, 0xfc, !PT ;  /* 0x0000019af7367812 */ /* 0x000fc400078efcff */
[C---:B------:R-:W-:Y:S01]  /*2760*/  LOP3.LUT R55, R247.reuse, 0x198, RZ, 0xfc, !PT ;  /* 0x00000198f7377812 */ /* 0x040fe200078efcff */
[----:B------:R-:W-:Y:S01]  /*2770*/  @!P0 IMAD.MOV R2, RZ, RZ, -R2 ;  /* 0x000000ffff028224 */ /* 0x000fe200078e0a02 */
[----:B------:R-:W-:Y:S01]  /*2780*/  ISETP.GE.AND P0, PT, R16, RZ, PT ;  /* 0x000000ff1000720c */ /* 0x000fe20003f06270 */
[----:B------:R-:W-:Y:S01]  /*2790*/  IMAD.MOV R16, RZ, RZ, -R9 ;  /* 0x000000ffff107224 */ /* 0x000fe200078e0a09 */
[----:B------:R-:W-:Y:S01]  /*27a0*/  LOP3.LUT R57, R247, 0x194, RZ, 0xfc, !PT ;  /* 0x00000194f7397812 */ /* 0x000fe200078efcff */
[----:B------:R-:W-:Y:S01]  /*27b0*/  IMAD.MOV R18, RZ, RZ, -R8 ;  /* 0x000000ffff127224 */ /* 0x000fe200078e0a08 */
[----:B------:R0:W-:Y:S01]  /*27c0*/  STL [R1+0x2c], R2 ;  /* 0x00002c0201007387 */ /* 0x0001e20000100800 */
[----:B------:R-:W-:Y:S01]  /*27d0*/  IMAD R8, R7, R16, R11 ;  /* 0x0000001007087224 */ /* 0x000fe200078e020b */
[----:B------:R-:W-:Y:S01]  /*27e0*/  IABS R52, R57 ;  /* 0x0000003900347213 */ /* 0x000fe20000000000 */
[--C-:B------:R-:W-:Y:S01]  /*27f0*/  @!P5 IMAD.IADD R14, R14, 0x1, -R7.reuse ;  /* 0x000000010e0ed824 */ /* 0x100fe200078e0a07 */
[----:B------:R-:W-:Y:S01]  /*2800*/  LOP3.LUT R56, R247, 0x196, RZ, 0xfc, !PT ;  /* 0x00000196f7387812 */ /* 0x000fe200078efcff */
[--C-:B------:R-:W-:Y:S01]  /*2810*/  @!P1 IMAD.IADD R12, R12, 0x1, -R7.reuse ;  /* 0x000000010c0c9824 */ /* 0x100fe200078e0a07 */
[----:B------:R-:W-:Y:S01]  /*2820*/  ISETP.GT.U32.AND P5, PT, R7, R8, PT ;  /* 0x000000080700720c */ /* 0x000fe20003fa4070 */
[----:B------:R-:W-:Y:S01]  /*2830*/  @!P4 IMAD.IADD R10, R10, 0x1, -R7 ;  /* 0x000000010a0ac824 */ /* 0x000fe200078e0a07 */
[----:B------:R-:W-:Y:S01]  /*2840*/  ISETP.GE.AND P1, PT, R17, RZ, PT ;  /* 0x000000ff1100720c */ /* 0x000fe20003f26270 */
[----:B------:R-:W-:Y:S01]  /*2850*/  IMAD R16, R7, R18, R13 ;  /* 0x0000001207107224 */ /* 0x000fe200078e020d */
[----:B------:R-:W-:Y:S01]  /*2860*/  LOP3.LUT R17, R247, 0x1f2, RZ, 0xfc, !PT ;  /* 0x000001f2f7117812 */ /* 0x000fe200078efcff */
[----:B------:R-:W-:Y:S01]  /*2870*/  IMAD.MOV.U32 R3, RZ, RZ, R12 ;  /* 0x000000ffff037224 */ /* 0x000fe200078e000c */
[----:B------:R-:W-:Y:S01]  /*2880*/  ISETP.GT.U32.AND P4, PT, R7, R10, PT ;  /* 0x0000000a0700720c */ /* 0x000fe20003f84070 */
[----:B0-----:R-:W-:Y:S01]  /*2890*/  IMAD.MOV.U32 R2, RZ, RZ, R14 ;  /* 0x000000ffff027224 */ /* 0x001fe200078e000e */
[----:B------:R-:W-:Y:S01]  /*28a0*/  LOP3.LUT R18, R247, 0x1f0, RZ, 0xfc, !PT ;  /* 0x000001f0f7127812 */ /* 0x000fe200078efcff */
[----:B------:R-:W-:Y:S01]  /*28b0*/  @!P6 IMAD.MOV R3, RZ, RZ, -R3 ;  /* 0x000000ffff03e224 */ /* 0x000fe200078e0a03 */
[----:B------:R-:W-:Y:S01]  /*28c0*/  ISETP.GT.U32.AND P6, PT, R7, R16, PT ;  /* 0x000000100700720c */ /* 0x000fe20003fc4070 */
[----:B------:R-:W-:Y:S01]  /*28d0*/  @!P3 IMAD.MOV R2, RZ, RZ, -R2 ;  /* 0x000000ffff02b224 */ /* 0x000fe200078e0a02 */
[----:B------:R-:W-:Y:S01]  /*28e0*/  IABS R13, R17 ;  /* 0x00000011000d7213 */ /* 0x000fe20000000000 */
[----:B------:R-:W-:Y:S01]  /*28f0*/  @!P5 IMAD.IADD R8, R8, 0x1, -R7 ;  /* 0x000000010808d824 */ /* 0x000fe200078e0a07 */
[----:B------:R-:W-:Y:S01]  /*2900*/  STL [R1+0x28], R3 ;  /* 0x0000280301007387 */ /* 0x000fe20000100800 */
[----:B------:R-:W-:-:S02]  /*2910*/  IABS R11, R18 ;  /* 0x00000012000b7213 */ /* 0x000fc40000000000 */
[----:B------:R-:W-:Y:S01]  /*2920*/  IMAD.HI.U32 R9, R0, R13, RZ ;  /* 0x0000000d00097227 */ /* 0x000fe200078e00ff */
[----:B------:R-:W-:Y:S01]  /*2930*/  ISETP.GT.U32.AND P5, PT, R7, R8, PT ;  /* 0x000000080700720c */ /* 0x000fe20003fa4070 */
[----:B------:R0:W-:Y:S01]  /*2940*/  STL [R1+0x24], R2 ;  /* 0x0000240201007387 */ /* 0x0001e20000100800 */
[----:B------:R-:W-:Y:S01]  /*2950*/  ISETP.GE.AND P3, PT, R17, RZ, PT ;  /* 0x000000ff1100720c */ /* 0x000fe20003f66270 */
[--C-:B------:R-:W-:Y:S01]  /*2960*/  @!P4 IMAD.IADD R10, R10, 0x1, -R7.reuse ;  /* 0x000000010a0ac824 */ /* 0x100fe200078e0a07 */
[----:B------:R-:W-:Y:S01]  /*2970*/  ISETP.GE.AND P4, PT, R18, RZ, PT ;  /* 0x000000ff1200720c */ /* 0x000fe20003f86270 */
[----:B------:R-:W-:Y:S01]  /*2980*/  @!P6 IMAD.IADD R16, R16, 0x1, -R7 ;  /* 0x000000011010e824 */ /* 0x000fe200078e0a07 */
[----:B------:R-:W-:Y:S01]  /*2990*/  IABS R17, R20 ;  /* 0x0000001400117213 */ /* 0x000fe20000000000 */
[----:B------:R-:W-:Y:S01]  /*29a0*/  IMAD.MOV.U32 R14, RZ, RZ, R11 ;  /* 0x000000ffff0e7224 */ /* 0x000fe200078e000b */
[----:B------:R-:W-:Y:S01]  /*29b0*/  IABS R51, R56 ;  /* 0x0000003800337213 */ /* 0x000fe20000000000 */
[----:B------:R-:W-:Y:S01]  /*29c0*/  IMAD.MOV R12, RZ, RZ, -R9 ;  /* 0x000000ffff0c7224 */ /* 0x000fe200078e0a09 */
[----:B------:R-:W-:Y:S01]  /*29d0*/  ISETP.GT.U32.AND P6, PT, R7, R16, PT ;  /* 0x000000100700720c */ /* 0x000fe20003fc4070 */
[----:B0-----:R-:W-:Y:S01]  /*29e0*/  IMAD.MOV.U32 R2, RZ, RZ, R10 ;  /* 0x000000ffff027224 */ /* 0x001fe200078e000a */
[C---:B------:R-:W-:Y:S01]  /*29f0*/  LOP3.LUT R65, R247.reuse, 0x184, RZ, 0xfc, !PT ;  /* 0x00000184f7417812 */ /* 0x040fe200078efcff */
[----:B------:R-:W-:Y:S01]  /*2a00*/  @!P5 IMAD.IADD R8, R8, 0x1, -R7 ;  /* 0x000000010808d824 */ /* 0x000fe200078e0a07 */
[----:B------:R-:W-:Y:S01]  /*2a10*/  LOP3.LUT R64, R247, 0x186, RZ, 0xfc, !PT ;  /* 0x00000186f7407812 */ /* 0x000fe200078efcff */
[----:B------:R-:W-:Y:S01]  /*2a20*/  @!P2 IMAD.MOV R2, RZ, RZ, -R2 ;  /* 0x000000ffff02a224 */ /* 0x000fe200078e0a02 */
[----:B------:R-:W-:Y:S01]  /*2a30*/  ISETP.GE.AND P2, PT, R19, RZ, PT ;  /* 0x000000ff1300720c */ /* 0x000fe20003f46270 */
[----:B------:R-:W-:Y:S01]  /*2a40*/  IMAD.HI.U32 R9, R0, R14, RZ ;  /* 0x0000000e00097227 */ /* 0x000fe200078e00ff */
[----:B------:R-:W-:-:S02]  /*2a50*/  LOP3.LUT R19, R247, 0x1e8, RZ, 0xfc, !PT ;  /* 0x000001e8f7137812 */ /* 0x000fc400078efcff */
[----:B------:R0:W-:Y:S01]  /*2a60*/  STL [R1+0x20], R2 ;  /* 0x0000200201007387 */ /* 0x0001e20000100800 */
[----:B------:R-:W-:Y:S01]  /*2a70*/  IMAD.HI.U32 R11, R0, R15, RZ ;  /* 0x0000000f000b7227 */ /* 0x000fe200078e00ff */
[C---:B------:R-:W-:Y:S02]  /*2a80*/  LOP3.LUT R66, R247.reuse, 0x182, RZ, 0xfc, !PT ;  /* 0x00000182f7427812 */ /* 0x040fe400078efcff */
[----:B------:R-:W-:Y:S01]  /*2a90*/  LOP3.LUT R67, R247, 0x180, RZ, 0xfc, !PT ;  /* 0x00000180f7437812 */ /* 0x000fe200078efcff */
[----:B------:R-:W-:Y:S01]  /*2aa0*/  IMAD R12, R7, R12, R13 ;  /* 0x0000000c070c7224 */ /* 0x000fe200078e020d */
[----:B------:R-:W-:Y:S01]  /*2ab0*/  IABS R62, R66 ;  /* 0x00000042003e7213 */ /* 0x000fe20000000000 */
[----:B------:R-:W-:Y:S01]  /*2ac0*/  IMAD.MOV R9, RZ, RZ, -R9 ;  /* 0x000000ffff097224 */ /* 0x000fe200078e0a09 */
[----:B------:R-:W-:Y:S01]  /*2ad0*/  LOP3.LUT R68, R247, 0x17e, RZ, 0xfc, !PT ;  /* 0x0000017ef7447812 */ /* 0x000fe200078efcff */
[----:B------:R-:W-:Y:S01]  /*2ae0*/  IMAD.MOV R18, RZ, RZ, -R11 ;  /* 0x000000ffff127224 */ /* 0x000fe200078e0a0b */
[----:B------:R-:W-:Y:S01]  /*2af0*/  ISETP.GT.U32.AND P5, PT, R7, R12, PT ;  /* 0x0000000c0700720c */ /* 0x000fe20003fa4070 */
[----:B0-----:R-:W-:Y:S01]  /*2b00*/  IMAD.MOV.U32 R2, RZ, RZ, R8 ;  /* 0x000000ffff027224 */ /* 0x001fe200078e0008 */
[----:B------:R-:W-:Y:S01]  /*2b10*/  LOP3.LUT R8, R247, 0x1ec, RZ, 0xfc, !PT ;  /* 0x000001ecf7087812 */ /* 0x000fe200078efcff */
[----:B------:R-:W-:Y:S01]  /*2b20*/  @!P6 IMAD.IADD R16, R16, 0x1, -R7 ;  /* 0x000000011010e824 */ /* 0x000fe200078e0a07 */
[----:B------:R-:W-:Y:S01]  /*2b30*/  IABS R63, R67 ;  /* 0x00000043003f7213 */ /* 0x000fe20000000000 */
[----:B------:R-:W-:Y:S01]  /*2b40*/  @!P0 IMAD.MOV R2, RZ, RZ, -R2 ;  /* 0x000000ffff028224 */ /* 0x000fe200078e0a02 */
[----:B------:R-:W-:Y:S01]  /*2b50*/  IABS R11, R8 ;  /* 0x00000008000b7213 */ /* 0x000fe20000000000 */
[C---:B------:R-:W-:Y:S01]  /*2b60*/  IMAD R10, R7.reuse, R9, R14 ;  /* 0x00000009070a7224 */ /* 0x040fe200078e020e */
[----:B------:R-:W-:Y:S01]  /*2b70*/  ISETP.GE.AND P6, PT, R8, RZ, PT ;  /* 0x000000ff0800720c */ /* 0x000fe20003fc6270 */
[----:B------:R-:W-:Y:S01]  /*2b80*/  IMAD R14, R7, R18, R15 ;  /* 0x00000012070e7224 */ /* 0x000fe200078e020f */
[----:B------:R0:W-:Y:S01]  /*2b90*/  STL [R1+0x1c], R2 ;  /* 0x00001c0201007387 */ /* 0x0001e20000100800 */
[----:B------:R-:W-:Y:S01]  /*2ba0*/  LOP3.LUT R18, R247, 0x1ea, RZ, 0xfc, !PT ;  /* 0x000001eaf7127812 */ /* 0x000fe200078efcff */
[----:B------:R-:W-:Y:S01]  /*2bb0*/  IMAD.HI.U32 R8, R0, R11, RZ ;  /* 0x0000000b00087227 */ /* 0x000fe200078e00ff */
[----:B------:R-:W-:-:S02]  /*2bc0*/  ISETP.GT.U32.AND P0, PT, R7, R10, PT ;  /* 0x0000000a0700720c */ /* 0x000fc40003f04070 */
[----:B------:R-:W-:Y:S01]  /*2bd0*/  IABS R13, R18 ;  /* 0x00000012000d7213 */ /* 0x000fe20000000000 */
[----:B------:R-:W-:Y:S01]  /*2be0*/  @!P5 IMAD.IADD R12, R12, 0x1, -R7 ;  /* 0x000000010c0cd824 */ /* 0x000fe200078e0a07 */
[----:B------:R-:W-:Y:S01]  /*2bf0*/  IABS R15, R19 ;  /* 0x00000013000f7213 */ /* 0x000fe20000000000 */
[----:B------:R-:W-:Y:S01]  /*2c00*/  IMAD.MOV R8, RZ, RZ, -R8 ;  /* 0x000000ffff087224 */ /* 0x000fe200078e0a08 */
[----:B------:R-:W-:Y:S01]  /*2c10*/  LOP3.LUT R69, R247, 0x17c, RZ, 0xfc, !PT ;  /* 0x0000017cf7457812 */ /* 0x000fe200078efcff */
[----:B0-----:R-:W-:Y:S01]  /*2c20*/  IMAD.MOV.U32 R2, RZ, RZ, R16 ;  /* 0x000000ffff027224 */ /* 0x001fe200078e0010 */
[C---:B------:R-:W-:Y:S01]  /*2c30*/  ISETP.GT.U32.AND P5, PT, R7.reuse, R12, PT ;  /* 0x0000000c0700720c */ /* 0x040fe20003fa4070 */
[----:B------:R-:W-:Y:S01]  /*2c40*/  IMAD R8, R7, R8, R11 ;  /* 0x0000000807087224 */ /* 0x000fe200078e020b */
[----:B------:R-:W-:Y:S01]  /*2c50*/  LOP3.LUT R70, R247, 0x17a, RZ, 0xfc, !PT ;  /* 0x0000017af7467812 */ /* 0x000fe200078efcff */
[----:B------:R-:W-:Y:S01]  /*2c60*/  @!P1 IMAD.MOV R2, RZ, RZ, -R2 ;  /* 0x000000ffff029224 */ /* 0x000fe200078e0a02 */
[----:B------:R-:W-:Y:S01]  /*2c70*/  ISETP.GT.U32.AND P1, PT, R7, R14, PT ;  /* 0x0000000e0700720c */ /* 0x000fe20003f24070 */
[----:B------:R-:W-:Y:S01]  /*2c80*/  @!P0 IMAD.IADD R10, R10, 0x1, -R7 ;  /* 0x000000010a0a8824 */ /* 0x000fe200078e0a07 */
[C---:B------:R-:W-:Y:S01]  /*2c90*/  LOP3.LUT R71, R247.reuse, 0x178, RZ, 0xfc, !PT ;  /* 0x00000178f7477812 */ /* 0x040fe200078efcff */
[----:B------:R-:W-:Y:S01]  /*2ca0*/  IMAD.HI.U32 R9, R0, R13, RZ ;  /* 0x0000000d00097227 */ /* 0x000fe200078e00ff */
[----:B------:R0:W-:Y:S01]  /*2cb0*/  STL [R1+0x18], R2 ;  /* 0x0000180201007387 */ /* 0x0001e20000100800 */
[----:B------:R-:W-:-:S02]  /*2cc0*/  LOP3.LUT R72, R247, 0x176, RZ, 0xfc, !PT ;  /* 0x00000176f7487812 */ /* 0x000fc400078efcff */
[----:B------:R-:W-:Y:S01]  /*2cd0*/  ISETP.GT.U32.AND P0, PT, R7, R10, PT ;  /* 0x0000000a0700720c */ /* 0x000fe20003f04070 */
[----:B------:R-:W-:Y:S01]  /*2ce0*/  IMAD.HI.U32 R11, R0, R17, RZ ;  /* 0x00000011000b7227 */ /* 0x000fe200078e00ff */
[C---:B------:R-:W-:Y:S02]  /*2cf0*/  LOP3.LUT R73, R247.reuse, 0x174, RZ, 0xfc, !PT ;  /* 0x00000174f7497812 */ /* 0x040fe400078efcff */
[C---:B------:R-:W-:Y:S01]  /*2d00*/  LOP3.LUT R74, R247.reuse, 0x172, RZ, 0xfc, !PT ;  /* 0x00000172f74a7812 */ /* 0x040fe200078efcff */
[--C-:B------:R-:W-:Y:S01]  /*2d10*/  @!P5 IMAD.IADD R12, R12, 0x1, -R7.reuse ;  /* 0x000000010c0cd824 */ /* 0x100fe200078e0a07 */
[----:B------:R-:W-:Y:S01]  /*2d20*/  ISETP.GE.AND P5, PT, R18, RZ, PT ;  /* 0x000000ff1200720c */ /* 0x000fe20003fa6270 */
[----:B------:R-:W-:Y:S01]  /*2d30*/  @!P1 IMAD.IADD R14, R14, 0x1, -R7 ;  /* 0x000000010e0e9824 */ /* 0x000fe200078e0a07 */
[C---:B------:R-:W-:Y:S01]  /*2d40*/  LOP3.LUT R75, R247.reuse, 0x16e, RZ, 0xfc, !PT ;  /* 0x0000016ef74b7812 */ /* 0x040fe200078efcff */
[----:B0-----:R-:W-:Y:S01]  /*2d50*/  IMAD.MOV.U32 R2, RZ, RZ, R12 ;  /* 0x000000ffff027224 */ /* 0x001fe200078e000c */
[----:B------:R-:W-:Y:S01]  /*2d60*/  LOP3.LUT R77, R247, 0x16c, RZ, 0xfc, !PT ;  /* 0x0000016cf74d7812 */ /* 0x000fe200078efcff */
[----:B------:R-:W-:Y:S01]  /*2d70*/  IMAD.MOV R16, RZ, RZ, -R9 ;  /* 0x000000ffff107224 */ /* 0x000fe200078e0a09 */
[----:B------:R-:W-:Y:S01]  /*2d80*/  ISETP.GT.U32.AND P1, PT, R7, R14, PT ;  /* 0x0000000e0700720c */ /* 0x000fe20003f24070 */
[----:B------:R-:W-:Y:S01]  /*2d90*/  IMAD.MOV R12, RZ, RZ, -R11 ;  /* 0x000000ffff0c7224 */ /* 0x000fe200078e0a0b */
[C---:B------:R-:W-:Y:S01]  /*2da0*/  LOP3.LUT R78, R247.reuse, 0x16a, RZ, 0xfc, !PT ;  /* 0x0000016af74e7812 */ /* 0x040fe200078efcff */
[----:B------:R-:W-:Y:S01]  /*2db0*/  IMAD.HI.U32 R9, R0, R15, RZ ;  /* 0x0000000f00097227 */ /* 0x000fe200078e00ff */
[----:B------:R-:W-:-:S02]  /*2dc0*/  LOP3.LUT R79, R247, 0x168, RZ, 0xfc, !PT ;  /* 0x00000168f74f7812 */ /* 0x000fc400078efcff */
[----:B------:R-:W-:Y:S01]  /*2dd0*/  LOP3.LUT R82, R247, 0x164, RZ, 0xfc, !PT ;  /* 0x00000164f7527812 */ /* 0x000fe200078efcff */
[----:B------:R-:W-:Y:S01]  /*2de0*/  @!P0 IMAD.IADD R10, R10, 0x1, -R7 ;  /* 0x000000010a0a8824 */ /* 0x000fe200078e0a07 */
[C---:B------:R-:W-:Y:S01]  /*2df0*/  ISETP.GT.U32.AND P0, PT, R7.reuse, R8, PT ;  /* 0x000000080700720c */ /* 0x040fe20003f04070 */
[----:B------:R-:W-:Y:S01]  /*2e00*/  IMAD R12, R7, R12, R17 ;  /* 0x0000000c070c7224 */ /* 0x000fe200078e0211 */
[C---:B------:R-:W-:Y:S01]  /*2e10*/  LOP3.LUT R17, R247.reuse, 0x1e2, RZ, 0xfc, !PT ;  /* 0x000001e2f7117812 */ /* 0x040fe200078efcff */
[----:B------:R-:W-:Y:S01]  /*2e20*/  IMAD.MOV R18, RZ, RZ, -R9 ;  /* 0x000000ffff127224 */ /* 0x000fe200078e0a09 */
[C---:B------:R-:W-:Y:S01]  /*2e30*/  LOP3.LUT R80, R247.reuse, 0x166, RZ, 0xfc, !PT ;  /* 0x00000166f7507812 */ /* 0x040fe200078efcff */
[----:B------:R-:W-:Y:S01]  /*2e40*/  @!P1 IMAD.IADD R14, R14, 0x1, -R7 ;  /* 0x000000010e0e9824 */ /* 0x000fe200078e0a07 */
[C---:B------:R-:W-:Y:S01]  /*2e50*/  LOP3.LUT R83, R247.reuse, 0x162, RZ, 0xfc, !PT ;  /* 0x00000162f7537812 */ /* 0x040fe200078efcff */
[----:B------:R-:W-:Y:S01]  /*2e60*/  IMAD.MOV.U32 R6, RZ, RZ, R10 ;  /* 0x000000ffff067224 */ /* 0x000fe200078e000a */
[----:B------:R-:W-:Y:S01]  /*2e70*/  IABS R76, R80 ;  /* 0x00000050004c7213 */ /* 0x000fe20000000000 */
[----:B------:R-:W-:Y:S01]  /*2e80*/  IMAD.MOV.U32 R5, RZ, RZ, R14 ;  /* 0x000000ffff057224 */ /* 0x000fe200078e000e */
[----:B------:R-:W-:Y:S01]  /*2e90*/  LOP3.LUT R84, R247, 0x160, RZ, 0xfc, !PT ;  /* 0x00000160f7547812 */ /* 0x000fe200078efcff */
[----:B------:R-:W-:Y:S01]  /*2ea0*/  IMAD R10, R7, R18, R15 ;  /* 0x00000012070a7224 */ /* 0x000fe200078e020f */
[----:B------:R-:W-:Y:S01]  /*2eb0*/  LOP3.LUT R18, R247, 0x1e4, RZ, 0xfc, !PT ;  /* 0x000001e4f7127812 */ /* 0x000fe200078efcff */
[----:B------:R-:W-:Y:S01]  /*2ec0*/  @!P2 IMAD.MOV R5, RZ, RZ, -R5 ;  /* 0x000000ffff05a224 */ /* 0x000fe200078e0a05 */
[C---:B------:R-:W-:Y:S01]  /*2ed0*/  ISETP.GT.U32.AND P2, PT, R7.reuse, R12, PT ;  /* 0x0000000c0700720c */ /* 0x040fe20003f44070 */
[C---:B------:R-:W-:Y:S01]  /*2ee0*/  IMAD R16, R7.reuse, R16, R13 ;  /* 0x0000001007107224 */ /* 0x040fe200078e020d */
[----:B------:R-:W-:Y:S01]  /*2ef0*/  IABS R11, R18 ;  /* 0x00000012000b7213 */ /* 0x000fe20000000000 */
[----:B------:R-:W-:Y:S01]  /*2f00*/  @!P3 IMAD.MOV R2, RZ, RZ, -R2 ;  /* 0x000000ffff02b224 */ /* 0x000fe200078e0a02 */
[C---:B------:R-:W-:Y:S01]  /*2f10*/  ISETP.GT.U32.AND P1, PT, R7.reuse, R10, PT ;  /* 0x0000000a0700720c */ /* 0x040fe20003f24070 */
[----:B------:R-:W-:Y:S01]  /*2f20*/  @!P0 IMAD.IADD R8, R8, 0x1, -R7 ;  /* 0x0000000108088824 */ /* 0x000fe200078e0a07 */
[----:B------:R-:W-:Y:S01]  /*2f30*/  ISETP.GT.U32.AND P3, PT, R7, R16, PT ;  /* 0x000000100700720c */ /* 0x000fe20003f64070 */
[----:B------:R-:W-:Y:S01]  /*2f40*/  IMAD.HI.U32 R9, R0, R11, RZ ;  /* 0x0000000b00097227 */ /* 0x000fe200078e00ff */
[----:B------:R-:W-:-:S02]  /*2f50*/  IABS R13, R17 ;  /* 0x00000011000d7213 */ /* 0x000fc40000000000 */
[----:B------:R-:W-:Y:S01]  /*2f60*/  ISETP.GT.U32.AND P0, PT, R7, R8, PT ;  /* 0x000000080700720c */ /* 0x000fe20003f04070 */
[----:B------:R-:W-:Y:S01]  /*2f70*/  IMAD.MOV R14, RZ, RZ, -R9 ;  /* 0x000000ffff0e7224 */ /* 0x000fe200078e0a09 */
[C---:B------:R-:W-:Y:S01]  /*2f80*/  LOP3.LUT R85, R247.reuse, 0x15e, RZ, 0xfc, !PT ;  /* 0x0000015ef7557812 */ /* 0x040fe200078efcff */
[----:B------:R-:W-:Y:S01]  /*2f90*/  @!P2 IMAD.IADD R12, R12, 0x1, -R7 ;  /* 0x000000010c0ca824 */ /* 0x000fe200078e0a07 */
[----:B------:R-:W-:Y:S01]  /*2fa0*/  LOP3.LUT R86, R247, 0x15c, RZ, 0xfc, !PT ;  /* 0x0000015cf7567812 */ /* 0x000fe200078efcff */
[----:B------:R-:W-:Y:S01]  /*2fb0*/  IMAD R9, R7, R14, R11 ;  /* 0x0000000e07097224 */ /* 0x000fe200078e020b */
[----:B------:R-:W-:Y:S01]  /*2fc0*/  LOP3.LUT R87, R247, 0x15a, RZ, 0xfc, !PT ;  /* 0x0000015af7577812 */ /* 0x000fe200078efcff */
[--C-:B------:R-:W-:Y:S01]  /*2fd0*/  @!P1 IMAD.IADD R10, R10, 0x1, -R7.reuse ;  /* 0x000000010a0a9824 */ /* 0x100fe200078e0a07 */
[C---:B------:R-:W-:Y:S01]  /*2fe0*/  ISETP.GT.U32.AND P2, PT, R7.reuse, R12, PT ;  /* 0x0000000c0700720c */ /* 0x040fe20003f44070 */
[----:B------:R-:W-:Y:S01]  /*2ff0*/  @!P3 IMAD.IADD R16, R16, 0x1, -R7 ;  /* 0x000000011010b824 */ /* 0x000fe200078e0a07 */
[----:B------:R-:W-:Y:S01]  /*3000*/  IABS R81, R86 ;  /* 0x0000005600517213 */ /* 0x000fe20000000000 */
[----:B------:R-:W-:Y:S01]  /*3010*/  IMAD.HI.U32 R11, R0, R13, RZ ;  /* 0x0000000d000b7227 */ /* 0x000fe200078e00ff */
[----:B------:R-:W-:-:S02]  /*3020*/  ISETP.GT.U32.AND P1, PT, R7, R10, PT ;  /* 0x0000000a0700720c */ /* 0x000fc40003f24070 */
[----:B------:R-:W-:Y:S01]  /*3030*/  ISETP.GT.U32.AND P3, PT, R7, R16, PT ;  /* 0x000000100700720c */ /* 0x000fe20003f64070 */
[----:B------:R-:W-:Y:S01]  /*3040*/  IMAD.MOV R14, RZ, RZ, -R11 ;  /* 0x000000ffff0e7224 */ /* 0x000fe200078e0a0b */
[----:B------:R-:W-:Y:S01]  /*3050*/  LOP3.LUT R88, R247, 0x158, RZ, 0xfc, !PT ;  /* 0x00000158f7587812 */ /* 0x000fe200078efcff */
[----:B------:R-:W-:Y:S01]  /*3060*/  @!P4 IMAD.MOV R6, RZ, RZ, -R6 ;  /* 0x000000ffff06c224 */ /* 0x000fe200078e0a06 */
[----:B------:R-:W-:Y:S01]  /*3070*/  ISETP.GE.AND P4, PT, R19, RZ, PT ;  /* 0x000000ff1300720c */ /* 0x000fe20003f86270 */
[----:B------:R-:W-:Y:S01]  /*3080*/  IMAD R14, R7, R14, R13 ;  /* 0x0000000e070e7224 */ /* 0x000fe200078e020d */
[----:B------:R-:W-:Y:S01]  /*3090*/  LOP3.LUT R19, R247, 0x1e0, RZ, 0xfc, !PT ;  /* 0x000001e0f7137812 */ /* 0x000fe200078efcff */
[--C-:B------:R-:W-:Y:S01]  /*30a0*/  @!P0 IMAD.IADD R8, R8, 0x1, -R7.reuse ;  /* 0x0000000108088824 */ /* 0x100fe200078e0a07 */
[----:B------:R-:W-:Y:S01]  /*30b0*/  ISETP.GE.AND P0, PT, R20, RZ, PT ;  /* 0x000000ff1400720c */ /* 0x000fe20003f06270 */
[--C-:B------:R-:W-:Y:S01]  /*30c0*/  @!P2 IMAD.IADD R12, R12, 0x1, -R7.reuse ;  /* 0x000000010c0ca824 */ /* 0x100fe200078e0a07 */
[----:B------:R-:W-:Y:S01]  /*30d0*/  IABS R15, R19 ;  /* 0x00000013000f7213 */ /* 0x000fe20000000000 */
[----:B------:R-:W-:Y:S01]  /*30e0*/  IMAD.MOV.U32 R4, RZ, RZ, R8 ;  /* 0x000000ffff047224 */ /* 0x000fe200078e0008 */
[----:B------:R-:W-:Y:S01]  /*30f0*/  ISETP.GT.U32.AND P2, PT, R7, R14, PT ;  /* 0x0000000e0700720c */ /* 0x000fe20003f44070 */
[----:B------:R-:W-:Y:S01]  /*3100*/  @!P1 IMAD.IADD R10, R10, 0x1, -R7 ;  /* 0x000000010a0a9824 */ /* 0x000fe200078e0a07 */
[----:B------:R-:W-:Y:S01]  /*3110*/  STL [R1+0x1bb8], R6 ;  /* 0x001bb80601007387 */ /* 0x000fe20000100800 */
[----:B------:R-:W-:Y:S01]  /*3120*/  IMAD.HI.U32 R8, R0, R15, RZ ;  /* 0x0000000f00087227 */ /* 0x000fe200078e00ff */
[----:B------:R-:W-:-:S02]  /*3130*/  LOP3.LUT R13, R247, 0x1de, RZ, 0xfc, !PT ;  /* 0x000001def70d7812 */ /* 0x000fc400078efcff */
[----:B------:R0:W-:Y:S01]  /*3140*/  STL [R1+0x14], R2 ;  /* 0x0000140201007387 */ /* 0x0001e20000100800 */
[----:B------:R-:W-:Y:S01]  /*3150*/  @!P3 IMAD.IADD R16, R16, 0x1, -R7 ;  /* 0x000000011010b824 */ /* 0x000fe200078e0a07 */
[----:B------:R-:W-:Y:S01]  /*3160*/  ISETP.GT.U32.AND P3, PT, R7, R9, PT ;  /* 0x000000090700720c */ /* 0x000fe20003f64070 */
[----:B------:R-:W-:Y:S01]  /*3170*/  IMAD.MOV R8, RZ, RZ, -R8 ;  /* 0x000000ffff087224 */ /* 0x000fe200078e0a08 */
[----:B------:R-:W-:Y:S01]  /*3180*/  ISETP.GE.AND P1, PT, R19, RZ, PT ;  /* 0x000000ff1300720c */ /* 0x000fe20003f26270 */
[----:B------:R-:W-:Y:S01]  /*3190*/  IMAD.MOV.U32 R3, RZ, RZ, R16 ;  /* 0x000000ffff037224 */ /* 0x000fe200078e0010 */
[----:B------:R-:W-:Y:S01]  /*31a0*/  LOP3.LUT R19, R247, 0x1da, RZ, 0xfc, !PT ;  /* 0x000001daf7137812 */ /* 0x000fe200078efcff */
[----:B------:R-:W-:Y:S01]  /*31b0*/  IMAD R11, R7, R8, R15 ;  /* 0x00000008070b7224 */ /* 0x000fe200078e020f */
[C---:B------:R-:W-:Y:S01]  /*31c0*/  LOP3.LUT R20, R247.reuse, 0x1d8, RZ, 0xfc, !PT ;  /* 0x000001d8f7147812 */ /* 0x040fe200078efcff */
[----:B------:R-:W-:Y:S01]  /*31d0*/  IMAD.MOV.U32 R8, RZ, RZ, R12 ;  /* 0x000000ffff087224 */ /* 0x000fe200078e000c */
[C---:B------:R-:W-:Y:S01]  /*31e0*/  LOP3.LUT R89, R247.reuse, 0x154, RZ, 0xfc, !PT ;  /* 0x00000154f7597812 */ /* 0x040fe200078efcff */
[----:B0-----:R-:W-:Y:S01]  /*31f0*/  IMAD.MOV.U32 R2, RZ, RZ, R10 ;  /* 0x000000ffff027224 */ /* 0x001fe200078e000a */
[C---:B------:R-:W-:Y:S01]  /*3200*/  LOP3.LUT R10, R247.reuse, 0x1dc, RZ, 0xfc, !PT ;  /* 0x000001dcf70a7812 */ /* 0x040fe200078efcff */
[--C-:B------:R-:W-:Y:S01]  /*3210*/  @!P2 IMAD.IADD R14, R14, 0x1, -R7.reuse ;  /* 0x000000010e0ea824 */ /* 0x100fe200078e0a07 */
[----:B------:R-:W-:Y:S01]  /*3220*/  LOP3.LUT R90, R247, 0x14e, RZ, 0xfc, !PT ;  /* 0x0000014ef75a7812 */ /* 0x000fe200078efcff */
[----:B------:R-:W-:Y:S01]  /*3230*/  @!P4 IMAD.MOV R2, RZ, RZ, -R2 ;  /* 0x000000ffff02c224 */ /* 0x000fe200078e0a02 */
[----:B------:R-:W-:Y:S01]  /*3240*/  ISETP.GE.AND P4, PT, R13, RZ, PT ;  /* 0x000000ff0d00720c */ /* 0x000fe20003f86270 */
[----:B------:R-:W-:Y:S01]  /*3250*/  @!P0 IMAD.MOV R8, RZ, RZ, -R8 ;  /* 0x000000ffff088224 */ /* 0x000fe200078e0a08 */
[----:B------:R-:W-:Y:S01]  /*3260*/  IABS R13, R13 ;  /* 0x0000000d000d7213 */ /* 0x000fe20000000000 */
[----:B------:R-:W-:Y:S01]  /*3270*/  @!P3 IMAD.IADD R9, R9, 0x1, -R7 ;  /* 0x000000010909b824 */ /* 0x000fe200078e0a07 */
[----:B------:R-:W-:Y:S01]  /*3280*/  IABS R15, R10 ;  /* 0x0000000a000f7213 */ /* 0x000fe20000000000 */
[----:B------:R-:W-:Y:S01]  /*3290*/  @!P6 IMAD.MOV R4, RZ, RZ, -R4 ;  /* 0x000000ffff04e224 */ /* 0x000fe200078e0a04 */
[----:B------:R-:W-:Y:S01]  /*32a0*/  ISETP.GE.AND P0, PT, R10, RZ, PT ;  /* 0x000000ff0a00720c */ /* 0x000fe20003f06270 */
[C---:B------:R-:W-:Y:S01]  /*32b0*/  IMAD.HI.U32 R10, R0.reuse, R13, RZ ;  /* 0x0000000d000a7227 */ /* 0x040fe200078e00ff */
[C---:B------:R-:W-:Y:S01]  /*32c0*/  ISETP.GT.U32.AND P2, PT, R7.reuse, R14, PT ;  /* 0x0000000e0700720c */ /* 0x040fe20003f44070 */
[----:B------:R-:W-:Y:S01]  /*32d0*/  STL [R1+0x1bbc], R5 ;  /* 0x001bbc0501007387 */ /* 0x000fe20000100800 */
[----:B------:R-:W-:Y:S01]  /*32e0*/  ISETP.GT.U32.AND P3, PT, R7, R9, PT ;  /* 0x000000090700720c */ /* 0x000fe20003f64070 */
[----:B------:R-:W-:Y:S01]  /*32f0*/  IMAD.HI.U32 R12, R0, R15, RZ ;  /* 0x0000000f000c7227 */ /* 0x000fe200078e00ff */
[----:B------:R-:W-:Y:S01]  /*3300*/  ISETP.GE.AND P6, PT, R18, RZ, PT ;  /* 0x000000ff1200720c */ /* 0x000fe20003fc6270 */
[----:B------:R0:W-:Y:S01]  /*3310*/  STL [R1+0x1bc0], R4 ;  /* 0x001bc00401007387 */ /* 0x0001e20000100800 */
[----:B------:R-:W-:Y:S01]  /*3320*/  IABS R18, R20 ;  /* 0x0000001400127213 */ /* 0x000fe20000000000 */
[----:B------:R-:W-:Y:S01]  /*3330*/  IMAD.MOV R10, RZ, RZ, -R10 ;  /* 0x000000ffff0a7224 */ /* 0x000fe200078e0a0a */
[C---:B------:R-:W-:Y:S01]  /*3340*/  LOP3.LUT R91, R247.reuse, 0x14c, RZ, 0xfc, !PT ;  /* 0x0000014cf75b7812 */ /* 0x040fe200078efcff */
[----:B------:R-:W-:Y:S01]  /*3350*/  IMAD.MOV R16, RZ, RZ, -R12 ;  /* 0x000000ffff107224 */ /* 0x000fe200078e0a0c */
[----:B------:R-:W-:Y:S01]  /*3360*/  LOP3.LUT R96, R247, 0x148, RZ, 0xfc, !PT ;  /* 0x00000148f7607812 */ /* 0x000fe200078efcff */
[----:B------:R-:W-:Y:S01]  /*3370*/  IMAD R12, R7, R10, R13 ;  /* 0x0000000a070c7224 */ /* 0x000fe200078e020d */
[----:B------:R-:W-:Y:S01]  /*3380*/  LOP3.LUT R99, R247, 0x144, RZ, 0xfc, !PT ;  /* 0x00000144f7637812 */ /* 0x000fe200078efcff */
[--C-:B------:R-:W-:Y:S01]  /*3390*/  @!P2 IMAD.IADD R14, R14, 0x1, -R7.reuse ;  /* 0x000000010e0ea824 */ /* 0x100fe200078e0a07 */
[----:B------:R-:W-:Y:S01]  /*33a0*/  IABS R93, R96 ;  /* 0x00000060005d7213 */ /* 0x000fe20000000000 */
[----:B------:R-:W-:Y:S01]  /*33b0*/  @!P3 IMAD.IADD R9, R9, 0x1, -R7 ;  /* 0x000000010909b824 */ /* 0x000fe200078e0a07 */
[C---:B------:R-:W-:Y:S01]  /*33c0*/  ISETP.GT.U32.AND P2, PT, R7.reuse, R12, PT ;  /* 0x0000000c0700720c */ /* 0x040fe20003f44070 */
[C---:B------:R-:W-:Y:S01]  /*33d0*/  IMAD R13, R7.reuse, R16, R15 ;  /* 0x00000010070d7224 */ /* 0x040fe200078e020f */
[C---:B------:R-:W-:Y:S01]  /*33e0*/  ISETP.GT.U32.AND P3, PT, R7.reuse, R11, PT ;  /* 0x0000000b0700720c */ /* 0x040fe20003f64070 */
[----:B------:R-:W-:Y:S01]  /*33f0*/  @!P6 IMAD.MOV R9, RZ, RZ, -R9 ;  /* 0x000000ffff09e224 */ /* 0x000fe200078e0a09 */
[----:B------:R-:W-:Y:S01]  /*3400*/  IABS R95, R99 ;  /* 0x00000063005f7213 */ /* 0x000fe20000000000 */
[----:B------:R-:W-:Y:S01]  /*3410*/  @!P5 IMAD.MOV R3, RZ, RZ, -R3 ;  /* 0x000000ffff03d224 */ /* 0x000fe200078e0a03 */
[----:B------:R-:W-:Y:S01]  /*3420*/  ISETP.GT.U32.AND P6, PT, R7, R13, PT ;  /* 0x0000000d0700720c */ /* 0x000fe20003fc4070 */
[----:B------:R-:W-:Y:S01]  /*3430*/  IMAD.HI.U32 R15, R0, R18, RZ ;  /* 0x00000012000f7227 */ /* 0x000fe200078e00ff */
[----:B------:R-:W-:-:S02]  /*3440*/  ISETP.GE.AND P5, PT, R17, RZ, PT ;  /* 0x000000ff1100720c */ /* 0x000fc40003fa6270 */
[----:B------:R-:W-:Y:S01]  /*3450*/  IABS R17, R19 ;  /* 0x0000001300117213 */ /* 0x000fe20000000000 */
[----:B------:R-:W-:Y:S01]  /*3460*/  IMAD.MOV R15, RZ, RZ, -R15 ;  /* 0x000000ffff0f7224 */ /* 0x000fe200078e0a0f */
[C---:B------:R-:W-:Y:S01]  /*3470*/  LOP3.LUT R98, R247.reuse, 0x146, RZ, 0xfc, !PT ;  /* 0x00000146f7627812 */ /* 0x040fe200078efcff */
[--C-:B------:R-:W-:Y:S01]  /*3480*/  @!P2 IMAD.IADD R12, R12, 0x1, -R7.reuse ;  /* 0x000000010c0ca824 */ /* 0x100fe200078e0a07 */
[----:B------:R-:W-:Y:S01]  /*3490*/  LOP3.LUT R100, R247, 0x142, RZ, 0xfc, !PT ;  /* 0x00000142f7647812 */ /* 0x000fe200078efcff */
[----:B------:R-:W-:Y:S01]  /*34a0*/  IMAD.HI.U32 R10, R0, R17, RZ ;  /* 0x00000011000a7227 */ /* 0x000fe200078e00ff */
[----:B------:R-:W-:Y:S01]  /*34b0*/  IABS R94, R98 ;  /* 0x00000062005e7213 */ /* 0x000fe20000000000 */
[----:B------:R-:W-:Y:S01]  /*34c0*/  STL [R1+0x1bc4], R3 ;  /* 0x001bc40301007387 */ /* 0x000fe20000100800 */
[----:B------:R-:W-:Y:S01]  /*34d0*/  ISETP.GT.U32.AND P2, PT, R7, R12, PT ;  /* 0x0000000c0700720c */ /* 0x000fe20003f44070 */
[----:B------:R-:W-:Y:S01]  /*34e0*/  IMAD.MOV R16, RZ, RZ, -R10 ;  /* 0x000000ffff107224 */ /* 0x000fe200078e0a0a */
[C---:B------:R-:W-:Y:S01]  /*34f0*/  LOP3.LUT R101, R247.reuse, 0x140, RZ, 0xfc, !PT ;  /* 0x00000140f7657812 */ /* 0x040fe200078efcff */
[----:B------:R-:W-:Y:S01]  /*3500*/  IMAD.MOV.U32 R10, RZ, RZ, R14 ;  /* 0x000000ffff0a7224 */ /* 0x000fe200078e000e */
[----:B------:R-:W-:Y:S01]  /*3510*/  LOP3.LUT R103, R247, 0x13c, RZ, 0xfc, !PT ;  /* 0x0000013cf7677812 */ /* 0x000fe200078efcff */
[----:B------:R-:W-:Y:S01]  /*3520*/  @!P6 IMAD.IADD R13, R13, 0x1, -R7 ;  /* 0x000000010d0de824 */ /* 0x000fe200078e0a07 */
[----:B------:R-:W-:Y:S01]  /*3530*/  LOP3.LUT R102, R247, 0x13e, RZ, 0xfc, !PT ;  /* 0x0000013ef7667812 */ /* 0x000fe200078efcff */
[----:B------:R-:W-:Y:S01]  /*3540*/  @!P5 IMAD.MOV R10, RZ, RZ, -R10 ;  /* 0x000000ffff0ad224 */ /* 0x000fe200078e0a0a */
[----:B------:R-:W-:Y:S01]  /*3550*/  ISETP.GE.AND P5, PT, R19, RZ, PT ;  /* 0x000000ff1300720c */ /* 0x000fe20003fa6270 */
[C---:B------:R-:W-:Y:S01]  /*3560*/  IMAD R14, R7.reuse, R16, R17 ;  /* 0x00000010070e7224 */ /* 0x040fe200078e0211 */
[----:B------:R-:W-:Y:S01]  /*3570*/  IABS R19, R26 ;  /* 0x0000001a00137213 */ /* 0x000fe20000000000 */
[C---:B------:R-:W-:Y:S01]  /*3580*/  IMAD R15, R7.reuse, R15, R18 ;  /* 0x0000000f070f7224 */ /* 0x040fe200078e0212 */
[C---:B------:R-:W-:Y:S01]  /*3590*/  ISETP.GT.U32.AND P6, PT, R7.reuse, R13, PT ;  /* 0x0000000d0700720c */ /* 0x040fe20003fc4070 */
[--C-:B------:R-:W-:Y:S01]  /*35a0*/  @!P2 IMAD.IADD R12, R12, 0x1, -R7.reuse ;  /* 0x000000010c0ca824 */ /* 0x100fe200078e0a07 */
[----:B------:R-:W-:Y:S01]  /*35b0*/  ISETP.GT.U32.AND P2, PT, R7, R14, PT ;  /* 0x0000000e0700720c */ /* 0x000fe20003f44070 */
[C---:B------:R-:W-:Y:S01]  /*35c0*/  IMAD.HI.U32 R16, R0.reuse, R19, RZ ;  /* 0x0000001300107227 */ /* 0x040fe200078e00ff */
[----:B------:R-:W-:Y:S01]  /*35d0*/  IABS R97, R103 ;  /* 0x0000006700617213 */ /* 0x000fe20000000000 */
[----:B------:R-:W-:Y:S01]  /*35e0*/  STL [R1+0x1bc8], R2 ;  /* 0x001bc80201007387 */ /* 0x000fe20000100800 */
[C---:B------:R-:W-:Y:S01]  /*35f0*/  LOP3.LUT R104, R247.reuse, 0x13a, RZ, 0xfc, !PT ;  /* 0x0000013af7687812 */ /* 0x040fe200078efcff */
[----:B------:R-:W-:Y:S01]  /*3600*/  IMAD.MOV R16, RZ, RZ, -R16 ;  /* 0x000000ffff107224 */ /* 0x000fe200078e0a10 */
[C---:B------:R-:W-:Y:S01]  /*3610*/  LOP3.LUT R105, R247.reuse, 0x138, RZ, 0xfc, !PT ;  /* 0x00000138f7697812 */ /* 0x040fe200078efcff */
[----:B------:R-:W-:Y:S01]  /*3620*/  IMAD.HI.U32 R17, R0, R21, RZ ;  /* 0x0000001500117227 */ /* 0x000fe200078e00ff */
[C---:B------:R-:W-:Y:S01]  /*3630*/  LOP3.LUT R108, R247.reuse, 0x12c, RZ, 0xfc, !PT ;  /* 0x0000012cf76c7812 */ /* 0x040fe200078efcff */
[----:B------:R-:W-:Y:S01]  /*3640*/  STL [R1+0x1bcc], R8 ;  /* 0x001bcc0801007387 */ /* 0x000fe20000100800 */
[----:B------:R-:W-:Y:S01]  /*3650*/  LOP3.LUT R111, R247, 0x128, RZ, 0xfc, !PT ;  /* 0x00000128f76f7812 */ /* 0x000fe200078efcff */
[----:B------:R-:W-:Y:S01]  /*3660*/  @!P6 IMAD.IADD R13, R13, 0x1, -R7 ;  /* 0x000000010d0de824 */ /* 0x000fe200078e0a07 */
[C---:B------:R-:W-:Y:S01]  /*3670*/  ISETP.GT.U32.AND P6, PT, R7.reuse, R15, PT ;  /* 0x0000000f0700720c */ /* 0x040fe20003fc4070 */
[----:B------:R-:W-:Y:S01]  /*3680*/  IMAD R16, R7, R16, R19 ;  /* 0x0000001007107224 */ /* 0x000fe200078e0213 */
[----:B------:R-:W-:Y:S01]  /*3690*/  LOP3.LUT R112, R247, 0x126, RZ, 0xfc, !PT ;  /* 0x00000126f7707812 */ /* 0x000fe200078efcff */
[--C-:B------:R-:W-:Y:S01]  /*36a0*/  @!P3 IMAD.IADD R11, R11, 0x1, -R7.reuse ;  /* 0x000000010b0bb824 */ /* 0x100fe200078e0a07 */
[----:B------:R-:W-:Y:S01]  /*36b0*/  LOP3.LUT R110, R247, 0x12a, RZ, 0xfc, !PT ;  /* 0x0000012af76e7812 */ /* 0x000fe200078efcff */
[----:B------:R-:W-:Y:S01]  /*36c0*/  @!P2 IMAD.IADD R14, R14, 0x1, -R7 ;  /* 0x000000010e0ea824 */ /* 0x000fe200078e0a07 */
[C---:B------:R-:W-:Y:S01]  /*36d0*/  ISETP.GT.U32.AND P2, PT, R7.reuse, R16, PT ;  /* 0x000000100700720c */ /* 0x040fe20003f44070 */
[----:B------:R-:W-:Y:S01]  /*36e0*/  IMAD.HI.U32 R18, R0, R23, RZ ;  /* 0x0000001700127227 */ /* 0x000fe200078e00ff */
[----:B------:R-:W-:Y:S01]  /*36f0*/  ISETP.GT.U32.AND P3, PT, R7, R11, PT ;  /* 0x0000000b0700720c */ /* 0x000fe20003f64070 */
[----:B------:R-:W-:Y:S01]  /*3700*/  STL [R1+0x1bd4], R9 ;  /* 0x001bd40901007387 */ /* 0x000fe20000100800 */
[----:B------:R-:W-:Y:S01]  /*3710*/  IABS R107, R112 ;  /* 0x00000070006b7213 */ /* 0x000fe20000000000 */
[----:B------:R-:W-:Y:S01]  /*3720*/  IMAD.MOV R22, RZ, RZ, -R17 ;  /* 0x000000ffff167224 */ /* 0x000fe200078e0a11 */
[----:B------:R-:W-:Y:S01]  /*3730*/  IABS R106, R110 ;  /* 0x0000006e006a7213 */ /* 0x000fe20000000000 */
[----:B------:R-:W-:Y:S01]  /*3740*/  IMAD.MOV R18, RZ, RZ, -R18 ;  /* 0x000000ffff127224 */ /* 0x000fe200078e0a12 */
[----:B------:R-:W-:Y:S01]  /*3750*/  LOP3.LUT R114, R247, 0x122, RZ, 0xfc, !PT ;  /* 0x00000122f7727812 */ /* 0x000fe200078efcff */
[----:B------:R-:W-:Y:S01]  /*3760*/  IMAD R17, R7, R22, R21 ;  /* 0x0000001607117224 */ /* 0x000fe200078e0215 */
[----:B------:R-:W-:Y:S01]  /*3770*/  LOP3.LUT R113, R247, 0x124, RZ, 0xfc, !PT ;  /* 0x00000124f7717812 */ /* 0x000fe200078efcff */
[----:B------:R-:W-:Y:S01]  /*3780*/  IMAD R18, R7, R18, R23 ;  /* 0x0000001207127224 */ /* 0x000fe200078e0217 */
[----:B------:R-:W-:Y:S01]  /*3790*/  IABS R23, R31 ;  /* 0x0000001f00177213 */ /* 0x000fe20000000000 */
[--C-:B------:R-:W-:Y:S01]  /*37a0*/  @!P6 IMAD.IADD R15, R15, 0x1, -R7.reuse ;  /* 0x000000010f0fe824 */ /* 0x100fe200078e0a07 */
[C---:B------:R-:W-:Y:S01]  /*37b0*/  ISETP.GT.U32.AND P6, PT, R7.reuse, R17, PT ;  /* 0x000000110700720c */ /* 0x040fe20003fc4070 */
[----:B------:R-:W-:Y:S01]  /*37c0*/  @!P2 IMAD.IADD R16, R16, 0x1, -R7 ;  /* 0x000000011010a824 */ /* 0x000fe200078e0a07 */
[C---:B------:R-:W-:Y:S01]  /*37d0*/  ISETP.GT.U32.AND P2, PT, R7.reuse, R14, PT ;  /* 0x0000000e0700720c */ /* 0x040fe20003f44070 */
[----:B------:R-:W-:Y:S01]  /*37e0*/  @!P0 IMAD.MOV R13, RZ, RZ, -R13 ;  /* 0x000000ffff0d8224 */ /* 0x000fe200078e0a0d */
[----:B------:R-:W-:Y:S01]  /*37f0*/  ISETP.GT.U32.AND P0, PT, R7, R18, PT ;  /* 0x000000120700720c */ /* 0x000fe20003f04070 */
[----:B------:R-:W-:Y:S01]  /*3800*/  @!P3 IMAD.IADD R11, R11, 0x1, -R7 ;  /* 0x000000010b0bb824 */ /* 0x000fe200078e0a07 */
[----:B------:R-:W-:Y:S01]  /*3810*/  ISETP.GE.AND P3, PT, R20, RZ, PT ;  /* 0x000000ff1400720c */ /* 0x000fe20003f66270 */
[----:B------:R-:W-:Y:S01]  /*3820*/  IMAD.HI.U32 R20, R0, R25, RZ ;  /* 0x0000001900147227 */ /* 0x000fe200078e00ff */
[----:B------:R-:W-:Y:S01]  /*3830*/  IABS R109, R113 ;  /* 0x00000071006d7213 */ /* 0x000fe20000000000 */
[----:B------:R-:W-:Y:S01]  /*3840*/  STL [R1+0x1bd8], R10 ;  /* 0x001bd80a01007387 */ /* 0x000fe20000100800 */
[----:B------:R-:W-:Y:S01]  /*3850*/  LOP3.LUT R115, R247, 0x120, RZ, 0xfc, !PT ;  /* 0x00000120f7737812 */ /* 0x000fe200078efcff */
[----:B------:R-:W-:Y:S01]  /*3860*/  @!P1 IMAD.MOV R11, RZ, RZ, -R11 ;  /* 0x000000ffff0b9224 */ /* 0x000fe200078e0a0b */
[----:B------:R-:W-:Y:S01]  /*3870*/  ISETP.GT.U32.AND P1, PT, R7, R15, PT ;  /* 0x0000000f0700720c */ /* 0x000fe20003f24070 */
[----:B------:R-:W-:Y:S01]  /*3880*/  IMAD.MOV R20, RZ, RZ, -R20 ;  /* 0x000000ffff147224 */ /* 0x000fe200078e0a14 */
[----:B------:R-:W-:Y:S01]  /*3890*/  LOP3.LUT R116, R247, 0x11e, RZ, 0xfc, !PT ;  /* 0x0000011ef7747812 */ /* 0x000fe200078efcff */
[----:B------:R-:W-:Y:S01]  /*38a0*/  @!P6 IMAD.IADD R17, R17, 0x1, -R7 ;  /* 0x000000011111e824 */ /* 0x000fe200078e0a07 */
[C---:B------:R-:W-:Y:S01]  /*38b0*/  ISETP.GT.U32.AND P6, PT, R7.reuse, R16, PT ;  /* 0x000000100700720c */ /* 0x040fe20003fc4070 */
[----:B------:R-:W-:Y:S01]  /*38c0*/  IMAD R20, R7, R20, R25 ;  /* 0x0000001407147224 */ /* 0x000fe200078e0219 */
[----:B------:R-:W-:Y:S01]  /*38d0*/  IABS R25, R32 ;  /* 0x0000002000197213 */ /* 0x000fe20000000000 */
[--C-:B------:R-:W-:Y:S01]  /*38e0*/  @!P2 IMAD.IADD R14, R14, 0x1, -R7.reuse ;  /* 0x000000010e0ea824 */ /* 0x100fe200078e0a07 */
[----:B------:R-:W-:Y:S01]  /*38f0*/  LOP3.LUT R117, R247, 0x11c, RZ, 0xfc, !PT ;  /* 0x0000011cf7757812 */ /* 0x000fe200078efcff */
[--C-:B------:R-:W-:Y:S01]  /*3900*/  @!P0 IMAD.IADD R18, R18, 0x1, -R7.reuse ;  /* 0x0000000112128824 */ /* 0x100fe200078e0a07 */
[----:B------:R-:W-:Y:S01]  /*3910*/  ISETP.GE.AND P0, PT, R28, RZ, PT ;  /* 0x000000ff1c00720c */ /* 0x000fe20003f06270 */
[----:B------:R-:W-:Y:S01]  /*3920*/  @!P4 IMAD.MOV R12, RZ, RZ, -R12 ;  /* 0x000000ffff0cc224 */ /* 0x000fe200078e0a0c */
[C---:B------:R-:W-:Y:S01]  /*3930*/  ISETP.GT.U32.AND P4, PT, R7.reuse, R17, PT ;  /* 0x000000110700720c */ /* 0x040fe20003f84070 */
[----:B------:R-:W-:Y:S01]  /*3940*/  @!P5 IMAD.MOV R14, RZ, RZ, -R14 ;  /* 0x000000ffff0ed224 */ /* 0x000fe200078e0a0e */
[----:B------:R-:W-:Y:S01]  /*3950*/  ISETP.GT.U32.AND P5, PT, R7, R18, PT ;  /* 0x000000120700720c */ /* 0x000fe20003fa4070 */
[C---:B------:R-:W-:Y:S01]  /*3960*/  IMAD.HI.U32 R19, R0.reuse, R24, RZ ;  /* 0x0000001800137227 */ /* 0x040fe200078e00ff */
[C---:B------:R-:W-:Y:S01]  /*3970*/  LOP3.LUT R28, R247.reuse, 0x1c6, RZ, 0xfc, !PT ;  /* 0x000001c6f71c7812 */ /* 0x040fe200078efcff */
[----:B------:R-:W-:Y:S01]  /*3980*/  STL [R1+0x1bdc], R11 ;  /* 0x001bdc0b01007387 */ /* 0x000fe20000100800 */
[C---:B------:R-:W-:Y:S01]  /*3990*/  LOP3.LUT R118, R247.reuse, 0x11a, RZ, 0xfc, !PT ;  /* 0x0000011af7767812 */ /* 0x040fe200078efcff */
[----:B------:R-:W-:Y:S01]  /*39a0*/  IMAD.HI.U32 R22, R0, R25, RZ ;  /* 0x0000001900167227 */ /* 0x000fe200078e00ff */
[C---:B------:R-:W-:Y:S01]  /*39b0*/  LOP3.LUT R119, R247.reuse, 0x118, RZ, 0xfc, !PT ;  /* 0x00000118f7777812 */ /* 0x040fe200078efcff */
[----:B------:R-:W-:Y:S01]  /*39c0*/  STL [R1+0x1be0], R12 ;  /* 0x001be00c01007387 */ /* 0x000fe20000100800 */
[----:B------:R-:W-:Y:S01]  /*39d0*/  LOP3.LUT R120, R247, 0x116, RZ, 0xfc, !PT ;  /* 0x00000116f7787812 */ /* 0x000fe200078efcff */
[----:B------:R-:W-:Y:S01]  /*39e0*/  @!P1 IMAD.IADD R15, R15, 0x1, -R7 ;  /* 0x000000010f0f9824 */ /* 0x000fe200078e0a07 */
[----:B------:R-:W-:Y:S01]  /*39f0*/  ISETP.GE.AND P1, PT, R26, RZ, PT ;  /* 0x000000ff1a00720c */ /* 0x000fe20003f26270 */
[----:B------:R-:W-:Y:S01]  /*3a00*/  IMAD.MOV R19, RZ, RZ, -R19 ;  /* 0x000000ffff137224 */ /* 0x000fe200078e0a13 */
[C---:B------:R-:W-:Y:S01]  /*3a10*/  LOP3.LUT R121, R247.reuse, 0x112, RZ, 0xfc, !PT ;  /* 0x00000112f7797812 */ /* 0x040fe200078efcff */
[----:B------:R-:W-:Y:S01]  /*3a20*/  IMAD.HI.U32 R21, R0, R23, RZ ;  /* 0x0000001700157227 */ /* 0x000fe200078e00ff */
[C---:B------:R-:W-:Y:S01]  /*3a30*/  LOP3.LUT R122, R247.reuse, 0x10e, RZ, 0xfc, !PT ;  /* 0x0000010ef77a7812 */ /* 0x040fe200078efcff */
[----:B------:R1:W-:Y:S01]  /*3a40*/  STL [R1+0x1be4], R13 ;  /* 0x001be40d01007387 */ /* 0x0003e20000100800 */
[----:B------:R-:W-:Y:S01]  /*3a50*/  LOP3.LUT R125, R247, 0x108, RZ, 0xfc, !PT ;  /* 0x00000108f77d7812 */ /* 0x000fe200078efcff */
[----:B------:R-:W-:Y:S01]  /*3a60*/  @!P6 IMAD.IADD R16, R16, 0x1, -R7 ;  /* 0x000000011010e824 */ /* 0x000fe200078e0a07 */
[----:B------:R-:W-:Y:S01]  /*3a70*/  ISETP.GT.U32.AND P6, PT, R7, R20, PT ;  /* 0x000000140700720c */ /* 0x000fe20003fc4070 */
[----:B------:R-:W-:Y:S01]  /*3a80*/  IMAD.MOV R22, RZ, RZ, -R22 ;  /* 0x000000ffff167224 */ /* 0x000fe200078e0a16 */
[----:B------:R-:W-:Y:S01]  /*3a90*/  LOP3.LUT R124, R247, 0x10c, RZ, 0xfc, !PT ;  /* 0x0000010cf77c7812 */ /* 0x000fe200078efcff */
[----:B------:R-:W-:Y:S01]  /*3aa0*/  IMAD R19, R7, R19, R24 ;  /* 0x0000001307137224 */ /* 0x000fe200078e0218 */
[----:B------:R-:W-:Y:S01]  /*3ab0*/  IABS R123, R125 ;  /* 0x0000007d007b7213 */ /* 0x000fe20000000000 */
[----:B------:R-:W-:Y:S01]  /*3ac0*/  IMAD.MOV R24, RZ, RZ, -R21 ;  /* 0x000000ffff187224 */ /* 0x000fe200078e0a15 */
[----:B------:R-:W-:Y:S01]  /*3ad0*/  LOP3.LUT R130, R247, 0x100, RZ, 0xfc, !PT ;  /* 0x00000100f7827812 */ /* 0x000fe200078efcff */
[C---:B------:R-:W-:Y:S01]  /*3ae0*/  IMAD R22, R7.reuse, R22, R25 ;  /* 0x0000001607167224 */ /* 0x040fe200078e0219 */
[----:B------:R-:W-:Y:S01]  /*3af0*/  ISETP.GT.U32.AND P2, PT, R7, R19, PT ;  /* 0x000000130700720c */ /* 0x000fe20003f44070 */
[----:B------:R-:W-:Y:S01]  /*3b00*/  @!P4 IMAD.IADD R17, R17, 0x1, -R7 ;  /* 0x000000011111c824 */ /* 0x000fe200078e0a07 */
[----:B------:R-:W-:Y:S01]  /*3b10*/  ISETP.GE.AND P4, PT, R27, RZ, PT ;  /* 0x000000ff1b00720c */ /* 0x000fe20003f86270 */
[----:B------:R-:W-:Y:S01]  /*3b20*/  IMAD R21, R7, R24, R23 ;  /* 0x0000001807157224 */ /* 0x000fe200078e0217 */
[----:B------:R-:W-:Y:S01]  /*3b30*/  LOP3.LUT R24, R247, 0x1c8, RZ, 0xfc, !PT ;  /* 0x000001c8f7187812 */ /* 0x000fe200078efcff */
[--C-:B------:R-:W-:Y:S01]  /*3b40*/  @!P5 IMAD.IADD R18, R18, 0x1, -R7.reuse ;  /* 0x000000011212d824 */ /* 0x100fe200078e0a07 */
[C---:B------:R-:W-:Y:S01]  /*3b50*/  ISETP.GT.U32.AND P5, PT, R7.reuse, R22, PT ;  /* 0x000000160700720c */ /* 0x040fe20003fa4070 */
[----:B------:R-:W-:Y:S01]  /*3b60*/  @!P1 IMAD.MOV R16, RZ, RZ, -R16 ;  /* 0x000000ffff109224 */ /* 0x000fe200078e0a10 */
[----:B------:R-:W-:Y:S01]  /*3b70*/  ISETP.GT.U32.AND P1, PT, R7, R21, PT ;  /* 0x000000150700720c */ /* 0x000fe20003f24070 */
[----:B------:R-:W-:Y:S01]  /*3b80*/  @!P6 IMAD.IADD R20, R20, 0x1, -R7 ;  /* 0x000000011414e824 */ /* 0x000fe200078e0a07 */
[----:B------:R-:W-:Y:S01]  /*3b90*/  IABS R25, R24 ;  /* 0x0000001800197213 */ /* 0x000fe20000000000 */
[----:B------:R-:W-:Y:S01]  /*3ba0*/  @!P3 IMAD.MOV R15, RZ, RZ, -R15 ;  /* 0x000000ffff0fb224 */ /* 0x000fe200078e0a0f */
[----:B------:R-:W-:Y:S01]  /*3bb0*/  IABS R27, R28 ;  /* 0x0000001c001b7213 */ /* 0x000fe20000000000 */
[----:B------:R-:W-:Y:S01]  /*3bc0*/  @!P2 IMAD.IADD R19, R19, 0x1, -R7 ;  /* 0x000000011313a824 */ /* 0x000fe200078e0a07 */
[C---:B------:R-:W-:Y:S01]  /*3bd0*/  ISETP.GT.U32.AND P6, PT, R7.reuse, R20, PT ;  /* 0x000000140700720c */ /* 0x040fe20003fc4070 */
[----:B------:R-:W-:Y:S01]  /*3be0*/  @!P4 IMAD.MOV R17, RZ, RZ, -R17 ;  /* 0x000000ffff11c224 */ /* 0x000fe200078e0a11 */
[----:B------:R-:W-:Y:S01]  /*3bf0*/  ISETP.GE.AND P4, PT, R30, RZ, PT ;  /* 0x000000ff1e00720c */ /* 0x000fe20003f86270 */
[----:B------:R-:W-:Y:S01]  /*3c00*/  IMAD.HI.U32 R23, R0, R25, RZ ;  /* 0x0000001900177227 */ /* 0x000fe200078e00ff */
[----:B------:R-:W-:Y:S01]  /*3c10*/  ISETP.GT.U32.AND P3, PT, R7, R19, PT ;  /* 0x000000130700720c */ /* 0x000fe20003f64070 */
[----:B------:R-:W-:Y:S01]  /*3c20*/  STL [R1+0x1be8], R14 ;  /* 0x001be80e01007387 */ /* 0x000fe20000100800 */
[----:B------:R-:W-:Y:S01]  /*3c30*/  ISETP.GE.AND P2, PT, R29, RZ, PT ;  /* 0x000000ff1d00720c */ /* 0x000fe20003f46270 */
[--C-:B------:R-:W-:Y:S01]  /*3c40*/  @!P5 IMAD.IADD R22, R22, 0x1, -R7.reuse ;  /* 0x000000011616d824 */ /* 0x100fe200078e0a07 */
[----:B------:R-:W-:Y:S01]  /*3c50*/  LOP3.LUT R128, R247, 0x104, RZ, 0xfc, !PT ;  /* 0x00000104f7807812 */ /* 0x000fe200078efcff */
[----:B------:R-:W-:Y:S01]  /*3c60*/  @!P1 IMAD.IADD R21, R21, 0x1, -R7 ;  /* 0x0000000115159824 */ /* 0x000fe200078e0a07 */
[----:B------:R-:W-:Y:S01]  /*3c70*/  ISETP.GE.AND P1, PT, R24, RZ, PT ;  /* 0x000000ff1800720c */ /* 0x000fe20003f26270 */
[----:B------:R-:W-:Y:S01]  /*3c80*/  IMAD.HI.U32 R24, R0, R27, RZ ;  /* 0x0000001b00187227 */ /* 0x000fe200078e00ff */
[----:B------:R-:W-:Y:S01]  /*3c90*/  ISETP.GT.U32.AND P5, PT, R7, R22, PT ;  /* 0x000000160700720c */ /* 0x000fe20003fa4070 */
[----:B------:R-:W-:Y:S01]  /*3ca0*/  STL [R1+0x1bec], R15 ;  /* 0x001bec0f01007387 */ /* 0x000fe20000100800 */
[----:B------:R-:W-:Y:S01]  /*3cb0*/  IABS R127, R130 ;  /* 0x00000082007f7213 */ /* 0x000fe20000000000 */
[----:B------:R-:W-:Y:S01]  /*3cc0*/  IMAD.MOV R26, RZ, RZ, -R23 ;  /* 0x000000ffff1a7224 */ /* 0x000fe200078e0a17 */
[----:B------:R-:W-:Y:S01]  /*3cd0*/  LOP3.LUT R129, R247, 0x102, RZ, 0xfc, !PT ;  /* 0x00000102f7817812 */ /* 0x000fe200078efcff */
[----:B------:R-:W-:Y:S01]  /*3ce0*/  @!P6 IMAD.IADD R20, R20, 0x1, -R7 ;  /* 0x000000011414e824 */ /* 0x000fe200078e0a07 */
[----:B------:R-:W-:Y:S01]  /*3cf0*/  ISETP.GE.AND P6, PT, R32, RZ, PT ;  /* 0x000000ff2000720c */ /* 0x000fe20003fc6270 */
[----:B------:R-:W-:Y:S01]  /*3d00*/  IMAD.MOV R24, RZ, RZ, -R24 ;  /* 0x000000ffff187224 */ /* 0x000fe200078e0a18 */
[----:B------:R-:W-:Y:S01]  /*3d10*/  IABS R32, R35 ;  /* 0x0000002300207213 */ /* 0x000fe20000000000 */
[----:B------:R-:W-:Y:S01]  /*3d20*/  IMAD R23, R7, R26, R25 ;  /* 0x0000001a07177224 */ /* 0x000fe200078e0219 */
[----:B------:R-:W-:Y:S01]  /*3d30*/  LOP3.LUT R25, R247, 0x1c4, RZ, 0xfc, !PT ;  /* 0x000001c4f7197812 */ /* 0x000fe200078efcff */
[----:B------:R-:W-:Y:S01]  /*3d40*/  IMAD R24, R7, R24, R27 ;  /* 0x0000001807187224 */ /* 0x000fe200078e021b */
[----:B------:R-:W-:Y:S01]  /*3d50*/  LOP3.LUT R26, R247, 0x1c2, RZ, 0xfc, !PT ;  /* 0x000001c2f71a7812 */ /* 0x000fe200078efcff */
[----:B------:R-:W-:Y:S01]  /*3d60*/  @!P4 IMAD.MOV R20, RZ, RZ, -R20 ;  /* 0x000000ffff14c224 */ /* 0x000fe200078e0a14 */
[C---:B------:R-:W-:Y:S01]  /*3d70*/  ISETP.GT.U32.AND P4, PT, R7.reuse, R23, PT ;  /* 0x000000170700720c */ /* 0x040fe20003f84070 */
[----:B------:R-:W-:Y:S01]  /*3d80*/  @!P0 IMAD.MOV R18, RZ, RZ, -R18 ;  /* 0x000000ffff128224 */ /* 0x000fe200078e0a12 */
[C---:B------:R-:W-:Y:S01]  /*3d90*/  ISETP.GT.U32.AND P0, PT, R7.reuse, R21, PT ;  /* 0x000000150700720c */ /* 0x040fe20003f04070 */
[--C-:B------:R-:W-:Y:S01]  /*3da0*/  @!P5 IMAD.IADD R22, R22, 0x1, -R7.reuse ;  /* 0x000000011616d824 */ /* 0x100fe200078e0a07 */
[----:B------:R-:W-:Y:S01]  /*3db0*/  ISETP.GT.U32.AND P5, PT, R7, R24, PT ;  /* 0x000000180700720c */ /* 0x000fe20003fa4070 */
[----:B------:R-:W-:Y:S01]  /*3dc0*/  @!P3 IMAD.IADD R19, R19, 0x1, -R7 ;  /* 0x000000011313b824 */ /* 0x000fe200078e0a07 */
[----:B------:R-:W-:Y:S01]  /*3dd0*/  ISETP.GE.AND P3, PT, R31, RZ, PT ;  /* 0x000000ff1f00720c */ /* 0x000fe20003f66270 */
[----:B------:R-:W-:Y:S01]  /*3de0*/  @!P6 IMAD.MOV R22, RZ, RZ, -R22 ;  /* 0x000000ffff16e224 */ /* 0x000fe200078e0a16 */
[----:B------:R-:W-:Y:S01]  /*3df0*/  LOP3.LUT R31, R247, 0x1c0, RZ, 0xfc, !PT ;  /* 0x000001c0f71f7812 */ /* 0x000fe200078efcff */
[----:B------:R-:W-:Y:S01]  /*3e00*/  @!P2 IMAD.MOV R19, RZ, RZ, -R19 ;  /* 0x000000ffff13a224 */ /* 0x000fe200078e0a13 */
[----:B------:R-:W-:Y:S01]  /*3e10*/  ISETP.GE.AND P2, PT, R28, RZ, PT ;  /* 0x000000ff1c00720c */ /* 0x000fe20003f46270 */
[----:B------:R-:W-:Y:S01]  /*3e20*/  STL [R1+0x1bf0], R16 ;  /* 0x001bf01001007387 */ /* 0x000fe20000100800 */
[----:B------:R-:W-:Y:S01]  /*3e30*/  IABS R28, R25 ;  /* 0x00000019001c7213 */ /* 0x000fe20000000000 */
[--C-:B------:R-:W-:Y:S01]  /*3e40*/  @!P4 IMAD.IADD R23, R23, 0x1, -R7.reuse ;  /* 0x000000011717c824 */ /* 0x100fe200078e0a07 */
[----:B------:R-:W-:Y:S01]  /*3e50*/  IABS R29, R26 ;  /* 0x0000001a001d7213 */ /* 0x000fe20000000000 */
[--C-:B------:R-:W-:Y:S01]  /*3e60*/  @!P0 IMAD.IADD R21, R21, 0x1, -R7.reuse ;  /* 0x0000000115158824 */ /* 0x100fe200078e0a07 */
[----:B------:R-:W-:Y:S01]  /*3e70*/  IABS R30, R31 ;  /* 0x0000001f001e7213 */ /* 0x000fe20000000000 */
[----:B------:R-:W-:Y:S01]  /*3e80*/  @!P5 IMAD.IADD R24, R24, 0x1, -R7 ;  /* 0x000000011818d824 */ /* 0x000fe200078e0a07 */
[----:B------:R-:W-:Y:S01]  /*3e90*/  ISETP.GT.U32.AND P4, PT, R7, R23, PT ;  /* 0x000000170700720c */ /* 0x000fe20003f84070 */
[----:B------:R-:W-:Y:S01]  /*3ea0*/  @!P3 IMAD.MOV R21, RZ, RZ, -R21 ;  /* 0x000000ffff15b224 */ /* 0x000fe200078e0a15 */
[----:B------:R-:W-:Y:S01]  /*3eb0*/  ISETP.GE.AND P0, PT, R25, RZ, PT ;  /* 0x000000ff1900720c */ /* 0x000fe20003f06270 */
[----:B------:R-:W-:Y:S01]  /*3ec0*/  IMAD.HI.U32 R25, R0, R28, RZ ;  /* 0x0000001c00197227 */ /* 0x000fe200078e00ff */
[----:B------:R-:W-:Y:S01]  /*3ed0*/  ISETP.GE.AND P3, PT, R26, RZ, PT ;  /* 0x000000ff1a00720c */ /* 0x000fe20003f66270 */
[----:B------:R-:W-:Y:S01]  /*3ee0*/  STL [R1+0x1bf4], R17 ;  /* 0x001bf41101007387 */ /* 0x000fe20000100800 */
[----:B------:R-:W-:Y:S01]  /*3ef0*/  ISETP.GT.U32.AND P5, PT, R7, R24, PT ;  /* 0x000000180700720c */ /* 0x000fe20003fa4070 */
[C---:B------:R-:W-:Y:S01]  /*3f00*/  IMAD.HI.U32 R26, R0.reuse, R29, RZ ;  /* 0x0000001d001a7227 */ /* 0x040fe200078e00ff */
[----:B------:R-:W-:Y:S01]  /*3f10*/  ISETP.GE.AND P6, PT, R31, RZ, PT ;  /* 0x000000ff1f00720c */ /* 0x000fe20003fc6270 */
[----:B------:R3:W-:Y:S01]  /*3f20*/  STL [R1+0x1bf8], R18 ;  /* 0x001bf81201007387 */ /* 0x0007e20000100800 */
[----:B------:R-:W-:Y:S01]  /*3f30*/  LOP3.LUT R31, R247, 0x1be, RZ, 0xfc, !PT ;  /* 0x000001bef71f7812 */ /* 0x000fe200078efcff */
[----:B------:R-:W-:Y:S01]  /*3f40*/  IMAD.HI.U32 R27, R0, R30, RZ ;  /* 0x0000001e001b7227 */ /* 0x000fe200078e00ff */
[----:B------:R-:W-:-:S02]  /*3f50*/  IABS R126, R129 ;  /* 0x00000081007e7213 */ /* 0x000fc40000000000 */
[C---:B------:R-:W-:Y:S01]  /*3f60*/  LOP3.LUT R131, R247.reuse, 0xfe, RZ, 0xfc, !PT ;  /* 0x000000fef7837812 */ /* 0x040fe200078efcff */
[----:B------:R-:W-:Y:S01]  /*3f70*/  IMAD.MOV R25, RZ, RZ, -R25 ;  /* 0x000000ffff197224 */ /* 0x000fe200078e0a19 */
[C---:B------:R-:W-:Y:S01]  /*3f80*/  LOP3.LUT R132, R247.reuse, 0xfc, RZ, 0xfc, !PT ;  /* 0x000000fcf7847812 */ /* 0x040fe200078efcff */
[----:B------:R-:W-:Y:S01]  /*3f90*/  IMAD.MOV R26, RZ, RZ, -R26 ;  /* 0x000000ffff1a7224 */ /* 0x000fe200078e0a1a */
[C---:B------:R-:W-:Y:S01]  /*3fa0*/  LOP3.LUT R133, R247.reuse, 0xfa, RZ, 0xfc, !PT ;  /* 0x000000faf7857812 */ /* 0x040fe200078efcff */
        /* <DEDUP_REMOVED lines=8> */
[C---:B------:R-:W-:Y:S01]  /*4030*/  IMAD R27, R7.reuse, R27, R30 ;  /* 0x0000001b071b7224 */ /* 0x040fe200078e021e */
[----:B------:R-:W-:Y:S01]  /*4040*/  IABS R134, R136 ;  /* 0x0000008800867213 */ /* 0x000fe20000000000 */
[----:B------:R-:W-:Y:S01]  /*4050*/  @!P5 IMAD.IADD R24, R24, 0x1, -R7 ;  /* 0x000000011818d824 */ /* 0x000fe200078e0a07 */
[C---:B------:R-:W-:Y:S01]  /*4060*/  ISETP.GT.U32.AND P5, PT, R7.reuse, R26, PT ;  /* 0x0000001a0700720c */ /* 0x040fe20003fa4070 */
[----:B------:R-:W-:Y:S01]  /*4070*/  @!P1 IMAD.MOV R23, RZ, RZ, -R23 ;  /* 0x000000ffff179224 */ /* 0x000fe200078e0a17 */
[----:B------:R-:W-:Y:S01]  /*4080*/  ISETP.GT.U32.AND P1, PT, R7, R27, PT ;  /* 0x0000001b0700720c */ /* 0x000fe20003f24070 */
[----:B------:R-:W-:Y:S01]  /*4090*/  IMAD.HI.U32 R28, R0, R29, RZ ;  /* 0x0000001d001c7227 */ /* 0x000fe200078e00ff */
[----:B------:R-:W-:-:S02]  /*40a0*/  LOP3.LUT R142, R247, 0xf0, RZ, 0xfc, !PT ;  /* 0x000000f0f78e7812 */ /* 0x000fc400078efcff */
[C---:B------:R-:W-:Y:S01]  /*40b0*/  LOP3.LUT R143, R247.reuse, 0xee, RZ, 0xfc, !PT ;  /* 0x000000eef78f7812 */ /* 0x040fe200078efcff */
[----:B------:R-:W-:Y:S01]  /*40c0*/  IMAD.HI.U32 R30, R0, R33, RZ ;  /* 0x00000021001e7227 */ /* 0x000fe200078e00ff */
[----:B------:R-:W-:Y:S02]  /*40d0*/  LOP3.LUT R144, R247, 0xec, RZ, 0xfc, !PT ;  /* 0x000000ecf7907812 */ /* 0x000fe400078efcff */
[----:B------:R-:W-:Y:S01]  /*40e0*/  IABS R137, R143 ;  /* 0x0000008f00897213 */ /* 0x000fe20000000000 */
[--C-:B------:R-:W-:Y:S01]  /*40f0*/  @!P4 IMAD.IADD R25, R25, 0x1, -R7.reuse ;  /* 0x000000011919c824 */ /* 0x100fe200078e0a07 */
[----:B------:R-:W-:Y:S01]  /*4100*/  IABS R139, R144 ;  /* 0x00000090008b7213 */ /* 0x000fe20000000000 */
[--C-:B------:R-:W-:Y:S01]  /*4110*/  @!P5 IMAD.IADD R26, R26, 0x1, -R7.reuse ;  /* 0x000000011a1ad824 */ /* 0x100fe200078e0a07 */
[----:B------:R-:W-:Y:S01]  /*4120*/  LOP3.LUT R146, R247, 0xe8, RZ, 0xfc, !PT ;  /* 0x000000e8f7927812 */ /* 0x000fe200078efcff */
[----:B------:R-:W-:Y:S01]  /*4130*/  @!P1 IMAD.IADD R27, R27, 0x1, -R7 ;  /* 0x000000011b1b9824 */ /* 0x000fe200078e0a07 */
[C---:B------:R-:W-:Y:S01]  /*4140*/  ISETP.GT.U32.AND P4, PT, R7.reuse, R25, PT ;  /* 0x000000190700720c */ /* 0x040fe20003f84070 */
[----:B------:R-:W-:Y:S01]  /*4150*/  @!P2 IMAD.MOV R24, RZ, RZ, -R24 ;  /* 0x000000ffff18a224 */ /* 0x000fe200078e0a18 */
[C---:B------:R-:W-:Y:S01]  /*4160*/  ISETP.GT.U32.AND P5, PT, R7.reuse, R26, PT ;  /* 0x0000001a0700720c */ /* 0x040fe20003fa4070 */
[----:B------:R-:W-:Y:S01]  /*4170*/  IMAD.MOV R28, RZ, RZ, -R28 ;  /* 0x000000ffff1c7224 */ /* 0x000fe200078e0a1c */
[----:B------:R-:W-:Y:S01]  /*4180*/  ISETP.GT.U32.AND P1, PT, R7, R27, PT ;  /* 0x0000001b0700720c */ /* 0x000fe20003f24070 */
[----:B------:R-:W-:Y:S01]  /*4190*/  IMAD.MOV R30, RZ, RZ, -R30 ;  /* 0x000000ffff1e7224 */ /* 0x000fe200078e0a1e */
[----:B------:R-:W-:Y:S01]  /*41a0*/  ISETP.GE.AND P2, PT, R31, RZ, PT ;  /* 0x000000ff1f00720c */ /* 0x000fe20003f46270 */
[----:B------:R-:W-:Y:S01]  /*41b0*/  IMAD.HI.U32 R31, R0, R34, RZ ;  /* 0x00000022001f7227 */ /* 0x000fe200078e00ff */
[----:B------:R-:W-:-:S02]  /*41c0*/  LOP3.LUT R145, R247, 0xea, RZ, 0xfc, !PT ;  /* 0x000000eaf7917812 */ /* 0x000fc400078efcff */
[----:B------:R-:W-:Y:S01]  /*41d0*/  IABS R141, R146 ;  /* 0x00000092008d7213 */ /* 0x000fe20000000000 */
[----:B------:R-:W-:Y:S01]  /*41e0*/  IMAD R28, R7, R28, R29 ;  /* 0x0000001c071c7224 */ /* 0x000fe200078e021d */
[----:B------:R-:W-:Y:S01]  /*41f0*/  IABS R140, R145 ;  /* 0x00000091008c7213 */ /* 0x000fe20000000000 */
[----:B------:R-:W-:Y:S01]  /*4200*/  IMAD.MOV R31, RZ, RZ, -R31 ;  /* 0x000000ffff1f7224 */ /* 0x000fe200078e0a1f */
[----:B------:R-:W-:Y:S01]  /*4210*/  LOP3.LUT R147, R247, 0xe6, RZ, 0xfc, !PT ;  /* 0x000000e6f7937812 */ /* 0x000fe200078efcff */
[----:B------:R-:W-:Y:S01]  /*4220*/  IMAD R30, R7, R30, R33 ;  /* 0x0000001e071e7224 */ /* 0x000fe200078e0221 */
[C---:B------:R-:W-:Y:S01]  /*4230*/  LOP3.LUT R148, R247.reuse, 0xe4, RZ, 0xfc, !PT ;  /* 0x000000e4f7947812 */ /* 0x040fe200078efcff */
[----:B------:R-:W-:Y:S01]  /*4240*/  IMAD.HI.U32 R29, R0, R32, RZ ;  /* 0x00000020001d7227 */ /* 0x000fe200078e00ff */
[C---:B------:R-:W-:Y:S02]  /*4250*/  LOP3.LUT R152, R247.reuse, 0xd4, RZ, 0xfc, !PT ;  /* 0x000000d4f7987812 */ /* 0x040fe400078efcff */
[----:B------:R-:W-:Y:S01]  /*4260*/  LOP3.LUT R151, R247, 0xd6, RZ, 0xfc, !PT ;  /* 0x000000d6f7977812 */ /* 0x000fe200078efcff */
[--C-:B------:R-:W-:Y:S01]  /*4270*/  @!P4 IMAD.IADD R25, R25, 0x1, -R7.reuse ;  /* 0x000000011919c824 */ /* 0x100fe200078e0a07 */
[----:B------:R-:W-:Y:S01]  /*4280*/  ISETP.GT.U32.AND P4, PT, R7, R28, PT ;  /* 0x0000001c0700720c */ /* 0x000fe20003f84070 */
[--C-:B------:R-:W-:Y:S01]  /*4290*/  @!P5 IMAD.IADD R26, R26, 0x1, -R7.reuse ;  /* 0x000000011a1ad824 */ /* 0x100fe200078e0a07 */
[----:B------:R-:W-:Y:S01]  /*42a0*/  ISETP.GE.AND P5, PT, R35, RZ, PT ;  /* 0x000000ff2300720c */ /* 0x000fe20003fa6270 */
[----:B------:R-:W-:Y:S01]  /*42b0*/  IMAD R31, R7, R31, R34 ;  /* 0x0000001f071f7224 */ /* 0x000fe200078e0222 */
[----:B------:R-:W-:Y:S01]  /*42c0*/  LOP3.LUT R35, R247, 0x1b6, RZ, 0xfc, !PT ;  /* 0x000001b6f7237812 */ /* 0x000fe200078efcff */
[----:B------:R-:W-:Y:S01]  /*42d0*/  @!P1 IMAD.IADD R27, R27, 0x1, -R7 ;  /* 0x000000011b1b9824 */ /* 0x000fe200078e0a07 */
[C---:B------:R-:W-:Y:S01]  /*42e0*/  ISETP.GT.U32.AND P1, PT, R7.reuse, R30, PT ;  /* 0x0000001e0700720c */ /* 0x040fe20003f24070 */
[----:B------:R-:W-:Y:S01]  /*42f0*/  IMAD.MOV R29, RZ, RZ, -R29 ;  /* 0x000000ffff1d7224 */ /* 0x000fe200078e0a1d */
[----:B------:R-:W-:Y:S01]  /*4300*/  IABS R33, R35 ;  /* 0x0000002300217213 */ /* 0x000fe20000000000 */
[----:B------:R-:W-:Y:S01]  /*4310*/  @!P6 IMAD.MOV R27, RZ, RZ, -R27 ;  /* 0x000000ffff1be224 */ /* 0x000fe200078e0a1b */
[C---:B------:R-:W-:Y:S01]  /*4320*/  ISETP.GT.U32.AND P6, PT, R7.reuse, R31, PT ;  /* 0x0000001f0700720c */ /* 0x040fe20003fc4070 */
[----:B------:R-:W-:Y:S01]  /*4330*/  IMAD R29, R7, R29, R32 ;  /* 0x0000001d071d7224 */ /* 0x000fe200078e0220 */
[----:B------:R-:W-:Y:S01]  /*4340*/  IABS R149, R152 ;  /* 0x0000009800957213 */ /* 0x000fe20000000000 */
[----:B------:R-:W-:Y:S01]  /*4350*/  @!P0 IMAD.MOV R25, RZ, RZ, -R25 ;  /* 0x000000ffff198224 */ /* 0x000fe200078e0a19 */
[----:B------:R-:W-:Y:S01]  /*4360*/  LOP3.LUT R153, R247, 0xd2, RZ, 0xfc, !PT ;  /* 0x000000d2f7997812 */ /* 0x000fe200078efcff */
[----:B------:R-:W-:Y:S01]  /*4370*/  @!P3 IMAD.MOV R26, RZ, RZ, -R26 ;  /* 0x000000ffff1ab224 */ /* 0x000fe200078e0a1a */
[----:B------:R-:W-:Y:S01]  /*4380*/  ISETP.GT.U32.AND P0, PT, R7, R29, PT ;  /* 0x0000001d0700720c */ /* 0x000fe20003f04070 */
[----:B------:R-:W-:Y:S01]  /*4390*/  IMAD.HI.U32 R32, R0, R33, RZ ;  /* 0x0000002100207227 */ /* 0x000fe200078e00ff */
[----:B------:R-:W-:-:S02]  /*43a0*/  ISETP.GE.AND P3, PT, R36, RZ, PT ;  /* 0x000000ff2400720c */ /* 0x000fc40003f66270 */
[----:B------:R-:W-:Y:S01]  /*43b0*/  LOP3.LUT R36, R247, 0x1b4, RZ, 0xfc, !PT ;  /* 0x000001b4f7247812 */ /* 0x000fe200078efcff */
[--C-:B------:R-:W-:Y:S01]  /*43c0*/  @!P4 IMAD.IADD R28, R28, 0x1, -R7.reuse ;  /* 0x000000011c1cc824 */ /* 0x100fe200078e0a07 */
[----:B------:R-:W-:Y:S01]  /*43d0*/  IABS R150, R153 ;  /* 0x0000009900967213 */ /* 0x000fe20000000000 */
[--C-:B------:R-:W-:Y:S01]  /*43e0*/  @!P1 IMAD.IADD R30, R30, 0x1, -R7.reuse ;  /* 0x000000011e1e9824 */ /* 0x100fe200078e0a07 */
[----:B------:R-:W-:Y:S01]  /*43f0*/  IABS R34, R36 ;  /* 0x0000002400227213 */ /* 0x000fe20000000000 */
[----:B------:R-:W-:Y:S01]  /*4400*/  IMAD.MOV R32, RZ, RZ, -R32 ;  /* 0x000000ffff207224 */ /* 0x000fe200078e0a20 */
[----:B------:R-:W-:Y:S01]  /*4410*/  ISETP.GT.U32.AND P4, PT, R7, R28, PT ;  /* 0x0000001c0700720c */ /* 0x000fe20003f84070 */
[----:B------:R-:W-:Y:S01]  /*4420*/  @!P6 IMAD.IADD R31, R31, 0x1, -R7 ;  /* 0x000000011f1fe824 */ /* 0x000fe200078e0a07 */
[C---:B------:R-:W-:Y:S01]  /*4430*/  ISETP.GT.U32.AND P6, PT, R7.reuse, R30, PT ;  /* 0x0000001e0700720c */ /* 0x040fe20003fc4070 */
[----:B------:R-:W-:Y:S01]  /*4440*/  IMAD R32, R7, R32, R33 ;  /* 0x0000002007207224 */ /* 0x000fe200078e0221 */
[C---:B------:R-:W-:Y:S01]  /*4450*/  LOP3.LUT R157, R247.reuse, 0xca, RZ, 0xfc, !PT ;  /* 0x000000caf79d7812 */ /* 0x040fe200078efcff */
[----:B------:R-:W-:Y:S01]  /*4460*/  IMAD.HI.U32 R33, R0, R34, RZ ;  /* 0x0000002200217227 */ /* 0x000fe200078e00ff */
[----:B------:R-:W-:-:S02]  /*4470*/  LOP3.LUT R156, R247, 0xcc, RZ, 0xfc, !PT ;  /* 0x000000ccf79c7812 */ /* 0x000fc400078efcff */
[----:B------:R-:W-:Y:S01]  /*4480*/  LOP3.LUT R158, R247, 0xc8, RZ, 0xfc, !PT ;  /* 0x000000c8f79e7812 */ /* 0x000fe200078efcff */
[----:B------:R-:W-:Y:S01]  /*4490*/  @!P0 IMAD.IADD R29, R29, 0x1, -R7 ;  /* 0x000000011d1d8824 */ /* 0x000fe200078e0a07 */
[----:B------:R-:W-:Y:S01]  /*44a0*/  ISETP.GE.AND P0, PT, R35, RZ, PT ;  /* 0x000000ff2300720c */ /* 0x000fe20003f06270 */
[----:B------:R-:W-:Y:S01]  /*44b0*/  IMAD.MOV R33, RZ, RZ, -R33 ;  /* 0x000000ffff217224 */ /* 0x000fe200078e0a21 */
[----:B------:R-:W-:Y:S01]  /*44c0*/  IABS R154, R157 ;  /* 0x0000009d009a7213 */ /* 0x000fe20000000000 */
[--C-:B------:R-:W-:Y:S01]  /*44d0*/  @!P4 IMAD.IADD R28, R28, 0x1, -R7.reuse ;  /* 0x000000011c1cc824 */ /* 0x100fe200078e0a07 */
[C---:B------:R-:W-:Y:S01]  /*44e0*/  ISETP.GT.U32.AND P1, PT, R7.reuse, R29, PT ;  /* 0x0000001d0700720c */ /* 0x040fe20003f24070 */
[----:B------:R-:W-:Y:S01]  /*44f0*/  IMAD R33, R7, R33, R34 ;  /* 0x0000002107217224 */ /* 0x000fe200078e0222 */
[----:B------:R-:W-:Y:S01]  /*4500*/  ISETP.GE.AND P4, PT, R37, RZ, PT ;  /* 0x000000ff2500720c */ /* 0x000fe20003f86270 */
[----:B------:R-:W-:Y:S01]  /*4510*/  @!P6 IMAD.IADD R30, R30, 0x1, -R7 ;  /* 0x000000011e1ee824 */ /* 0x000fe200078e0a07 */
[----:B------:R-:W-:Y:S01]  /*4520*/  IABS R37, R40 ;  /* 0x0000002800257213 */ /* 0x000fe20000000000 */
[----:B------:R-:W-:Y:S01]  /*4530*/  @!P2 IMAD.MOV R28, RZ, RZ, -R28 ;  /* 0x000000ffff1ca224 */ /* 0x000fe200078e0a1c */
[C---:B------:R-:W-:Y:S01]  /*4540*/  ISETP.GT.U32.AND P6, PT, R7.reuse, R33, PT ;  /* 0x000000210700720c */ /* 0x040fe20003fc4070 */
[----:B------:R-:W-:Y:S01]  /*4550*/  IMAD.HI.U32 R35, R0, R38, RZ ;  /* 0x0000002600237227 */ /* 0x000fe200078e00ff */
[----:B------:R-:W-:-:S02]  /*4560*/  ISETP.GT.U32.AND P2, PT, R7, R31, PT ;  /* 0x0000001f0700720c */ /* 0x000fc40003f44070 */
[----:B------:R-:W-:Y:S01]  /*4570*/  IABS R155, R158 ;  /* 0x0000009e009b7213 */ /* 0x000fe20000000000 */
[----:B------:R-:W-:Y:S01]  /*4580*/  IMAD.HI.U32 R34, R0, R37, RZ ;  /* 0x0000002500227227 */ /* 0x000fe200078e00ff */
[C---:B------:R-:W-:Y:S02]  /*4590*/  LOP3.LUT R160, R247.reuse, 0xc6, RZ, 0xfc, !PT ;  /* 0x000000c6f7a07812 */ /* 0x040fe400078efcff */
[----:B------:R-:W-:Y:S01]  /*45a0*/  LOP3.LUT R161, R247, 0xc4, RZ, 0xfc, !PT ;  /* 0x000000c4f7a17812 */ /* 0x000fe200078efcff */
[--C-:B------:R-:W-:Y:S01]  /*45b0*/  @!P1 IMAD.IADD R29, R29, 0x1, -R7.reuse ;  /* 0x000000011d1d9824 */ /* 0x100fe200078e0a07 */
[----:B------:R-:W-:Y:S01]  /*45c0*/  ISETP.GT.U32.AND P1, PT, R7, R32, PT ;  /* 0x000000200700720c */ /* 0x000fe20003f24070 */
[----:B------:R-:W-:Y:S01]  /*45d0*/  IMAD.MOV R34, RZ, RZ, -R34 ;  /* 0x000000ffff227224 */ /* 0x000fe200078e0a22 */
[----:B------:R-:W-:Y:S01]  /*45e0*/  LOP3.LUT R162, R247, 0xc2, RZ, 0xfc, !PT ;  /* 0x000000c2f7a27812 */ /* 0x000fe200078efcff */
[--C-:B------:R-:W-:Y:S01]  /*45f0*/  @!P6 IMAD.IADD R33, R33, 0x1, -R7.reuse ;  /* 0x000000012121e824 */ /* 0x100fe200078e0a07 */
[----:B------:R-:W-:Y:S01]  /*4600*/  LOP3.LUT R163, R247, 0xc0, RZ, 0xfc, !PT ;  /* 0x000000c0f7a37812 */ /* 0x000fe200078efcff */
[----:B------:R-:W-:Y:S01]  /*4610*/  @!P2 IMAD.IADD R31, R31, 0x1, -R7 ;  /* 0x000000011f1fa824 */ /* 0x000fe200078e0a07 */
[----:B------:R-:W-:Y:S01]  /*4620*/  ISETP.GE.AND P2, PT, R36, RZ, PT ;  /* 0x000000ff2400720c */ /* 0x000fe20003f46270 */
[----:B------:R-:W-:Y:S01]  /*4630*/  IMAD.HI.U32 R36, R0, R39, RZ ;  /* 0x0000002700247227 */ /* 0x000fe200078e00ff */
[----:B------:R-:W-:-:S02]  /*4640*/  ISETP.GT.U32.AND P6, PT, R7, R33, PT ;  /* 0x000000210700720c */ /* 0x000fc40003fc4070 */
[----:B------:R-:W-:Y:S01]  /*4650*/  LOP3.LUT R164, R247, 0xbe, RZ, 0xfc, !PT ;  /* 0x000000bef7a47812 */ /* 0x000fe200078efcff */
[----:B------:R-:W-:Y:S01]  /*4660*/  IMAD.MOV R35, RZ, RZ, -R35 ;  /* 0x000000ffff237224 */ /* 0x000fe200078e0a23 */
[----:B------:R-:W-:Y:S01]  /*4670*/  IABS R159, R163 ;  /* 0x000000a3009f7213 */ /* 0x000fe20000000000 */
[----:B------:R-:W-:Y:S01]  /*4680*/  IMAD R34, R7, R34, R37 ;  /* 0x0000002207227224 */ /* 0x000fe200078e0225 */
[C---:B------:R-:W-:Y:S01]  /*4690*/  LOP3.LUT R166, R247.reuse, 0xb6, RZ, 0xfc, !PT ;  /* 0x000000b6f7a67812 */ /* 0x040fe200078efcff */
[----:B------:R-:W-:Y:S01]  /*46a0*/  @!P1 IMAD.IADD R32, R32, 0x1, -R7 ;  /* 0x0000000120209824 */ /* 0x000fe200078e0a07 */
[----:B------:R-:W-:Y:S01]  /*46b0*/  ISETP.GE.AND P1, PT, R40, RZ, PT ;  /* 0x000000ff2800720c */ /* 0x000fe20003f26270 */
[----:B------:R-:W-:Y:S01]  /*46c0*/  IMAD.MOV R36, RZ, RZ, -R36 ;  /* 0x000000ffff247224 */ /* 0x000fe200078e0a24 */
[----:B------:R-:W-:Y:S01]  /*46d0*/  LOP3.LUT R165, R247, 0xb8, RZ, 0xfc, !PT ;  /* 0x000000b8f7a57812 */ /* 0x000fe200078efcff */
[----:B------:R-:W-:Y:S01]  /*46e0*/  IMAD R35, R7, R35, R38 ;  /* 0x0000002307237224 */ /* 0x000fe200078e0226 */
[----:B------:R-:W-:Y:S01]  /*46f0*/  LOP3.LUT R169, R247, 0xb2, RZ, 0xfc, !PT ;  /* 0x000000b2f7a97812 */ /* 0x000fe200078efcff */
[----:B------:R-:W-:Y:S01]  /*4700*/  @!P3 IMAD.MOV R30, RZ, RZ, -R30 ;  /* 0x000000ffff1eb224 */ /* 0x000fe200078e0a1e */
[C---:B------:R-:W-:Y:S01]  /*4710*/  ISETP.GT.U32.AND P3, PT, R7.reuse, R34, PT ;  /* 0x000000220700720c */ /* 0x040fe20003f64070 */
[----:B------:R-:W-:Y:S01]  /*4720*/  @!P5 IMAD.MOV R29, RZ, RZ, -R29 ;  /* 0x000000ffff1dd224 */ /* 0x000fe200078e0a1d */
[C---:B------:R-:W-:Y:S01]  /*4730*/  ISETP.GT.U32.AND P5, PT, R7.reuse, R32, PT ;  /* 0x000000200700720c */ /* 0x040fe20003fa4070 */
[C---:B------:R-:W-:Y:S01]  /*4740*/  IMAD R36, R7.reuse, R36, R39 ;  /* 0x0000002407247224 */ /* 0x040fe200078e0227 */
[----:B------:R-:W-:Y:S01]  /*4750*/  IABS R39, R44 ;  /* 0x0000002c00277213 */ /* 0x000fe20000000000 */
[----:B------:R-:W-:Y:S01]  /*4760*/  @!P4 IMAD.MOV R31, RZ, RZ, -R31 ;  /* 0x000000ffff1fc224 */ /* 0x000fe200078e0a1f */
[----:B------:R-:W-:Y:S01]  /*4770*/  ISETP.GT.U32.AND P4, PT, R7, R35, PT ;  /* 0x000000230700720c */ /* 0x000fe20003f84070 */
[----:B------:R-:W-:Y:S01]  /*4780*/  @!P6 IMAD.IADD R33, R33, 0x1, -R7 ;  /* 0x000000012121e824 */ /* 0x000fe200078e0a07 */
[----:B------:R-:W-:Y:S01]  /*4790*/  ISETP.GT.U32.AND P6, PT, R7, R36, PT ;  /* 0x000000240700720c */ /* 0x000fe20003fc4070 */
[----:B------:R-:W-:Y:S01]  /*47a0*/  IMAD.HI.U32 R37, R0, R39, RZ ;  /* 0x0000002700257227 */ /* 0x000fe200078e00ff */
[----:B------:R-:W-:-:S02]  /*47b0*/  LOP3.LUT R170, R247, 0xb0, RZ, 0xfc, !PT ;  /* 0x000000b0f7aa7812 */ /* 0x000fc400078efcff */
[----:B------:R-:W-:Y:S01]  /*47c0*/  LOP3.LUT R168, R247, 0xb4, RZ, 0xfc, !PT ;  /* 0x000000b4f7a87812 */ /* 0x000fe200078efcff */
[--C-:B------:R-:W-:Y:S01]  /*47d0*/  @!P3 IMAD.IADD R34, R34, 0x1, -R7.reuse ;  /* 0x000000012222b824 */ /* 0x100fe200078e0a07 */
[----:B------:R-:W-:Y:S01]  /*47e0*/  ISETP.GE.AND P3, PT, R42, RZ, PT ;  /* 0x000000ff2a00720c */ /* 0x000fe20003f66270 */
[----:B------:R-:W-:Y:S01]  /*47f0*/  @!P5 IMAD.IADD R32, R32, 0x1, -R7 ;  /* 0x000000012020d824 */ /* 0x000fe200078e0a07 */
[----:B------:R-:W-:Y:S01]  /*4800*/  ISETP.GE.AND P5, PT, R41, RZ, PT ;  /* 0x000000ff2900720c */ /* 0x000fe20003fa6270 */
[----:B------:R-:W-:Y:S01]  /*4810*/  IMAD.MOV R40, RZ, RZ, -R37 ;  /* 0x000000ffff287224 */ /* 0x000fe200078e0a25 */
[----:B------:R-:W-:Y:S01]  /*4820*/  IABS R41, R45 ;  /* 0x0000002d00297213 */ /* 0x000fe20000000000 */
[--C-:B------:R-:W-:Y:S01]  /*4830*/  @!P4 IMAD.IADD R35, R35, 0x1, -R7.reuse ;  /* 0x000000012323c824 */ /* 0x100fe200078e0a07 */
[C---:B------:R-:W-:Y:S01]  /*4840*/  ISETP.GT.U32.AND P4, PT, R7.reuse, R34, PT ;  /* 0x000000220700720c */ /* 0x040fe20003f84070 */
[----:B------:R-:W-:Y:S01]  /*4850*/  @!P6 IMAD.IADD R36, R36, 0x1, -R7 ;  /* 0x000000012424e824 */ /* 0x000fe200078e0a07 */
[----:B------:R-:W-:Y:S01]  /*4860*/  IABS R42, R46 ;  /* 0x0000002e002a7213 */ /* 0x000fe20000000000 */
[----:B------:R-:W-:Y:S01]  /*4870*/  IMAD.HI.U32 R38, R0, R41, RZ ;  /* 0x0000002900267227 */ /* 0x000fe200078e00ff */
[----:B------:R-:W-:-:S02]  /*4880*/  ISETP.GT.U32.AND P6, PT, R7, R35, PT ;  /* 0x000000230700720c */ /* 0x000fc40003fc4070 */
[----:B------:R-:W-:Y:S01]  /*4890*/  IABS R167, R170 ;  /* 0x000000aa00a77213 */ /* 0x000fe20000000000 */
[----:B------:R-:W-:Y:S01]  /*48a0*/  IMAD R37, R7, R40, R39 ;  /* 0x0000002807257224 */ /* 0x000fe200078e0227 */
[C---:B------:R-:W-:Y:S01]  /*48b0*/  LOP3.LUT R172, R247.reuse, 0xac, RZ, 0xfc, !PT ;  /* 0x000000acf7ac7812 */ /* 0x040fe200078efcff */
[----:B------:R-:W-:Y:S01]  /*48c0*/  IMAD.MOV R38, RZ, RZ, -R38 ;  /* 0x000000ffff267224 */ /* 0x000fe200078e0a26 */
[C---:B------:R-:W-:Y:S01]  /*48d0*/  LOP3.LUT R173, R247.reuse, 0xaa, RZ, 0xfc, !PT ;  /* 0x000000aaf7ad7812 */ /* 0x040fe200078efcff */
[----:B------:R-:W-:Y:S01]  /*48e0*/  IMAD.HI.U32 R39, R0, R42, RZ ;  /* 0x0000002a00277227 */ /* 0x000fe200078e00ff */
[C---:B------:R-:W-:Y:S02]  /*48f0*/  LOP3.LUT R174, R247.reuse, 0xa8, RZ, 0xfc, !PT ;  /* 0x000000a8f7ae7812 */ /* 0x040fe400078efcff */
[----:B------:R-:W-:Y:S01]  /*4900*/  LOP3.LUT R175, R247, 0xa6, RZ, 0xfc, !PT ;  /* 0x000000a6f7af7812 */ /* 0x000fe200078efcff */
[----:B------:R-:W-:Y:S01]  /*4910*/  @!P4 IMAD.IADD R34, R34, 0x1, -R7 ;  /* 0x000000012222c824 */ /* 0x000fe200078e0a07 */
[C---:B------:R-:W-:Y:S01]  /*4920*/  ISETP.GT.U32.AND P4, PT, R7.reuse, R37, PT ;  /* 0x000000250700720c */ /* 0x040fe20003f84070 */
[----:B------:R-:W-:Y:S01]  /*4930*/  IMAD R38, R7, R38, R41 ;  /* 0x0000002607267224 */ /* 0x000fe200078e0229 */
[----:B------:R-:W-:Y:S01]  /*4940*/  IABS R41, R48 ;  /* 0x0000003000297213 */ /* 0x000fe20000000000 */
[----:B------:R-:W-:Y:S01]  /*4950*/  @!P6 IMAD.IADD R35, R35, 0x1, -R7 ;  /* 0x000000012323e824 */ /* 0x000fe200078e0a07 */
[----:B------:R-:W-:Y:S01]  /*4960*/  IABS R171, R174 ;  /* 0x000000ae00ab7213 */ /* 0x000fe20000000000 */
[----:B------:R-:W-:Y:S01]  /*4970*/  IMAD.MOV R39, RZ, RZ, -R39 ;  /* 0x000000ffff277224 */ /* 0x000fe200078e0a27 */
[----:B------:R-:W-:Y:S01]  /*4980*/  ISETP.GT.U32.AND P6, PT, R7, R38, PT ;  /* 0x000000260700720c */ /* 0x000fe20003fc4070 */
[----:B------:R-:W-:Y:S01]  /*4990*/  IMAD.HI.U32 R40, R0, R43, RZ ;  /* 0x0000002b00287227 */ /* 0x000fe200078e00ff */
[----:B------:R-:W-:-:S02]  /*49a0*/  LOP3.LUT R176, R247, 0xa2, RZ, 0xfc, !PT ;  /* 0x000000a2f7b07812 */ /* 0x000fc400078efcff */
[----:B------:R-:W-:Y:S01]  /*49b0*/  LOP3.LUT R177, R247, 0xa0, RZ, 0xfc, !PT ;  /* 0x000000a0f7b17812 */ /* 0x000fe200078efcff */
[----:B------:R-:W-:Y:S01]  /*49c0*/  @!P0 IMAD.MOV R32, RZ, RZ, -R32 ;  /* 0x000000ffff208224 */ /* 0x000fe200078e0a20 */
[----:B------:R-:W-:Y:S01]  /*49d0*/  ISETP.GT.U32.AND P0, PT, R7, R36, PT ;  /* 0x000000240700720c */ /* 0x000fe20003f04070 */
[--C-:B------:R-:W-:Y:S01]  /*49e0*/  @!P4 IMAD.IADD R37, R37, 0x1, -R7.reuse ;  /* 0x000000012525c824 */ /* 0x100fe200078e0a07 */
[----:B------:R-:W-:Y:S01]  /*49f0*/  ISETP.GE.AND P4, PT, R45, RZ, PT ;  /* 0x000000ff2d00720c */ /* 0x000fe20003f86270 */
[----:B------:R-:W-:Y:S01]  /*4a00*/  IMAD R39, R7, R39, R42 ;  /* 0x0000002707277224 */ /* 0x000fe200078e022a */
[C---:B------:R-:W-:Y:S01]  /*4a10*/  LOP3.LUT R45, R247.reuse, 0x1a0, RZ, 0xfc, !PT ;  /* 0x000001a0f72d7812 */ /* 0x040fe200078efcff */
[----:B------:R-:W-:Y:S01]  /*4a20*/  IMAD.MOV R40, RZ, RZ, -R40 ;  /* 0x000000ffff287224 */ /* 0x000fe200078e0a28 */
[----:B------:R-:W-:Y:S01]  /*4a30*/  LOP3.LUT R182, R247, 0x9c, RZ, 0xfc, !PT ;  /* 0x0000009cf7b67812 */ /* 0x000fe200078efcff */
[----:B------:R-:W-:Y:S01]  /*4a40*/  @!P6 IMAD.IADD R38, R38, 0x1, -R7 ;  /* 0x000000012626e824 */ /* 0x000fe200078e0a07 */
[C---:B------:R-:W-:Y:S01]  /*4a50*/  ISETP.GT.U32.AND P6, PT, R7.reuse, R37, PT ;  /* 0x000000250700720c */ /* 0x040fe20003fc4070 */
[----:B------:R-:W-:Y:S01]  /*4a60*/  @!P1 IMAD.MOV R34, RZ, RZ, -R34 ;  /* 0x000000ffff229224 */ /* 0x000fe200078e0a22 */
[C---:B------:R-:W-:Y:S01]  /*4a70*/  ISETP.GT.U32.AND P1, PT, R7.reuse, R39, PT ;  /* 0x000000270700720c */ /* 0x040fe20003f24070 */
[----:B------:R-:W-:Y:S01]  /*4a80*/  IMAD R40, R7, R40, R43 ;  /* 0x0000002807287224 */ /* 0x000fe200078e022b */
[----:B------:R-:W-:Y:S01]  /*4a90*/  LOP3.LUT R183, R247, 0x9a, RZ, 0xfc, !PT ;  /* 0x0000009af7b77812 */ /* 0x000fe200078efcff */
[----:B------:R-:W-:Y:S01]  /*4aa0*/  @!P2 IMAD.MOV R33, RZ, RZ, -R33 ;  /* 0x000000ffff21a224 */ /* 0x000fe200078e0a21 */
[----:B------:R-:W-:Y:S01]  /*4ab0*/  ISETP.GT.U32.AND P2, PT, R7, R38, PT ;  /* 0x000000260700720c */ /* 0x000fe20003f44070 */
[----:B------:R-:W-:Y:S01]  /*4ac0*/  IMAD.MOV.U32 R42, RZ, RZ, R41 ;  /* 0x000000ffff2a7224 */ /* 0x000fe200078e0029 */
[C---:B------:R-:W-:Y:S01]  /*4ad0*/  LOP3.LUT R186, R247.reuse, 0x94, RZ, 0xfc, !PT ;  /* 0x00000094f7ba7812 */ /* 0x040fe200078efcff */
[----:B------:R-:W-:Y:S01]  /*4ae0*/  @!P0 IMAD.IADD R36, R36, 0x1, -R7 ;  /* 0x0000000124248824 */ /* 0x000fe200078e0a07 */
[----:B------:R-:W-:Y:S01]  /*4af0*/  ISETP.GE.AND P0, PT, R44, RZ, PT ;  /* 0x000000ff2c00720c */ /* 0x000fe20003f06270 */
[----:B------:R-:W-:Y:S01]  /*4b00*/  IMAD.HI.U32 R41, R0, R42, RZ ;  /* 0x0000002a00297227 */ /* 0x000fe200078e00ff */
[----:B------:R-:W-:-:S02]  /*4b10*/  LOP3.LUT R44, R247, 0x1a2, RZ, 0xfc, !PT ;  /* 0x000001a2f72c7812 */ /* 0x000fc400078efcff */
[----:B------:R-:W-:Y:S01]  /*4b20*/  IABS R181, R186 ;  /* 0x000000ba00b57213 */ /* 0x000fe20000000000 */
[--C-:B------:R-:W-:Y:S01]  /*4b30*/  @!P6 IMAD.IADD R37, R37, 0x1, -R7.reuse ;  /* 0x000000012525e824 */ /* 0x100fe200078e0a07 */
[----:B------:R-:W-:Y:S01]  /*4b40*/  ISETP.GT.U32.AND P6, PT, R7, R40, PT ;  /* 0x000000280700720c */ /* 0x000fe20003fc4070 */
[----:B------:R-:W-:Y:S01]  /*4b50*/  @!P1 IMAD.IADD R39, R39, 0x1, -R7 ;  /* 0x0000000127279824 */ /* 0x000fe200078e0a07 */
[----:B------:R-:W-:Y:S01]  /*4b60*/  IABS R43, R44 ;  /* 0x0000002c002b7213 */ /* 0x000fe20000000000 */
[----:B------:R-:W-:Y:S01]  /*4b70*/  IMAD.MOV R41, RZ, RZ, -R41 ;  /* 0x000000ffff297224 */ /* 0x000fe200078e0a29 */
[----:B------:R-:W-:Y:S01]  /*4b80*/  ISETP.GE.AND P1, PT, R44, RZ, PT ;  /* 0x000000ff2c00720c */ /* 0x000fe20003f26270 */
[----:B------:R-:W-:Y:S01]  /*4b90*/  @!P2 IMAD.IADD R38, R38, 0x1, -R7 ;  /* 0x000000012626a824 */ /* 0x000fe200078e0a07 */
[----:B------:R-:W-:Y:S01]  /*4ba0*/  ISETP.GE.AND P2, PT, R48, RZ, PT ;  /* 0x000000ff3000720c */ /* 0x000fe20003f46270 */
[----:B------:R-:W-:Y:S01]  /*4bb0*/  IMAD R41, R7, R41, R42 ;  /* 0x0000002907297224 */ /* 0x000fe200078e022a */
[----:B------:R-:W-:Y:S01]  /*4bc0*/  IABS R48, R53 ;  /* 0x0000003500307213 */ /* 0x000fe20000000000 */
[----:B------:R-:W-:Y:S01]  /*4bd0*/  IMAD.HI.U32 R42, R0, R43, RZ ;  /* 0x0000002b002a7227 */ /* 0x000fe200078e00ff */
[----:B------:R-:W-:-:S02]  /*4be0*/  LOP3.LUT R185, R247, 0x96, RZ, 0xfc, !PT ;  /* 0x00000096f7b97812 */ /* 0x000fc400078efcff */
[----:B------:R-:W-:Y:S01]  /*4bf0*/  LOP3.LUT R184, R247, 0x98, RZ, 0xfc, !PT ;  /* 0x00000098f7b87812 */ /* 0x000fe200078efcff */
[----:B------:R-:W-:Y:S01]  /*4c00*/  @!P6 IMAD.IADD R40, R40, 0x1, -R7 ;  /* 0x000000012828e824 */ /* 0x000fe200078e0a07 */
[C---:B------:R-:W-:Y:S01]  /*4c10*/  ISETP.GT.U32.AND P6, PT, R7.reuse, R39, PT ;  /* 0x000000270700720c */ /* 0x040fe20003fc4070 */
[----:B------:R-:W-:Y:S01]  /*4c20*/  IMAD.MOV R42, RZ, RZ, -R42 ;  /* 0x000000ffff2a7224 */ /* 0x000fe200078e0a2a */
[----:B------:R-:W-:Y:S01]  /*4c30*/  IABS R180, R185 ;  /* 0x000000b900b47213 */ /* 0x000fe20000000000 */
[----:B------:R-:W-:Y:S01]  /*4c40*/  @!P4 IMAD.MOV R38, RZ, RZ, -R38 ;  /* 0x000000ffff26c224 */ /* 0x000fe200078e0a26 */
[C---:B------:R-:W-:Y:S01]  /*4c50*/  ISETP.GT.U32.AND P4, PT, R7.reuse, R41, PT ;  /* 0x000000290700720c */ /* 0x040fe20003f84070 */
[----:B------:R-:W-:Y:S01]  /*4c60*/  @!P5 IMAD.MOV R35, RZ, RZ, -R35 ;  /* 0x000000ffff23d224 */ /* 0x000fe200078e0a23 */
[----:B------:R-:W-:Y:S01]  /*4c70*/  ISETP.GE.AND P5, PT, R46, RZ, PT ;  /* 0x000000ff2e00720c */ /* 0x000fe20003fa6270 */
[C---:B------:R-:W-:Y:S01]  /*4c80*/  IMAD R42, R7.reuse, R42, R43 ;  /* 0x0000002a072a7224 */ /* 0x040fe200078e022b */
[----:B------:R-:W-:Y:S01]  /*4c90*/  IABS R46, R45 ;  /* 0x0000002d002e7213 */ /* 0x000fe20000000000 */
[----:B------:R-:W-:Y:S01]  /*4ca0*/  @!P0 IMAD.MOV R37, RZ, RZ, -R37 ;  /* 0x000000ffff258224 */ /* 0x000fe200078e0a25 */
[----:B------:R-:W-:Y:S01]  /*4cb0*/  ISETP.GT.U32.AND P0, PT, R7, R40, PT ;  /* 0x000000280700720c */ /* 0x000fe20003f04070 */
[----:B------:R-:W-:Y:S01]  /*4cc0*/  @!P3 IMAD.MOV R36, RZ, RZ, -R36 ;  /* 0x000000ffff24b224 */ /* 0x000fe200078e0a24 */
[----:B------:R-:W-:Y:S01]  /*4cd0*/  ISETP.GE.AND P3, PT, R47, RZ, PT ;  /* 0x000000ff2f00720c */ /* 0x000fe20003f66270 */
[----:B------:R-:W-:Y:S01]  /*4ce0*/  @!P6 IMAD.IADD R39, R39, 0x1, -R7 ;  /* 0x000000012727e824 */ /* 0x000fe200078e0a07 */
[----:B------:R-:W-:Y:S01]  /*4cf0*/  ISETP.GT.U32.AND P6, PT, R7, R42, PT ;  /* 0x0000002a0700720c */ /* 0x000fe20003fc4070 */
[----:B------:R-:W-:Y:S01]  /*4d00*/  IMAD.HI.U32 R43, R0, R46, RZ ;  /* 0x0000002e002b7227 */ /* 0x000fe200078e00ff */
[----:B------:R-:W-:-:S02]  /*4d10*/  IABS R47, R50 ;  /* 0x00000032002f7213 */ /* 0x000fc40000000000 */
[----:B------:R-:W-:Y:S01]  /*4d20*/  IABS R179, R184 ;  /* 0x000000b800b37213 */ /* 0x000fe20000000000 */
[----:B------:R-:W-:Y:S01]  /*4d30*/  @!P4 IMAD.IADD R41, R41, 0x1, -R7 ;  /* 0x000000012929c824 */ /* 0x000fe200078e0a07 */
[----:B------:R-:W-:Y:S01]  /*4d40*/  ISETP.GE.AND P4, PT, R50, RZ, PT ;  /* 0x000000ff3200720c */ /* 0x000fe20003f86270 */
[----:B------:R-:W-:Y:S01]  /*4d50*/  @!P5 IMAD.MOV R39, RZ, RZ, -R39 ;  /* 0x000000ffff27d224 */ /* 0x000fe200078e0a27 */
[----:B------:R-:W-:Y:S01]  /*4d60*/  IABS R50, R55 ;  /* 0x0000003700327213 */ /* 0x000fe20000000000 */
[----:B------:R-:W-:Y:S01]  /*4d70*/  IMAD.HI.U32 R44, R0, R47, RZ ;  /* 0x0000002f002c7227 */ /* 0x000fe200078e00ff */
[----:B------:R-:W-:Y:S02]  /*4d80*/  ISETP.GT.U32.AND P5, PT, R7, R41, PT ;  /* 0x000000290700720c */ /* 0x000fe40003fa4070 */
[C---:B------:R-:W-:Y:S01]  /*4d90*/  LOP3.LUT R187, R247.reuse, 0x92, RZ, 0xfc, !PT ;  /* 0x00000092f7bb7812 */ /* 0x040fe200078efcff */
[----:B------:R-:W-:Y:S01]  /*4da0*/  IMAD.MOV R43, RZ, RZ, -R43 ;  /* 0x000000ffff2b7224 */ /* 0x000fe200078e0a2b */
[C---:B------:R-:W-:Y:S01]  /*4db0*/  LOP3.LUT R188, R247.reuse, 0x90, RZ, 0xfc, !PT ;  /* 0x00000090f7bc7812 */ /* 0x040fe200078efcff */
[--C-:B------:R-:W-:Y:S01]  /*4dc0*/  @!P6 IMAD.IADD R42, R42, 0x1, -R7.reuse ;  /* 0x000000012a2ae824 */ /* 0x100fe200078e0a07 */
[----:B------:R-:W-:Y:S01]  /*4dd0*/  LOP3.LUT R189, R247, 0x8c, RZ, 0xfc, !PT ;  /* 0x0000008cf7bd7812 */ /* 0x000fe200078efcff */
[----:B------:R-:W-:Y:S01]  /*4de0*/  @!P0 IMAD.IADD R40, R40, 0x1, -R7 ;  /* 0x0000000128288824 */ /* 0x000fe200078e0a07 */
[----:B------:R-:W-:Y:S01]  /*4df0*/  ISETP.GE.AND P0, PT, R45, RZ, PT ;  /* 0x000000ff2d00720c */ /* 0x000fe20003f06270 */
[----:B------:R-:W-:Y:S01]  /*4e00*/  IMAD.MOV R44, RZ, RZ, -R44 ;  /* 0x000000ffff2c7224 */ /* 0x000fe200078e0a2c */
[C---:B------:R-:W-:Y:S01]  /*4e10*/  ISETP.GT.U32.AND P6, PT, R7.reuse, R42, PT ;  /* 0x0000002a0700720c */ /* 0x040fe20003fc4070 */
[----:B------:R-:W-:Y:S01]  /*4e20*/  IMAD R43, R7, R43, R46 ;  /* 0x0000002b072b7224 */ /* 0x000fe200078e022e */
[C---:B------:R-:W-:Y:S01]  /*4e30*/  LOP3.LUT R192, R247.reuse, 0x86, RZ, 0xfc, !PT ;  /* 0x00000086f7c07812 */ /* 0x040fe200078efcff */
[----:B------:R-:W-:Y:S01]  /*4e40*/  IMAD.HI.U32 R45, R0, R48, RZ ;  /* 0x00000030002d7227 */ /* 0x000fe200078e00ff */
[----:B------:R-:W-:-:S02]  /*4e50*/  LOP3.LUT R190, R247, 0x8a, RZ, 0xfc, !PT ;  /* 0x0000008af7be7812 */ /* 0x000fc400078efcff */
[----:B------:R-:W-:Y:S01]  /*4e60*/  LOP3.LUT R191, R247, 0x88, RZ, 0xfc, !PT ;  /* 0x00000088f7bf7812 */ /* 0x000fe200078efcff */
[----:B------:R-:W-:Y:S01]  /*4e70*/  IMAD R44, R7, R44, R47 ;  /* 0x0000002c072c7224 */ /* 0x000fe200078e022f */
[----:B------:R-:W-:Y:S01]  /*4e80*/  LOP3.LUT R193, R247, 0x84, RZ, 0xfc, !PT ;  /* 0x00000084f7c17812 */ /* 0x000fe200078efcff */
[----:B------:R-:W-:Y:S01]  /*4e90*/  @!P3 IMAD.MOV R40, RZ, RZ, -R40 ;  /* 0x000000ffff28b224 */ /* 0x000fe200078e0a28 */
[----:B------:R-:W-:Y:S01]  /*4ea0*/  ISETP.GT.U32.AND P3, PT, R7, R43, PT ;  /* 0x0000002b0700720c */ /* 0x000fe20003f64070 */
[----:B------:R-:W-:Y:S01]  /*4eb0*/  IMAD.MOV R45, RZ, RZ, -R45 ;  /* 0x000000ffff2d7224 */ /* 0x000fe200078e0a2d */
[----:B------:R-:W-:Y:S01]  /*4ec0*/  LOP3.LUT R194, R247, 0x7e, RZ, 0xfc, !PT ;  /* 0x0000007ef7c27812 */ /* 0x000fe200078efcff */
[--C-:B------:R-:W-:Y:S01]  /*4ed0*/  @!P5 IMAD.IADD R41, R41, 0x1, -R7.reuse ;  /* 0x000000012929d824 */ /* 0x100fe200078e0a07 */
[C---:B------:R-:W-:Y:S01]  /*4ee0*/  ISETP.GT.U32.AND P5, PT, R7.reuse, R44, PT ;  /* 0x0000002c0700720c */ /* 0x040fe20003fa4070 */
[----:B------:R-:W-:Y:S01]  /*4ef0*/  IMAD R45, R7, R45, R48 ;  /* 0x0000002d072d7224 */ /* 0x000fe200078e0230 */
[----:B------:R-:W-:Y:S01]  /*4f00*/  IABS R48, R54 ;  /* 0x0000003600307213 */ /* 0x000fe20000000000 */
[----:B------:R-:W-:Y:S01]  /*4f10*/  @!P6 IMAD.IADD R42, R42, 0x1, -R7 ;  /* 0x000000012a2ae824 */ /* 0x000fe200078e0a07 */
[----:B------:R-:W-:Y:S01]  /*4f20*/  LOP3.LUT R196, R247, 0x7a, RZ, 0xfc, !PT ;  /* 0x0000007af7c47812 */ /* 0x000fe200078efcff */
[----:B------:R-:W-:Y:S01]  /*4f30*/  IMAD.HI.U32 R47, R0, R50, RZ ;  /* 0x00000032002f7227 */ /* 0x000fe200078e00ff */
[----:B------:R-:W-:-:S02]  /*4f40*/  ISETP.GT.U32.AND P6, PT, R7, R45, PT ;  /* 0x0000002d0700720c */ /* 0x000fc40003fc4070 */
[----:B------:R-:W-:Y:S01]  /*4f50*/  LOP3.LUT R195, R247, 0x7c, RZ, 0xfc, !PT ;  /* 0x0000007cf7c37812 */ /* 0x000fe200078efcff */
[--C-:B------:R-:W-:Y:S01]  /*4f60*/  @!P3 IMAD.IADD R43, R43, 0x1, -R7.reuse ;  /* 0x000000012b2bb824 */ /* 0x100fe200078e0a07 */
[----:B------:R-:W-:Y:S01]  /*4f70*/  ISETP.GE.AND P3, PT, R53, RZ, PT ;  /* 0x000000ff3500720c */ /* 0x000fe20003f66270 */
[----:B------:R-:W-:Y:S01]  /*4f80*/  IMAD.HI.U32 R46, R0, R48, RZ ;  /* 0x00000030002e7227 */ /* 0x000fe200078e00ff */
[C---:B------:R-:W-:Y:S02]  /*4f90*/  LOP3.LUT R201, R247.reuse, 0x72, RZ, 0xfc, !PT ;  /* 0x00000072f7c97812 */ /* 0x040fe400078efcff */
[----:B------:R-:W-:Y:S01]  /*4fa0*/  LOP3.LUT R199, R247, 0x76, RZ, 0xfc, !PT ;  /* 0x00000076f7c77812 */ /* 0x000fe200078efcff */
[--C-:B------:R-:W-:Y:S01]  /*4fb0*/  @!P5 IMAD.IADD R44, R44, 0x1, -R7.reuse ;  /* 0x000000012c2cd824 */ /* 0x100fe200078e0a07 */
[----:B------:R-:W-:Y:S01]  /*4fc0*/  ISETP.GT.U32.AND P5, PT, R7, R43, PT ;  /* 0x0000002b0700720c */ /* 0x000fe20003fa4070 */
[----:B------:R-:W-:Y:S01]  /*4fd0*/  IMAD.MOV R46, RZ, RZ, -R46 ;  /* 0x000000ffff2e7224 */ /* 0x000fe200078e0a2e */
[----:B------:R-:W-:Y:S01]  /*4fe0*/  IABS R198, R201 ;  /* 0x000000c900c67213 */ /* 0x000fe20000000000 */
[----:B------:R-:W-:Y:S01]  /*4ff0*/  @!P6 IMAD.IADD R45, R45, 0x1, -R7 ;  /* 0x000000012d2de824 */ /* 0x000fe200078e0a07 */
[C---:B------:R-:W-:Y:S01]  /*5000*/  ISETP.GT.U32.AND P6, PT, R7.reuse, R44, PT ;  /* 0x0000002c0700720c */ /* 0x040fe20003fc4070 */
[----:B------:R-:W-:Y:S01]  /*5010*/  IMAD R46, R7, R46, R48 ;  /* 0x0000002e072e7224 */ /* 0x000fe200078e0230 */
[C---:B------:R-:W-:Y:S01]  /*5020*/  LOP3.LUT R200, R247.reuse, 0x74, RZ, 0xfc, !PT ;  /* 0x00000074f7c87812 */ /* 0x040fe200078efcff */
[----:B------:R-:W-:Y:S01]  /*5030*/  IMAD.MOV R47, RZ, RZ, -R47 ;  /* 0x000000ffff2f7224 */ /* 0x000fe200078e0a2f */
[----:B------:R-:W-:Y:S01]  /*5040*/  LOP3.LUT R202, R247, 0x70, RZ, 0xfc, !PT ;  /* 0x00000070f7ca7812 */ /* 0x000fe200078efcff */
[----:B------:R-:W-:Y:S01]  /*5050*/  @!P2 IMAD.MOV R41, RZ, RZ, -R41 ;  /* 0x000000ffff29a224 */ /* 0x000fe200078e0a29 */
[C---:B------:R-:W-:Y:S01]  /*5060*/  ISETP.GT.U32.AND P2, PT, R7.reuse, R45, PT ;  /* 0x0000002d0700720c */ /* 0x040fe20003f44070 */
[----:B------:R-:W-:Y:S01]  /*5070*/  IMAD R47, R7, R47, R50 ;  /* 0x0000002f072f7224 */ /* 0x000fe200078e0232 */
[----:B------:R-:W-:Y:S01]  /*5080*/  IABS R197, R200 ;  /* 0x000000c800c57213 */ /* 0x000fe20000000000 */
[----:B------:R-:W-:Y:S01]  /*5090*/  @!P5 IMAD.IADD R43, R43, 0x1, -R7 ;  /* 0x000000012b2bd824 */ /* 0x000fe200078e0a07 */
[----:B------:R-:W-:Y:S01]  /*50a0*/  ISETP.GT.U32.AND P5, PT, R7, R46, PT ;  /* 0x0000002e0700720c */ /* 0x000fe20003fa4070 */
[----:B------:R-:W-:Y:S01]  /*50b0*/  IMAD.HI.U32 R50, R0, R52, RZ ;  /* 0x0000003400327227 */ /* 0x000fe200078e00ff */
[----:B------:R-:W-:-:S02]  /*50c0*/  LOP3.LUT R203, R247, 0x6e, RZ, 0xfc, !PT ;  /* 0x0000006ef7cb7812 */ /* 0x000fc400078efcff */
[----:B------:R-:W-:Y:S01]  /*50d0*/  LOP3.LUT R204, R247, 0x6c, RZ, 0xfc, !PT ;  /* 0x0000006cf7cc7812 */ /* 0x000fe200078efcff */
[--C-:B------:R-:W-:Y:S01]  /*50e0*/  @!P6 IMAD.IADD R44, R44, 0x1, -R7.reuse ;  /* 0x000000012c2ce824 */ /* 0x100fe200078e0a07 */
[----:B------:R-:W-:Y:S01]  /*50f0*/  ISETP.GT.U32.AND P6, PT, R7, R47, PT ;  /* 0x0000002f0700720c */ /* 0x000fe20003fc4070 */
[----:B------:R-:W-:Y:S01]  /*5100*/  IMAD.MOV R50, RZ, RZ, -R50 ;  /* 0x000000ffff327224 */ /* 0x000fe200078e0a32 */
[----:B------:R-:W-:Y:S01]  /*5110*/  LOP3.LUT R205, R247, 0x66, RZ, 0xfc, !PT ;  /* 0x00000066f7cd7812 */ /* 0x000fe200078efcff */
[----:B------:R-:W-:Y:S01]  /*5120*/  @!P1 IMAD.MOV R42, RZ, RZ, -R42 ;  /* 0x000000ffff2a9224 */ /* 0x000fe200078e0a2a */
[----:B------:R-:W-:Y:S01]  /*5130*/  ISETP.GE.AND P1, PT, R54, RZ, PT ;  /* 0x000000ff3600720c */ /* 0x000fe20003f26270 */
[----:B------:R-:W-:Y:S01]  /*5140*/  IMAD R50, R7, R50, R52 ;  /* 0x0000003207327224 */ /* 0x000fe200078e0234 */
[C---:B------:R-:W-:Y:S01]  /*5150*/  LOP3.LUT R54, R247.reuse, 0x192, RZ, 0xfc, !PT ;  /* 0x00000192f7367812 */ /* 0x040fe200078efcff */
[----:B------:R-:W-:Y:S01]  /*5160*/  @!P5 IMAD.IADD R46, R46, 0x1, -R7 ;  /* 0x000000012e2ed824 */ /* 0x000fe200078e0a07 */
[----:B------:R-:W-:Y:S01]  /*5170*/  LOP3.LUT R212, R247, 0x60, RZ, 0xfc, !PT ;  /* 0x00000060f7d47812 */ /* 0x000fe200078efcff */
[----:B------:R-:W-:Y:S01]  /*5180*/  @!P0 IMAD.MOV R43, RZ, RZ, -R43 ;  /* 0x000000ffff2b8224 */ /* 0x000fe200078e0a2b */
[----:B------:R-:W-:Y:S01]  /*5190*/  IABS R53, R54 ;  /* 0x0000003600357213 */ /* 0x000fe20000000000 */
[----:B------:R-:W-:Y:S01]  /*51a0*/  @!P4 IMAD.MOV R44, RZ, RZ, -R44 ;  /* 0x000000ffff2cc224 */ /* 0x000fe200078e0a2c */
[C---:B------:R-:W-:Y:S01]  /*51b0*/  ISETP.GT.U32.AND P0, PT, R7.reuse, R46, PT ;  /* 0x0000002e0700720c */ /* 0x040fe20003f04070 */
[----:B------:R-:W-:Y:S01]  /*51c0*/  IMAD.HI.U32 R48, R0, R51, RZ ;  /* 0x0000003300307227 */ /* 0x000fe200078e00ff */
[----:B------:R-:W-:-:S02]  /*51d0*/  ISETP.GT.U32.AND P4, PT, R7, R50, PT ;  /* 0x000000320700720c */ /* 0x000fc40003f84070 */
[----:B------:R-:W-:Y:S01]  /*51e0*/  IABS R207, R212 ;  /* 0x000000d400cf7213 */ /* 0x000fe20000000000 */
[----:B------:R-:W-:Y:S01]  /*51f0*/  @!P6 IMAD.IADD R47, R47, 0x1, -R7 ;  /* 0x000000012f2fe824 */ /* 0x000fe200078e0a07 */
[C---:B------:R-:W-:Y:S01]  /*5200*/  LOP3.LUT R211, R247.reuse, 0x5e, RZ, 0xfc, !PT ;  /* 0x0000005ef7d37812 */ /* 0x040fe200078efcff */
[----:B------:R-:W-:Y:S01]  /*5210*/  IMAD.MOV R48, RZ, RZ, -R48 ;  /* 0x000000ffff307224 */ /* 0x000fe200078e0a30 */
[----:B------:R-:W-:Y:S01]  /*5220*/  LOP3.LUT R210, R247, 0x5a, RZ, 0xfc, !PT ;  /* 0x0000005af7d27812 */ /* 0x000fe200078efcff */
[----:B------:R-:W-:Y:S01]  /*5230*/  IMAD.MOV.U32 R52, RZ, RZ, R53 ;  /* 0x000000ffff347224 */ /* 0x000fe200078e0035 */
[----:B------:R-:W-:Y:S01]  /*5240*/  ISETP.GT.U32.AND P6, PT, R7, R47, PT ;  /* 0x0000002f0700720c */ /* 0x000fe20003fc4070 */
[----:B------:R-:W-:Y:S01]  /*5250*/  @!P2 IMAD.IADD R45, R45, 0x1, -R7 ;  /* 0x000000012d2da824 */ /* 0x000fe200078e0a07 */
[----:B------:R-:W-:Y:S01]  /*5260*/  ISETP.GE.AND P2, PT, R55, RZ, PT ;  /* 0x000000ff3700720c */ /* 0x000fe20003f46270 */
[----:B------:R-:W-:Y:S01]  /*5270*/  IMAD R48, R7, R48, R51 ;  /* 0x0000003007307224 */ /* 0x000fe200078e0233 */
[----:B------:R-:W-:Y:S01]  /*5280*/  LOP3.LUT R55, R247, 0x190, RZ, 0xfc, !PT ;  /* 0x00000190f7377812 */ /* 0x000fe200078efcff */
[----:B------:R-:W-:Y:S01]  /*5290*/  IMAD.HI.U32 R51, R0, R52, RZ ;  /* 0x0000003400337227 */ /* 0x000fe200078e00ff */
[----:B------:R-:W-:-:S02]  /*52a0*/  IABS R208, R211 ;  /* 0x000000d300d07213 */ /* 0x000fc40000000000 */
[----:B------:R-:W-:Y:S01]  /*52b0*/  ISETP.GT.U32.AND P5, PT, R7, R48, PT ;  /* 0x000000300700720c */ /* 0x000fe20003fa4070 */
[----:B------:R-:W-:Y:S01]  /*52c0*/  IMAD.MOV R51, RZ, RZ, -R51 ;  /* 0x000000ffff337224 */ /* 0x000fe200078e0a33 */
[----:B------:R-:W-:Y:S01]  /*52d0*/  IABS R53, R55 ;  /* 0x0000003700357213 */ /* 0x000fe20000000000 */
[--C-:B------:R-:W-:Y:S01]  /*52e0*/  @!P0 IMAD.IADD R46, R46, 0x1, -R7.reuse ;  /* 0x000000012e2e8824 */ /* 0x100fe200078e0a07 */
[----:B------:R-:W-:Y:S01]  /*52f0*/  ISETP.GE.AND P0, PT, R57, RZ, PT ;  /* 0x000000ff3900720c */ /* 0x000fe20003f06270 */
[----:B------:R-:W-:Y:S01]  /*5300*/  @!P4 IMAD.IADD R50, R50, 0x1, -R7 ;  /* 0x000000013232c824 */ /* 0x000fe200078e0a07 */
[----:B------:R-:W-:Y:S01]  /*5310*/  ISETP.GE.AND P4, PT, R54, RZ, PT ;  /* 0x000000ff3600720c */ /* 0x000fe20003f86270 */
[----:B------:R-:W-:Y:S01]  /*5320*/  IMAD R51, R7, R51, R52 ;  /* 0x0000003307337224 */ /* 0x000fe200078e0234 */
[----:B------:R-:W-:Y:S01]  /*5330*/  LOP3.LUT R54, R247, 0x18c, RZ, 0xfc, !PT ;  /* 0x0000018cf7367812 */ /* 0x000fe200078efcff */
[----:B------:R-:W-:Y:S01]  /*5340*/  @!P1 IMAD.MOV R46, RZ, RZ, -R46 ;  /* 0x000000ffff2e9224 */ /* 0x000fe200078e0a2e */
[----:B------:R-:W-:Y:S01]  /*5350*/  ISETP.GT.U32.AND P1, PT, R7, R50, PT ;  /* 0x000000320700720c */ /* 0x000fe20003f24070 */
[----:B------:R-:W-:Y:S01]  /*5360*/  IMAD.HI.U32 R52, R0, R53, RZ ;  /* 0x0000003500347227 */ /* 0x000fe200078e00ff */
[----:B------:R-:W-:-:S02]  /*5370*/  IABS R58, R54 ;  /* 0x00000036003a7213 */ /* 0x000fc40000000000 */
[----:B------:R-:W-:Y:S01]  /*5380*/  LOP3.LUT R213, R247, 0x5c, RZ, 0xfc, !PT ;  /* 0x0000005cf7d57812 */ /* 0x000fe200078efcff */
[--C-:B------:R-:W-:Y:S01]  /*5390*/  @!P6 IMAD.IADD R47, R47, 0x1, -R7.reuse ;  /* 0x000000012f2fe824 */ /* 0x100fe200078e0a07 */
[----:B------:R-:W-:Y:S01]  /*53a0*/  ISETP.GT.U32.AND P6, PT, R7, R51, PT ;  /* 0x000000330700720c */ /* 0x000fe20003fc4070 */
[----:B------:R-:W-:Y:S01]  /*53b0*/  IMAD.MOV R52, RZ, RZ, -R52 ;  /* 0x000000ffff347224 */ /* 0x000fe200078e0a34 */
[----:B------:R-:W-:Y:S01]  /*53c0*/  IABS R209, R213 ;  /* 0x000000d500d17213 */ /* 0x000fe20000000000 */
[----:B------:R-:W-:Y:S01]  /*53d0*/  @!P5 IMAD.IADD R48, R48, 0x1, -R7 ;  /* 0x000000013030d824 */ /* 0x000fe200078e0a07 */
[----:B------:R-:W-:Y:S01]  /*53e0*/  LOP3.LUT R216, R247, 0x54, RZ, 0xfc, !PT ;  /* 0x00000054f7d87812 */ /* 0x000fe200078efcff */
[----:B------:R-:W-:Y:S01]  /*53f0*/  IMAD R52, R7, R52, R53 ;  /* 0x0000003407347224 */ /* 0x000fe200078e0235 */
[----:B------:R-:W-:Y:S01]  /*5400*/  LOP3.LUT R53, R247, 0x18e, RZ, 0xfc, !PT ;  /* 0x0000018ef7357812 */ /* 0x000fe200078efcff */
[----:B------:R-:W-:Y:S01]  /*5410*/  @!P1 IMAD.IADD R50, R50, 0x1, -R7 ;  /* 0x0000000132329824 */ /* 0x000fe200078e0a07 */
[C---:B------:R-:W-:Y:S01]  /*5420*/  ISETP.GT.U32.AND P5, PT, R7.reuse, R48, PT ;  /* 0x000000300700720c */ /* 0x040fe20003fa4070 */
[----:B------:R-:W-:Y:S01]  /*5430*/  @!P3 IMAD.MOV R45, RZ, RZ, -R45 ;  /* 0x000000ffff2db224 */ /* 0x000fe200078e0a2d */
[----:B------:R-:W-:Y:S01]  /*5440*/  ISETP.GT.U32.AND P1, PT, R7, R52, PT ;  /* 0x000000340700720c */ /* 0x000fe20003f24070 */
[----:B------:R-:W-:Y:S01]  /*5450*/  @!P2 IMAD.MOV R47, RZ, RZ, -R47 ;  /* 0x000000ffff2fa224 */ /* 0x000fe200078e0a2f */
[----:B------:R-:W-:Y:S01]  /*5460*/  IABS R57, R53 ;  /* 0x0000003500397213 */ /* 0x000fe20000000000 */
[----:B------:R-:W-:Y:S01]  /*5470*/  @!P6 IMAD.IADD R51, R51, 0x1, -R7 ;  /* 0x000000013333e824 */ /* 0x000fe200078e0a07 */
[----:B------:R-:W-:Y:S01]  /*5480*/  ISETP.GE.AND P3, PT, R56, RZ, PT ;  /* 0x000000ff3800720c */ /* 0x000fe20003f66270 */
[----:B------:R-:W-:Y:S01]  /*5490*/  @!P0 IMAD.MOV R50, RZ, RZ, -R50 ;  /* 0x000000ffff328224 */ /* 0x000fe200078e0a32 */
[----:B------:R-:W-:-:S02]  /*54a0*/  LOP3.LUT R56, R247, 0x188, RZ, 0xfc, !PT ;  /* 0x00000188f7387812 */ /* 0x000fc400078efcff */
[----:B------:R-:W-:Y:S02]  /*54b0*/  ISETP.GT.U32.AND P6, PT, R7, R51, PT ;  /* 0x000000330700720c */ /* 0x000fe40003fc4070 */
[----:B------:R-:W-:Y:S01]  /*54c0*/  ISETP.GE.AND P2, PT, R53, RZ, PT ;  /* 0x000000ff3500720c */ /* 0x000fe20003f46270 */
[--C-:B------:R-:W-:Y:S01]  /*54d0*/  @!P5 IMAD.IADD R48, R48, 0x1, -R7.reuse ;  /* 0x000000013030d824 */ /* 0x100fe200078e0a07 */
[----:B------:R-:W-:Y:S01]  /*54e0*/  ISETP.GE.AND P5, PT, R55, RZ, PT ;  /* 0x000000ff3700720c */ /* 0x000fe20003fa6270 */
[--C-:B------:R-:W-:Y:S01]  /*54f0*/  @!P1 IMAD.IADD R52, R52, 0x1, -R7.reuse ;  /* 0x0000000134349824 */ /* 0x100fe200078e0a07 */
[----:B------:R-:W-:Y:S01]  /*5500*/  LOP3.LUT R55, R247, 0x18a, RZ, 0xfc, !PT ;  /* 0x0000018af7377812 */ /* 0x000fe200078efcff */
[C---:B------:R-:W-:Y:S01]  /*5510*/  IMAD.HI.U32 R53, R0.reuse, R57, RZ ;  /* 0x0000003900357227 */ /* 0x040fe200078e00ff */
[----:B------:R-:W-:Y:S02]  /*5520*/  IABS R61, R56 ;  /* 0x00000038003d7213 */ /* 0x000fe40000000000 */
[----:B------:R-:W-:Y:S01]  /*5530*/  IABS R59, R55 ;  /* 0x00000037003b7213 */ /* 0x000fe20000000000 */
[----:B------:R-:W-:Y:S01]  /*5540*/  @!P3 IMAD.MOV R48, RZ, RZ, -R48 ;  /* 0x000000ffff30b224 */ /* 0x000fe200078e0a30 */
[----:B------:R-:W-:Y:S01]  /*5550*/  ISETP.GT.U32.AND P1, PT, R7, R52, PT ;  /* 0x000000340700720c */ /* 0x000fe20003f24070 */
[----:B------:R-:W-:Y:S01]  /*5560*/  @!P6 IMAD.IADD R51, R51, 0x1, -R7 ;  /* 0x000000013333e824 */ /* 0x000fe200078e0a07 */
[----:B------:R-:W-:Y:S01]  /*5570*/  ISETP.GE.AND P0, PT, R55, RZ, PT ;  /* 0x000000ff3700720c */ /* 0x000fe20003f06270 */
[----:B------:R-:W-:Y:S01]  /*5580*/  IMAD.HI.U32 R55, R0, R59, RZ ;  /* 0x0000003b00377227 */ /* 0x000fe200078e00ff */
[----:B------:R-:W-:-:S02]  /*5590*/  ISETP.GE.AND P6, PT, R56, RZ, PT ;  /* 0x000000ff3800720c */ /* 0x000fc40003fc6270 */
[----:B------:R-:W-:Y:S01]  /*55a0*/  ISETP.GE.AND P3, PT, R54, RZ, PT ;  /* 0x000000ff3600720c */ /* 0x000fe20003f66270 */
[----:B------:R-:W-:Y:S01]  /*55b0*/  IMAD.MOV R56, RZ, RZ, -R53 ;  /* 0x000000ffff387224 */ /* 0x000fe200078e0a35 */
[C---:B------:R-:W-:Y:S01]  /*55c0*/  LOP3.LUT R215, R247.reuse, 0x52, RZ, 0xfc, !PT ;  /* 0x00000052f7d77812 */ /* 0x040fe200078efcff */
[----:B------:R-:W-:Y:S01]  /*55d0*/  IMAD.MOV R60, RZ, RZ, -R55 ;  /* 0x000000ffff3c7224 */ /* 0x000fe200078e0a37 */
[----:B------:R-:W-:Y:S01]  /*55e0*/  LOP3.LUT R218, R247, 0x56, RZ, 0xfc, !PT ;  /* 0x00000056f7da7812 */ /* 0x000fe200078efcff */
[----:B------:R-:W-:Y:S01]  /*55f0*/  IMAD R53, R7, R56, R57 ;  /* 0x0000003807357224 */ /* 0x000fe200078e0239 */
[----:B------:R-:W-:Y:S01]  /*5600*/  IABS R214, R215 ;  /* 0x000000d700d67213 */ /* 0x000fe20000000000 */
[----:B------:R-:W-:Y:S01]  /*5610*/  @!P4 IMAD.MOV R51, RZ, RZ, -R51 ;  /* 0x000000ffff33c224 */ /* 0x000fe200078e0a33 */
[----:B------:R-:W-:Y:S01]  /*5620*/  LOP3.LUT R217, R247, 0x50, RZ, 0xfc, !PT ;  /* 0x00000050f7d97812 */ /* 0x000fe200078efcff */
[----:B------:R-:W-:Y:S01]  /*5630*/  @!P1 IMAD.IADD R52, R52, 0x1, -R7 ;  /* 0x0000000134349824 */ /* 0x000fe200078e0a07 */
[C---:B------:R-:W-:Y:S01]  /*5640*/  ISETP.GT.U32.AND P4, PT, R7.reuse, R53, PT ;  /* 0x000000350700720c */ /* 0x040fe20003f84070 */
[----:B------:R-:W-:Y:S01]  /*5650*/  IMAD R55, R7, R60, R59 ;  /* 0x0000003c07377224 */ /* 0x000fe200078e023b */
[----:B------:R-:W-:Y:S01]  /*5660*/  IABS R59, R64 ;  /* 0x00000040003b7213 */ /* 0x000fe20000000000 */
[----:B------:R-:W-:Y:S01]  /*5670*/  @!P5 IMAD.MOV R52, RZ, RZ, -R52 ;  /* 0x000000ffff34d224 */ /* 0x000fe200078e0a34 */
[----:B------:R-:W-:Y:S01]  /*5680*/  LOP3.LUT R219, R247, 0x4e, RZ, 0xfc, !PT ;  /* 0x0000004ef7db7812 */ /* 0x000fe200078efcff */
[----:B------:R-:W-:Y:S01]  /*5690*/  IMAD.HI.U32 R56, R0, R61, RZ ;  /* 0x0000003d00387227 */ /* 0x000fe200078e00ff */
[----:B------:R-:W-:-:S02]  /*56a0*/  ISETP.GT.U32.AND P5, PT, R7, R55, PT ;  /* 0x000000370700720c */ /* 0x000fc40003fa4070 */
[C---:B------:R-:W-:Y:S01]  /*56b0*/  LOP3.LUT R220, R247.reuse, 0x4c, RZ, 0xfc, !PT ;  /* 0x0000004cf7dc7812 */ /* 0x040fe200078efcff */
[----:B------:R-:W-:Y:S01]  /*56c0*/  IMAD.MOV R56, RZ, RZ, -R56 ;  /* 0x000000ffff387224 */ /* 0x000fe200078e0a38 */
[C---:B------:R-:W-:Y:S01]  /*56d0*/  LOP3.LUT R221, R247.reuse, 0x4a, RZ, 0xfc, !PT ;  /* 0x0000004af7dd7812 */ /* 0x040fe200078efcff */
[C---:B------:R-:W-:Y:S01]  /*56e0*/  IMAD.HI.U32 R54, R0.reuse, R58, RZ ;  /* 0x0000003a00367227 */ /* 0x040fe200078e00ff */
[C---:B------:R-:W-:Y:S02]  /*56f0*/  LOP3.LUT R222, R247.reuse, 0x48, RZ, 0xfc, !PT ;  /* 0x00000048f7de7812 */ /* 0x040fe400078efcff */
[----:B------:R-:W-:Y:S01]  /*5700*/  LOP3.LUT R224, R247, 0x42, RZ, 0xfc, !PT ;  /* 0x00000042f7e07812 */ /* 0x000fe200078efcff */
[----:B------:R-:W-:Y:S01]  /*5710*/  @!P4 IMAD.IADD R53, R53, 0x1, -R7 ;  /* 0x000000013535c824 */ /* 0x000fe200078e0a07 */
[----:B------:R-:W-:Y:S01]  /*5720*/  LOP3.LUT R234, R247, 0x40, RZ, 0xfc, !PT ;  /* 0x00000040f7ea7812 */ /* 0x000fe200078efcff */
[----:B------:R-:W-:Y:S01]  /*5730*/  IMAD R56, R7, R56, R61 ;  /* 0x0000003807387224 */ /* 0x000fe200078e023d */
[----:B------:R-:W-:Y:S01]  /*5740*/  IABS R61, R65 ;  /* 0x00000041003d7213 */ /* 0x000fe20000000000 */
[----:B------:R-:W-:Y:S01]  /*5750*/  @!P5 IMAD.IADD R55, R55, 0x1, -R7 ;  /* 0x000000013737d824 */ /* 0x000fe200078e0a07 */
[----:B------:R-:W-:Y:S01]  /*5760*/  ISETP.GT.U32.AND P4, PT, R7, R53, PT ;  /* 0x000000350700720c */ /* 0x000fe20003f84070 */
[----:B------:R-:W-:Y:S01]  /*5770*/  IMAD.MOV R54, RZ, RZ, -R54 ;  /* 0x000000ffff367224 */ /* 0x000fe200078e0a36 */
[----:B------:R-:W-:Y:S01]  /*5780*/  LOP3.LUT R233, R247, 0x3e, RZ, 0xfc, !PT ;  /* 0x0000003ef7e97812 */ /* 0x000fe200078efcff */
[----:B------:R-:W-:Y:S01]  /*5790*/  IMAD.HI.U32 R57, R0, R59, RZ ;  /* 0x0000003b00397227 */ /* 0x000fe200078e00ff */
[----:B------:R-:W-:-:S02]  /*57a0*/  ISETP.GT.U32.AND P5, PT, R7, R55, PT ;  /* 0x000000370700720c */ /* 0x000fc40003fa4070 */
[----:B------:R-:W-:Y:S01]  /*57b0*/  IABS R223, R234 ;  /* 0x000000ea00df7213 */ /* 0x000fe20000000000 */
[----:B------:R-:W-:Y:S01]  /*57c0*/  IMAD R54, R7, R54, R58 ;  /* 0x0000003607367224 */ /* 0x000fe200078e023a */
[C---:B------:R-:W-:Y:S01]  /*57d0*/  LOP3.LUT R225, R247.reuse, 0x3c, RZ, 0xfc, !PT ;  /* 0x0000003cf7e17812 */ /* 0x040fe200078efcff */
[C---:B------:R-:W-:Y:S01]  /*57e0*/  IMAD.HI.U32 R58, R0.reuse, R61, RZ ;  /* 0x0000003d003a7227 */ /* 0x040fe200078e00ff */
[----:B------:R-:W-:Y:S02]  /*57f0*/  LOP3.LUT R228, R247, 0x3a, RZ, 0xfc, !PT ;  /* 0x0000003af7e47812 */ /* 0x000fe400078efcff */
[----:B------:R-:W-:Y:S01]  /*5800*/  ISETP.GT.U32.AND P1, PT, R7, R54, PT ;  /* 0x000000360700720c */ /* 0x000fe20003f24070 */
[----:B------:R-:W-:Y:S01]  /*5810*/  IMAD.MOV R58, RZ, RZ, -R58 ;  /* 0x000000ffff3a7224 */ /* 0x000fe200078e0a3a */
[----:B------:R-:W-:Y:S01]  /*5820*/  LOP3.LUT R229, R247, 0x38, RZ, 0xfc, !PT ;  /* 0x00000038f7e57812 */ /* 0x000fe200078efcff */
[----:B------:R-:W-:Y:S01]  /*5830*/  @!P4 IMAD.IADD R53, R53, 0x1, -R7 ;  /* 0x000000013535c824 */ /* 0x000fe200078e0a07 */
[C---:B------:R-:W-:Y:S01]  /*5840*/  ISETP.GT.U32.AND P4, PT, R7.reuse, R56, PT ;  /* 0x000000380700720c */ /* 0x040fe20003f84070 */
[----:B------:R-:W-:Y:S01]  /*5850*/  IMAD R58, R7, R58, R61 ;  /* 0x0000003a073a7224 */ /* 0x000fe200078e023d */
[----:B------:R-:W-:Y:S01]  /*5860*/  LOP3.LUT R231, R247, 0x34, RZ, 0xfc, !PT ;  /* 0x00000034f7e77812 */ /* 0x000fe200078efcff */
[----:B------:R-:W-:Y:S01]  /*5870*/  @!P5 IMAD.IADD R55, R55, 0x1, -R7 ;  /* 0x000000013737d824 */ /* 0x000fe200078e0a07 */
[----:B------:R-:W-:Y:S01]  /*5880*/  LOP3.LUT R232, R247, 0x32, RZ, 0xfc, !PT ;  /* 0x00000032f7e87812 */ /* 0x000fe200078efcff */
[----:B------:R-:W-:Y:S01]  /*5890*/  IMAD.MOV R60, RZ, RZ, -R57 ;  /* 0x000000ffff3c7224 */ /* 0x000fe200078e0a39 */
[----:B------:R-:W-:Y:S01]  /*58a0*/  ISETP.GT.U32.AND P5, PT, R7, R58, PT ;  /* 0x0000003a0700720c */ /* 0x000fe20003fa4070 */
[----:B------:R-:W-:Y:S01]  /*58b0*/  IMAD.MOV.U32 R61, RZ, RZ, R62 ;  /* 0x000000ffff3d7224 */ /* 0x000fe200078e003e */
[----:B------:R-:W-:Y:S01]  /*58c0*/  LOP3.LUT R6, R247, 0x26, RZ, 0xfc, !PT ;  /* 0x00000026f7067812 */ /* 0x000fe200078efcff */
[----:B------:R-:W-:Y:S01]  /*58d0*/  IMAD R57, R7, R60, R59 ;  /* 0x0000003c07397224 */ /* 0x000fe200078e023b */
[----:B------:R-:W-:Y:S01]  /*58e0*/  LOP3.LUT R250, R247, 0x1e, RZ, 0xfc, !PT ;  /* 0x0000001ef7fa7812 */ /* 0x000fe200078efcff */
[----:B------:R-:W-:Y:S01]  /*58f0*/  IMAD.HI.U32 R59, R0, R61, RZ ;  /* 0x0000003d003b7227 */ /* 0x000fe200078e00ff */
[----:B------:R-:W-:-:S02]  /*5900*/  IABS R249, R6 ;  /* 0x0000000600f97213 */ /* 0x000fc40000000000 */
[----:B0-----:R-:W-:Y:S01]  /*5910*/  LOP3.LUT R4, R247, 0x1c, RZ, 0xfc, !PT ;  /* 0x0000001cf7047812 */ /* 0x001fe200078efcff */
[--C-:B------:R-:W-:Y:S01]  /*5920*/  @!P4 IMAD.IADD R56, R56, 0x1, -R7.reuse ;  /* 0x000000013838c824 */ /* 0x100fe200078e0a07 */
[----:B------:R-:W-:Y:S01]  /*5930*/  ISETP.GE.AND P4, PT, R64, RZ, PT ;  /* 0x000000ff4000720c */ /* 0x000fe20003f86270 */
[----:B------:R-:W-:Y:S01]  /*5940*/  @!P1 IMAD.IADD R54, R54, 0x1, -R7 ;  /* 0x0000000136369824 */ /* 0x000fe200078e0a07 */
[----:B------:R-:W-:Y:S01]  /*5950*/  IABS R64, R68 ;  /* 0x0000004400407213 */ /* 0x000fe20000000000 */
[----:B------:R-:W-:Y:S01]  /*5960*/  @!P2 IMAD.MOV R53, RZ, RZ, -R53 ;  /* 0x000000ffff35a224 */ /* 0x000fe200078e0a35 */
[C---:B------:R-:W-:Y:S01]  /*5970*/  ISETP.GT.U32.AND P2, PT, R7.reuse, R56, PT ;  /* 0x000000380700720c */ /* 0x040fe20003f44070 */
[----:B------:R-:W-:Y:S01]  /*5980*/  @!P5 IMAD.IADD R58, R58, 0x1, -R7 ;  /* 0x000000013a3ad824 */ /* 0x000fe200078e0a07 */
[C---:B------:R-:W-:Y:S01]  /*5990*/  ISETP.GT.U32.AND P1, PT, R7.reuse, R54, PT ;  /* 0x000000360700720c */ /* 0x040fe20003f24070 */
[----:B------:R-:W-:Y:S01]  /*59a0*/  IMAD.MOV R62, RZ, RZ, -R59 ;  /* 0x000000ffff3e7224 */ /* 0x000fe200078e0a3b */
[----:B------:R-:W-:Y:S01]  /*59b0*/  IABS R241, R4 ;  /* 0x0000000400f17213 */ /* 0x000fe20000000000 */
[----:B------:R-:W-:Y:S01]  /*59c0*/  IMAD.HI.U32 R60, R0, R63, RZ ;  /* 0x0000003f003c7227 */ /* 0x000fe200078e00ff */
[----:B------:R-:W-:-:S02]  /*59d0*/  ISETP.GT.U32.AND P5, PT, R7, R58, PT ;  /* 0x0000003a0700720c */ /* 0x000fc40003fa4070 */
[----:B------:R-:W-:Y:S01]  /*59e0*/  LOP3.LUT R5, R247, 0x1a, RZ, 0xfc, !PT ;  /* 0x0000001af7057812 */ /* 0x000fe200078efcff */
[----:B------:R-:W-:Y:S01]  /*59f0*/  IMAD R59, R7, R62, R61 ;  /* 0x0000003e073b7224 */ /* 0x000fe200078e023d */
[C---:B-1----:R-:W-:Y:S01]  /*5a00*/  LOP3.LUT R13, R247.reuse, 0x16, RZ, 0xfc, !PT ;  /* 0x00000016f70d7812 */ /* 0x042fe200078efcff */
[----:B------:R-:W-:Y:S01]  /*5a10*/  IMAD.HI.U32 R61, R0, R64, RZ ;  /* 0x00000040003d7227 */ /* 0x000fe200078e00ff */
[C---:B------:R-:W-:Y:S02]  /*5a20*/  LOP3.LUT R12, R247.reuse, 0x14, RZ, 0xfc, !PT ;  /* 0x00000014f70c7812 */ /* 0x040fe400078efcff */
[C---:B------:R-:W-:Y:S01]  /*5a30*/  LOP3.LUT R252, R247.reuse, 0x18, RZ, 0xfc, !PT ;  /* 0x00000018f7fc7812 */ /* 0x040fe200078efcff */
[----:B------:R-:W-:Y:S01]  /*5a40*/  IMAD.MOV R60, RZ, RZ, -R60 ;  /* 0x000000ffff3c7224 */ /* 0x000fe200078e0a3c */
[C---:B------:R-:W-:Y:S01]  /*5a50*/  LOP3.LUT R10, R247.reuse, 0x10, RZ, 0xfc, !PT ;  /* 0x00000010f70a7812 */ /* 0x040fe200078efcff */
[----:B------:R-:W-:Y:S01]  /*5a60*/  IMAD.MOV R61, RZ, RZ, -R61 ;  /* 0x000000ffff3d7224 */ /* 0x000fe200078e0a3d */
[----:B------:R-:W-:Y:S01]  /*5a70*/  LOP3.LUT R11, R247, 0x12, RZ, 0xfc, !PT ;  /* 0x00000012f70b7812 */ /* 0x000fe200078efcff */
[----:B------:R-:W-:Y:S01]  /*5a80*/  IMAD R60, R7, R60, R63 ;  /* 0x0000003c073c7224 */ /* 0x000fe200078e023f */
[----:B------:R-:W-:Y:S01]  /*5a90*/  LOP3.LUT R9, R247, 0xe, RZ, 0xfc, !PT ;  /* 0x0000000ef7097812 */ /* 0x000fe200078efcff */
[--C-:B------:R-:W-:Y:S01]  /*5aa0*/  @!P2 IMAD.IADD R56, R56, 0x1, -R7.reuse ;  /* 0x000000013838a824 */ /* 0x100fe200078e0a07 */
[C---:B------:R-:W-:Y:S01]  /*5ab0*/  ISETP.GT.U32.AND P2, PT, R7.reuse, R59, PT ;  /* 0x0000003b0700720c */ /* 0x040fe20003f44070 */
[C---:B------:R-:W-:Y:S01]  /*5ac0*/  IMAD R61, R7.reuse, R61, R64 ;  /* 0x0000003d073d7224 */ /* 0x040fe200078e0240 */
[----:B------:R-:W-:Y:S01]  /*5ad0*/  IABS R64, R69 ;  /* 0x0000004500407213 */ /* 0x000fe20000000000 */
[--C-:B------:R-:W-:Y:S01]  /*5ae0*/  @!P1 IMAD.IADD R54, R54, 0x1, -R7.reuse ;  /* 0x0000000136369824 */ /* 0x100fe200078e0a07 */
[C---:B------:R-:W-:Y:S01]  /*5af0*/  ISETP.GT.U32.AND P1, PT, R7.reuse, R57, PT ;  /* 0x000000390700720c */ /* 0x040fe20003f24070 */
[----:B------:R-:W-:Y:S01]  /*5b00*/  @!P6 IMAD.MOV R56, RZ, RZ, -R56 ;  /* 0x000000ffff38e224 */ /* 0x000fe200078e0a38 */
[C---:B------:R-:W-:Y:S01]  /*5b10*/  ISETP.GT.U32.AND P6, PT, R7.reuse, R60, PT ;  /* 0x0000003c0700720c */ /* 0x040fe20003fc4070 */
[----:B------:R-:W-:Y:S01]  /*5b20*/  @!P5 IMAD.IADD R58, R58, 0x1, -R7 ;  /* 0x000000013a3ad824 */ /* 0x000fe200078e0a07 */
[----:B------:R-:W-:Y:S01]  /*5b30*/  ISETP.GT.U32.AND P5, PT, R7, R61, PT ;  /* 0x0000003d0700720c */ /* 0x000fe20003fa4070 */
[----:B------:R-:W-:Y:S01]  /*5b40*/  IMAD.HI.U32 R62, R0, R64, RZ ;  /* 0x00000040003e7227 */ /* 0x000fe200078e00ff */
[----:B------:R-:W-:-:S02]  /*5b50*/  IABS R246, R9 ;  /* 0x0000000900f67213 */ /* 0x000fc40000000000 */
[----:B------:R-:W-:Y:S01]  /*5b60*/  LOP3.LUT R49, R247, 0xc, RZ, 0xfc, !PT ;  /* 0x0000000cf7317812 */ /* 0x000fe200078efcff */
[--C-:B------:R-:W-:Y:S01]  /*5b70*/  @!P2 IMAD.IADD R59, R59, 0x1, -R7.reuse ;  /* 0x000000013b3ba824 */ /* 0x100fe200078e0a07 */
[----:B------:R-:W-:Y:S01]  /*5b80*/  ISETP.GE.AND P2, PT, R68, RZ, PT ;  /* 0x000000ff4400720c */ /* 0x000fe20003f46270 */
[----:B------:R-:W-:Y:S01]  /*5b90*/  @!P3 IMAD.MOV R54, RZ, RZ, -R54 ;  /* 0x000000ffff36b224 */ /* 0x000fe200078e0a36 */
[----:B------:R-:W-:Y:S01]  /*5ba0*/  IABS R251, R49 ;  /* 0x0000003100fb7213 */ /* 0x000fe20000000000 */
[--C-:B------:R-:W-:Y:S01]  /*5bb0*/  @!P1 IMAD.IADD R57, R57, 0x1, -R7.reuse ;  /* 0x0000000139399824 */ /* 0x100fe200078e0a07 */
[----:B------:R-:W-:Y:S01]  /*5bc0*/  ISETP.GE.AND P1, PT, R65, RZ, PT ;  /* 0x000000ff4100720c */ /* 0x000fe20003f26270 */
[--C-:B------:R-:W-:Y:S01]  /*5bd0*/  @!P6 IMAD.IADD R60, R60, 0x1, -R7.reuse ;  /* 0x000000013c3ce824 */ /* 0x100fe200078e0a07 */
[----:B------:R-:W-:Y:S01]  /*5be0*/  IABS R65, R70 ;  /* 0x0000004600417213 */ /* 0x000fe20000000000 */
[----:B------:R-:W-:Y:S01]  /*5bf0*/  @!P5 IMAD.IADD R61, R61, 0x1, -R7 ;  /* 0x000000013d3dd824 */ /* 0x000fe200078e0a07 */
[C---:B------:R-:W-:Y:S01]  /*5c00*/  ISETP.GT.U32.AND P6, PT, R7.reuse, R59, PT ;  /* 0x0000003b0700720c */ /* 0x040fe20003fc4070 */
[----:B------:R-:W-:Y:S01]  /*5c10*/  IMAD.MOV R62, RZ, RZ, -R62 ;  /* 0x000000ffff3e7224 */ /* 0x000fe200078e0a3e */
[C---:B------:R-:W-:Y:S01]  /*5c20*/  ISETP.GT.U32.AND P3, PT, R7.reuse, R57, PT ;  /* 0x000000390700720c */ /* 0x040fe20003f64070 */
[----:B------:R-:W-:Y:S01]  /*5c30*/  IMAD.HI.U32 R63, R0, R65, RZ ;  /* 0x00000041003f7227 */ /* 0x000fe200078e00ff */
[----:B------:R-:W-:-:S02]  /*5c40*/  ISETP.GT.U32.AND P5, PT, R7, R61, PT ;  /* 0x0000003d0700720c */ /* 0x000fc40003fa4070 */
[----:B------:R-:W-:Y:S01]  /*5c50*/  LOP3.LUT R3, R247, 0x6, RZ, 0xfc, !PT ;  /* 0x00000006f7037812 */ /* 0x000fe200078efcff */
[----:B------:R-:W-:Y:S01]  /*5c60*/  IMAD R62, R7, R62, R64 ;  /* 0x0000003e073e7224 */ /* 0x000fe200078e0240 */
[C---:B------:R-:W-:Y:S01]  /*5c70*/  LOP3.LUT R2, R247.reuse, 0x4, RZ, 0xfc, !PT ;  /* 0x00000004f7027812 */ /* 0x040fe200078efcff */
[----:B------:R-:W-:Y:S01]  /*5c80*/  IMAD.MOV R64, RZ, RZ, -R63 ;  /* 0x000000ffff407224 */ /* 0x000fe200078e0a3f */
[----:B------:R-:W-:Y:S01]  /*5c90*/  LOP3.LUT R8, R247, 0x2, RZ, 0xfc, !PT ;  /* 0x00000002f7087812 */ /* 0x000fe200078efcff */
[----:B------:R-:W-:Y:S01]  /*5ca0*/  @!P0 IMAD.MOV R55, RZ, RZ, -R55 ;  /* 0x000000ffff378224 */ /* 0x000fe200078e0a37 */
[----:B------:R-:W-:Y:S01]  /*5cb0*/  ISETP.GE.AND P0, PT, R66, RZ, PT ;  /* 0x000000ff4200720c */ /* 0x000fe20003f06270 */
[----:B------:R-:W-:Y:S01]  /*5cc0*/  @!P6 IMAD.IADD R59, R59, 0x1, -R7 ;  /* 0x000000013b3be824 */ /* 0x000fe200078e0a07 */
[----:B------:R-:W-:Y:S01]  /*5cd0*/  IABS R66, R71 ;  /* 0x0000004700427213 */ /* 0x000fe20000000000 */
[C---:B------:R-:W-:Y:S01]  /*5ce0*/  IMAD R63, R7.reuse, R64, R65 ;  /* 0x00000040073f7224 */ /* 0x040fe200078e0241 */
[----:B------:R-:W-:Y:S01]  /*5cf0*/  ISETP.GT.U32.AND P6, PT, R7, R62, PT ;  /* 0x0000003e0700720c */ /* 0x000fe20003fc4070 */
[--C-:B------:R-:W-:Y:S01]  /*5d00*/  @!P3 IMAD.IADD R57, R57, 0x1, -R7.reuse ;  /* 0x000000013939b824 */ /* 0x100fe200078e0a07 */
[----:B------:R-:W-:Y:S01]  /*5d10*/  ISETP.GE.AND P3, PT, R67, RZ, PT ;  /* 0x000000ff4300720c */ /* 0x000fe20003f66270 */
[----:B------:R-:W-:Y:S01]  /*5d20*/  @!P5 IMAD.IADD R61, R61, 0x1, -R7 ;  /* 0x000000013d3dd824 */ /* 0x000fe200078e0a07 */
[----:B------:R-:W-:Y:S01]  /*5d30*/  ISETP.GT.U32.AND P5, PT, R7, R63, PT ;  /* 0x0000003f0700720c */ /* 0x000fe20003fa4070 */
[----:B------:R-:W-:Y:S01]  /*5d40*/  IMAD.HI.U32 R64, R0, R66, RZ ;  /* 0x0000004200407227 */ /* 0x000fe200078e00ff */
[----:B------:R-:W-:-:S02]  /*5d50*/  IABS R67, R72 ;  /* 0x0000004800437213 */ /* 0x000fc40000000000 */
[----:B---3--:R-:W-:Y:S01]  /*5d60*/  IABS R18, R8 ;  /* 0x0000000800127213 */ /* 0x008fe20000000000 */
[----:B------:R-:W-:Y:S01]  /*5d70*/  @!P4 IMAD.MOV R57, RZ, RZ, -R57 ;  /* 0x000000ffff39c224 */ /* 0x000fe200078e0a39 */
[----:B------:R-:W-:Y:S01]  /*5d80*/  ISETP.GT.U32.AND P4, PT, R7, R60, PT ;  /* 0x0000003c0700720c */ /* 0x000fe20003f84070 */
[----:B------:R-:W-:Y:S02]  /*5d90*/  IMAD.MOV R64, RZ, RZ, -R64 ;  /* 0x000000ffff407224 */ /* 0x000fe400078e0a40 */
[----:B------:R-:W-:-:S04]  /*5da0*/  IMAD.HI.U32 R65, R0, R67, RZ ;  /* 0x0000004300417227 */ /* 0x000fc800078e00ff */
[----:B------:R-:W-:Y:S01]  /*5db0*/  @!P6 IMAD.IADD R62, R62, 0x1, -R7 ;  /* 0x000000013e3ee824 */ /* 0x000fe200078e0a07 */
[----:B------:R-:W-:Y:S01]  /*5dc0*/  ISETP.GE.AND P6, PT, R70, RZ, PT ;  /* 0x000000ff4600720c */ /* 0x000fe20003fc6270 */
[----:B------:R-:W-:Y:S01]  /*5dd0*/  IMAD R64, R7, R64, R66 ;  /* 0x0000004007407224 */ /* 0x000fe200078e0242 */
[----:B------:R-:W-:Y:S01]  /*5de0*/  IABS R66, R73 ;  /* 0x0000004900427213 */ /* 0x000fe20000000000 */
[----:B------:R-:W-:Y:S02]  /*5df0*/  IMAD.MOV R68, RZ, RZ, -R65 ;  /* 0x000000ffff447224 */ /* 0x000fe400078e0a41 */
[----:B------:R-:W-:Y:S01]  /*5e00*/  @!P5 IMAD.IADD R63, R63, 0x1, -R7 ;  /* 0x000000013f3fd824 */ /* 0x000fe200078e0a07 */
[C---:B------:R-:W-:Y:S01]  /*5e10*/  ISETP.GT.U32.AND P5, PT, R7.reuse, R62, PT ;  /* 0x0000003e0700720c */ /* 0x040fe20003fa4070 */
[----:B------:R-:W-:Y:S02]  /*5e20*/  IMAD R65, R7, R68, R67 ;  /* 0x0000004407417224 */ /* 0x000fe400078e0243 */
[----:B------:R-:W-:-:S02]  /*5e30*/  IMAD.MOV.U32 R68, RZ, RZ, R66 ;  /* 0x000000ffff447224 */ /* 0x000fc400078e0042 */
[----:B------:R-:W-:Y:S01]  /*5e40*/  @!P4 IMAD.IADD R60, R60, 0x1, -R7 ;  /* 0x000000013c3cc824 */ /* 0x000fe200078e0a07 */
[----:B------:R-:W-:Y:S01]  /*5e50*/  ISETP.GE.AND P4, PT, R69, RZ, PT ;  /* 0x000000ff4500720c */ /* 0x000fe20003f86270 */
[----:B------:R-:W-:Y:S01]  /*5e60*/  @!P1 IMAD.MOV R58, RZ, RZ, -R58 ;  /* 0x000000ffff3a9224 */ /* 0x000fe200078e0a3a */
[----:B------:R-:W-:Y:S01]  /*5e70*/  IABS R69, R74 ;  /* 0x0000004a00457213 */ /* 0x000fe20000000000 */
[----:B------:R-:W-:Y:S01]  /*5e80*/  IMAD.HI.U32 R66, R0, R68, RZ ;  /* 0x0000004400427227 */ /* 0x000fe200078e00ff */
[----:B------:R-:W-:-:S03]  /*5e90*/  ISETP.GT.U32.AND P1, PT, R7, R63, PT ;  /* 0x0000003f0700720c */ /* 0x000fc60003f24070 */
[----:B------:R-:W-:Y:S01]  /*5ea0*/  @!P3 IMAD.MOV R60, RZ, RZ, -R60 ;  /* 0x000000ffff3cb224 */ /* 0x000fe200078e0a3c */
[----:B------:R-:W-:Y:S01]  /*5eb0*/  ISETP.GT.U32.AND P3, PT, R7, R65, PT ;  /* 0x000000410700720c */ /* 0x000fe20003f64070 */
[----:B------:R-:W-:-:S04]  /*5ec0*/  IMAD.HI.U32 R67, R0, R69, RZ ;  /* 0x0000004500437227 */ /* 0x000fc800078e00ff */
[----:B------:R-:W-:Y:S02]  /*5ed0*/  IMAD.MOV R66, RZ, RZ, -R66 ;  /* 0x000000ffff427224 */ /* 0x000fe400078e0a42 */
[----:B------:R-:W-:Y:S01]  /*5ee0*/  @!P5 IMAD.IADD R62, R62, 0x1, -R7 ;  /* 0x000000013e3ed824 */ /* 0x000fe200078e0a07 */
[----:B------:R-:W-:Y:S01]  /*5ef0*/  ISETP.GE.AND P5, PT, R72, RZ, PT ;  /* 0x000000ff4800720c */ /* 0x000fe20003fa6270 */
[----:B------:R-:W-:Y:S02]  /*5f00*/  IMAD.MOV R70, RZ, RZ, -R67 ;  /* 0x000000ffff467224 */ /* 0x000fe400078e0a43 */
[----:B------:R-:W-:Y:S02]  /*5f10*/  IMAD R66, R7, R66, R68 ;  /* 0x0000004207427224 */ /* 0x000fe400078e0244 */
[----:B------:R-:W-:Y:S01]  /*5f20*/  @!P1 IMAD.IADD R63, R63, 0x1, -R7 ;  /* 0x000000013f3f9824 */ /* 0x000fe200078e0a07 */
[----:B------:R-:W-:Y:S01]  /*5f30*/  ISETP.GE.AND P1, PT, R73, RZ, PT ;  /* 0x000000ff4900720c */ /* 0x000fe20003f26270 */
[----:B------:R-:W-:Y:S01]  /*5f40*/  IMAD R67, R7, R70, R69 ;  /* 0x0000004607437224 */ /* 0x000fe200078e0245 */
[----:B------:R-:W-:Y:S01]  /*5f50*/  LOP3.LUT R69, R247, 0x170, RZ, 0xfc, !PT ;  /* 0x00000170f7457812 */ /* 0x000fe200078efcff */
[----:B------:R-:W-:Y:S01]  /*5f60*/  @!P4 IMAD.MOV R62, RZ, RZ, -R62 ;  /* 0x000000ffff3ec224 */ /* 0x000fe200078e0a3e */
[----:B------:R-:W-:Y:S01]  /*5f70*/  ISETP.GT.U32.AND P4, PT, R7, R66, PT ;  /* 0x000000420700720c */ /* 0x000fe20003f84070 */
[----:B------:R-:W-:Y:S01]  /*5f80*/  @!P3 IMAD.IADD R65, R65, 0x1, -R7 ;  /* 0x000000014141b824 */ /* 0x000fe200078e0a07 */
[----:B------:R-:W-:Y:S01]  /*5f90*/  IABS R70, R69 ;  /* 0x0000004500467213 */ /* 0x000fe20000000000 */
[----:B------:R-:W-:Y:S01]  /*5fa0*/  @!P6 IMAD.MOV R63, RZ, RZ, -R63 ;  /* 0x000000ffff3fe224 */ /* 0x000fe200078e0a3f */
[C---:B------:R-:W-:Y:S01]  /*5fb0*/  ISETP.GT.U32.AND P6, PT, R7.reuse, R67, PT ;  /* 0x000000430700720c */ /* 0x040fe20003fc4070 */
[----:B------:R-:W-:Y:S01]  /*5fc0*/  @!P0 IMAD.MOV R59, RZ, RZ, -R59 ;  /* 0x000000ffff3b8224 */ /* 0x000fe200078e0a3b */
[C---:B------:R-:W-:Y:S01]  /*5fd0*/  ISETP.GT.U32.AND P3, PT, R7.reuse, R65, PT ;  /* 0x000000410700720c */ /* 0x040fe20003f64070 */
[----:B------:R-:W-:Y:S01]  /*5fe0*/  @!P2 IMAD.MOV R61, RZ, RZ, -R61 ;  /* 0x000000ffff3da224 */ /* 0x000fe200078e0a3d */
[----:B------:R-:W-:Y:S01]  /*5ff0*/  ISETP.GT.U32.AND P0, PT, R7, R64, PT ;  /* 0x000000400700720c */ /* 0x000fe20003f04070 */
[----:B------:R-:W-:Y:S01]  /*6000*/  IMAD.HI.U32 R68, R0, R70, RZ ;  /* 0x0000004600447227 */ /* 0x000fe200078e00ff */
[----:B------:R-:W-:-:S02]  /*6010*/  ISETP.GE.AND P2, PT, R71, RZ, PT ;  /* 0x000000ff4700720c */ /* 0x000fc40003f46270 */
[----:B------:R-:W-:Y:S01]  /*6020*/  IABS R71, R75 ;  /* 0x0000004b00477213 */ /* 0x000fe20000000000 */
[--C-:B------:R-:W-:Y:S01]  /*6030*/  @!P4 IMAD.IADD R66, R66, 0x1, -R7.reuse ;  /* 0x000000014242c824 */ /* 0x100fe200078e0a07 */
[----:B------:R-:W-:Y:S01]  /*6040*/  IABS R73, R77 ;  /* 0x0000004d00497213 */ /* 0x000fe20000000000 */
[----:B------:R-:W-:Y:S02]  /*6050*/  IMAD.MOV R68, RZ, RZ, -R68 ;  /* 0x000000ffff447224 */ /* 0x000fe400078e0a44 */
[--C-:B------:R-:W-:Y:S01]  /*6060*/  @!P6 IMAD.IADD R67, R67, 0x1, -R7.reuse ;  /* 0x000000014343e824 */ /* 0x100fe200078e0a07 */
[----:B------:R-:W-:Y:S01]  /*6070*/  ISETP.GT.U32.AND P4, PT, R7, R66, PT ;  /* 0x000000420700720c */ /* 0x000fe20003f84070 */
[----:B------:R-:W-:Y:S01]  /*6080*/  @!P3 IMAD.IADD R65, R65, 0x1, -R7 ;  /* 0x000000014141b824 */ /* 0x000fe200078e0a07 */
[----:B------:R-:W-:Y:S01]  /*6090*/  ISETP.GE.AND P3, PT, R69, RZ, PT ;  /* 0x000000ff4500720c */ /* 0x000fe20003f66270 */
[----:B------:R-:W-:Y:S01]  /*60a0*/  IMAD.HI.U32 R69, R0, R71, RZ ;  /* 0x0000004700457227 */ /* 0x000fe200078e00ff */
[----:B------:R-:W-:-:S03]  /*60b0*/  ISETP.GT.U32.AND P6, PT, R7, R67, PT ;  /* 0x000000430700720c */ /* 0x000fc60003fc4070 */
[----:B------:R-:W-:Y:S02]  /*60c0*/  @!P0 IMAD.IADD R64, R64, 0x1, -R7 ;  /* 0x0000000140408824 */ /* 0x000fe400078e0a07 */
[----:B------:R-:W-:Y:S02]  /*60d0*/  IMAD.MOV R72, RZ, RZ, -R69 ;  /* 0x000000ffff487224 */ /* 0x000fe400078e0a45 */
[C---:B------:R-:W-:Y:S01]  /*60e0*/  IMAD R68, R7.reuse, R68, R70 ;  /* 0x0000004407447224 */ /* 0x040fe200078e0246 */
[C---:B------:R-:W-:Y:S01]  /*60f0*/  ISETP.GT.U32.AND P0, PT, R7.reuse, R64, PT ;  /* 0x000000400700720c */ /* 0x040fe20003f04070 */
[C---:B------:R-:W-:Y:S02]  /*6100*/  IMAD R69, R7.reuse, R72, R71 ;  /* 0x0000004807457224 */ /* 0x040fe400078e0247 */
[--C-:B------:R-:W-:Y:S01]  /*6110*/  @!P4 IMAD.IADD R66, R66, 0x1, -R7.reuse ;  /* 0x000000014242c824 */ /* 0x100fe200078e0a07 */
[----:B------:R-:W-:Y:S01]  /*6120*/  ISETP.GT.U32.AND P4, PT, R7, R68, PT ;  /* 0x000000440700720c */ /* 0x000fe20003f84070 */
[----:B------:R-:W-:Y:S01]  /*6130*/  @!P6 IMAD.IADD R67, R67, 0x1, -R7 ;  /* 0x000000014343e824 */ /* 0x000fe200078e0a07 */
[----:B------:R-:W-:Y:S01]  /*6140*/  ISETP.GT.U32.AND P6, PT, R7, R69, PT ;  /* 0x000000450700720c */ /* 0x000fe20003fc4070 */
[----:B------:R-:W-:-:S04]  /*6150*/  IMAD.HI.U32 R70, R0, R73, RZ ;  /* 0x0000004900467227 */ /* 0x000fc800078e00ff */
[----:B------:R-:W-:Y:S02]  /*6160*/  IMAD.MOV R70, RZ, RZ, -R70 ;  /* 0x000000ffff467224 */ /* 0x000fe400078e0a46 */
[----:B------:R-:W-:Y:S01]  /*6170*/  @!P0 IMAD.IADD R64, R64, 0x1, -R7 ;  /* 0x0000000140408824 */ /* 0x000fe200078e0a07 */
[----:B------:R-:W-:Y:S01]  /*6180*/  ISETP.GE.AND P0, PT, R74, RZ, PT ;  /* 0x000000ff4a00720c */ /* 0x000fe20003f06270 */
[----:B------:R-:W-:Y:S01]  /*6190*/  IMAD R70, R7, R70, R73 ;  /* 0x0000004607467224 */ /* 0x000fe200078e0249 */
[----:B------:R-:W-:Y:S01]  /*61a0*/  IABS R74, R78 ;  /* 0x0000004e004a7213 */ /* 0x000fe20000000000 */
[--C-:B------:R-:W-:Y:S01]  /*61b0*/  @!P4 IMAD.IADD R68, R68, 0x1, -R7.reuse ;  /* 0x000000014444c824 */ /* 0x100fe200078e0a07 */
[----:B------:R-:W-:Y:S01]  /*61c0*/  IABS R73, R82 ;  /* 0x0000005200497213 */ /* 0x000fe20000000000 */
[----:B------:R-:W-:Y:S01]  /*61d0*/  @!P2 IMAD.MOV R64, RZ, RZ, -R64 ;  /* 0x000000ffff40a224 */ /* 0x000fe200078e0a40 */
[----:B------:R-:W-:Y:S01]  /*61e0*/  ISETP.GE.AND P2, PT, R75, RZ, PT ;  /* 0x000000ff4b00720c */ /* 0x000fe20003f46270 */
[----:B------:R-:W-:Y:S01]  /*61f0*/  @!P6 IMAD.IADD R69, R69, 0x1, -R7 ;  /* 0x000000014545e824 */ /* 0x000fe200078e0a07 */
[----:B------:R-:W-:Y:S01]  /*6200*/  IABS R75, R79 ;  /* 0x0000004f004b7213 */ /* 0x000fe20000000000 */
[----:B------:R-:W-:Y:S01]  /*6210*/  IMAD.HI.U32 R71, R0, R74, RZ ;  /* 0x0000004a00477227 */ /* 0x000fe200078e00ff */
[----:B------:R-:W-:-:S02]  /*6220*/  ISETP.GT.U32.AND P6, PT, R7, R68, PT ;  /* 0x000000440700720c */ /* 0x000fc40003fc4070 */
[----:B------:R-:W-:Y:S01]  /*6230*/  ISETP.GT.U32.AND P4, PT, R7, R70, PT ;  /* 0x000000460700720c */ /* 0x000fe20003f84070 */
[----:B------:R-:W-:-:S04]  /*6240*/  IMAD.HI.U32 R72, R0, R75, RZ ;  /* 0x0000004b00487227 */ /* 0x000fc800078e00ff */
[----:B------:R-:W-:Y:S02]  /*6250*/  IMAD.MOV R71, RZ, RZ, -R71 ;  /* 0x000000ffff477224 */ /* 0x000fe400078e0a47 */
[----:B------:R-:W-:Y:S02]  /*6260*/  IMAD.MOV R72, RZ, RZ, -R72 ;  /* 0x000000ffff487224 */ /* 0x000fe400078e0a48 */
[C---:B------:R-:W-:Y:S02]  /*6270*/  IMAD R71, R7.reuse, R71, R74 ;  /* 0x0000004707477224 */ /* 0x040fe400078e024a */
[C---:B------:R-:W-:Y:S02]  /*6280*/  IMAD R72, R7.reuse, R72, R75 ;  /* 0x0000004807487224 */ /* 0x040fe400078e024b */
[----:B------:R-:W-:Y:S01]  /*6290*/  @!P6 IMAD.IADD R68, R68, 0x1, -R7 ;  /* 0x000000014444e824 */ /* 0x000fe200078e0a07 */
[----:B------:R-:W-:Y:S01]  /*62a0*/  ISETP.GT.U32.AND P6, PT, R7, R71, PT ;  /* 0x000000470700720c */ /* 0x000fe20003fc4070 */
[----:B------:R-:W-:-:S02]  /*62b0*/  IMAD.MOV.U32 R75, RZ, RZ, R73 ;  /* 0x000000ffff4b7224 */ /* 0x000fc400078e0049 */
[----:B------:R-:W-:-:S04]  /*62c0*/  IMAD.HI.U32 R73, R0, R76, RZ ;  /* 0x0000004c00497227 */ /* 0x000fc800078e00ff */
[----:B------:R-:W-:Y:S02]  /*62d0*/  IMAD.MOV R73, RZ, RZ, -R73 ;  /* 0x000000ffff497224 */ /* 0x000fe400078e0a49 */
[----:B------:R-:W-:-:S04]  /*62e0*/  IMAD.HI.U32 R74, R0, R75, RZ ;  /* 0x0000004b004a7227 */ /* 0x000fc800078e00ff */
[----:B------:R-:W-:Y:S01]  /*62f0*/  IMAD R73, R7, R73, R76 ;  /* 0x0000004907497224 */ /* 0x000fe200078e024c */
[----:B------:R-:W-:Y:S01]  /*6300*/  IABS R76, R83 ;  /* 0x00000053004c7213 */ /* 0x000fe20000000000 */
[--C-:B------:R-:W-:Y:S02]  /*6310*/  @!P6 IMAD.IADD R71, R71, 0x1, -R7.reuse ;  /* 0x000000014747e824 */ /* 0x100fe400078e0a07 */
[----:B------:R-:W-:Y:S01]  /*6320*/  @!P3 IMAD.MOV R68, RZ, RZ, -R68 ;  /* 0x000000ffff44b224 */ /* 0x000fe200078e0a44 */
[C---:B------:R-:W-:Y:S01]  /*6330*/  ISETP.GT.U32.AND P6, PT, R7.reuse, R73, PT ;  /* 0x000000490700720c */ /* 0x040fe20003fc4070 */
[----:B------:R-:W-:Y:S01]  /*6340*/  IMAD.MOV R74, RZ, RZ, -R74 ;  /* 0x000000ffff4a7224 */ /* 0x000fe200078e0a4a */
[C---:B------:R-:W-:Y:S01]  /*6350*/  ISETP.GT.U32.AND P3, PT, R7.reuse, R72, PT ;  /* 0x000000480700720c */ /* 0x040fe20003f64070 */
[----:B------:R-:W-:Y:S02]  /*6360*/  @!P4 IMAD.IADD R70, R70, 0x1, -R7 ;  /* 0x000000014646c824 */ /* 0x000fe400078e0a07 */
[----:B------:R-:W-:Y:S01]  /*6370*/  @!P1 IMAD.MOV R66, RZ, RZ, -R66 ;  /* 0x000000ffff429224 */ /* 0x000fe200078e0a42 */
[C---:B------:R-:W-:Y:S01]  /*6380*/  ISETP.GT.U32.AND P1, PT, R7.reuse, R69, PT ;  /* 0x000000450700720c */ /* 0x040fe20003f24070 */
[C---:B------:R-:W-:Y:S01]  /*6390*/  IMAD R74, R7.reuse, R74, R75 ;  /* 0x0000004a074a7224 */ /* 0x040fe200078e024b */
[----:B------:R-:W-:Y:S01]  /*63a0*/  ISETP.GT.U32.AND P4, PT, R7, R70, PT ;  /* 0x000000460700720c */ /* 0x000fe20003f84070 */
[----:B------:R-:W-:-:S04]  /*63b0*/  IMAD.HI.U32 R75, R0, R76, RZ ;  /* 0x0000004c004b7227 */ /* 0x000fc800078e00ff */
[----:B------:R-:W-:Y:S02]  /*63c0*/  @!P6 IMAD.IADD R73, R73, 0x1, -R7 ;  /* 0x000000014949e824 */ /* 0x000fe400078e0a07 */
[----:B------:R-:W-:Y:S02]  /*63d0*/  IMAD.MOV R75, RZ, RZ, -R75 ;  /* 0x000000ffff4b7224 */ /* 0x000fe400078e0a4b */
[--C-:B------:R-:W-:Y:S01]  /*63e0*/  @!P3 IMAD.IADD R72, R72, 0x1, -R7.reuse ;  /* 0x000000014848b824 */ /* 0x100fe200078e0a07 */
[C---:B------:R-:W-:Y:S01]  /*63f0*/  ISETP.GT.U32.AND P6, PT, R7.reuse, R73, PT ;  /* 0x000000490700720c */ /* 0x040fe20003fc4070 */
[C---:B------:R-:W-:Y:S01]  /*6400*/  IMAD R75, R7.reuse, R75, R76 ;  /* 0x0000004b074b7224 */ /* 0x040fe200078e024c */
[----:B------:R-:W-:Y:S01]  /*6410*/  ISETP.GT.U32.AND P3, PT, R7, R71, PT ;  /* 0x000000470700720c */ /* 0x000fe20003f64070 */
[--C-:B------:R-:W-:Y:S01]  /*6420*/  @!P1 IMAD.IADD R69, R69, 0x1, -R7.reuse ;  /* 0x0000000145459824 */ /* 0x100fe200078e0a07 */
[----:B------:R-:W-:Y:S01]  /*6430*/  ISETP.GE.AND P1, PT, R79, RZ, PT ;  /* 0x000000ff4f00720c */ /* 0x000fe20003f26270 */
[----:B------:R-:W-:Y:S01]  /*6440*/  @!P4 IMAD.IADD R70, R70, 0x1, -R7 ;  /* 0x000000014646c824 */ /* 0x000fe200078e0a07 */
[----:B------:R-:W-:Y:S01]  /*6450*/  IABS R79, R84 ;  /* 0x00000054004f7213 */ /* 0x000fe20000000000 */
[----:B------:R-:W-:Y:S01]  /*6460*/  @!P5 IMAD.MOV R65, RZ, RZ, -R65 ;  /* 0x000000ffff41d224 */ /* 0x000fe200078e0a41 */
[----:B------:R-:W-:Y:S01]  /*6470*/  ISETP.GE.AND P4, PT, R80, RZ, PT ;  /* 0x000000ff5000720c */ /* 0x000fe20003f86270 */
[----:B------:R-:W-:Y:S01]  /*6480*/  @!P2 IMAD.MOV R69, RZ, RZ, -R69 ;  /* 0x000000ffff45a224 */ /* 0x000fe200078e0a45 */
[----:B------:R-:W-:Y:S01]  /*6490*/  ISETP.GE.AND P5, PT, R77, RZ, PT ;  /* 0x000000ff4d00720c */ /* 0x000fe20003fa6270 */
[----:B------:R-:W-:Y:S01]  /*64a0*/  @!P0 IMAD.MOV R67, RZ, RZ, -R67 ;  /* 0x000000ffff438224 */ /* 0x000fe200078e0a43 */
[----:B------:R-:W-:Y:S01]  /*64b0*/  ISETP.GT.U32.AND P2, PT, R7, R72, PT ;  /* 0x000000480700720c */ /* 0x000fe20003f44070 */
[----:B------:R-:W-:Y:S01]  /*64c0*/  @!P6 IMAD.IADD R73, R73, 0x1, -R7 ;  /* 0x000000014949e824 */ /* 0x000fe200078e0a07 */
[----:B------:R-:W-:Y:S01]  /*64d0*/  ISETP.GT.U32.AND P6, PT, R7, R75, PT ;  /* 0x0000004b0700720c */ /* 0x000fe20003fc4070 */
[----:B------:R-:W-:Y:S01]  /*64e0*/  IMAD.HI.U32 R76, R0, R79, RZ ;  /* 0x0000004f004c7227 */ /* 0x000fe200078e00ff */
[----:B------:R-:W-:-:S02]  /*64f0*/  IABS R80, R85 ;  /* 0x0000005500507213 */ /* 0x000fc40000000000 */
[----:B------:R-:W-:Y:S01]  /*6500*/  ISETP.GE.AND P0, PT, R78, RZ, PT ;  /* 0x000000ff4e00720c */ /* 0x000fe20003f06270 */
[----:B------:R-:W-:Y:S01]  /*6510*/  @!P3 IMAD.IADD R71, R71, 0x1, -R7 ;  /* 0x000000014747b824 */ /* 0x000fe200078e0a07 */
[----:B------:R-:W-:Y:S01]  /*6520*/  ISETP.GT.U32.AND P3, PT, R7, R74, PT ;  /* 0x0000004a0700720c */ /* 0x000fe20003f64070 */
[----:B------:R-:W-:-:S04]  /*6530*/  IMAD.HI.U32 R77, R0, R80, RZ ;  /* 0x00000050004d7227 */ /* 0x000fc800078e00ff */
[----:B------:R-:W-:Y:S02]  /*6540*/  IMAD.MOV R76, RZ, RZ, -R76 ;  /* 0x000000ffff4c7224 */ /* 0x000fe400078e0a4c */
[----:B------:R-:W-:-:S04]  /*6550*/  IMAD.HI.U32 R78, R0, R81, RZ ;  /* 0x00000051004e7227 */ /* 0x000fc800078e00ff */
[----:B------:R-:W-:Y:S02]  /*6560*/  IMAD.MOV R77, RZ, RZ, -R77 ;  /* 0x000000ffff4d7224 */ /* 0x000fe400078e0a4d */
[----:B------:R-:W-:Y:S02]  /*6570*/  IMAD R76, R7, R76, R79 ;  /* 0x0000004c074c7224 */ /* 0x000fe400078e024f */
[----:B------:R-:W-:Y:S02]  /*6580*/  IMAD.MOV R78, RZ, RZ, -R78 ;  /* 0x000000ffff4e7224 */ /* 0x000fe400078e0a4e */
[--C-:B------:R-:W-:Y:S02]  /*6590*/  @!P6 IMAD.IADD R75, R75, 0x1, -R7.reuse ;  /* 0x000000014b4be824 */ /* 0x100fe400078e0a07 */
[----:B------:R-:W-:Y:S01]  /*65a0*/  @!P2 IMAD.IADD R72, R72, 0x1, -R7 ;  /* 0x000000014848a824 */ /* 0x000fe200078e0a07 */
[----:B------:R-:W-:Y:S01]  /*65b0*/  ISETP.GE.AND P2, PT, R82, RZ, PT ;  /* 0x000000ff5200720c */ /* 0x000fe20003f46270 */
[----:B------:R-:W-:-:S02]  /*65c0*/  IMAD R77, R7, R77, R80 ;  /* 0x0000004d074d7224 */ /* 0x000fc400078e0250 */
[----:B------:R-:W-:Y:S01]  /*65d0*/  @!P5 IMAD.MOV R70, RZ, RZ, -R70 ;  /* 0x000000ffff46d224 */ /* 0x000fe200078e0a46 */
[C---:B------:R-:W-:Y:S01]  /*65e0*/  ISETP.GT.U32.AND P5, PT, R7.reuse, R76, PT ;  /* 0x0000004c0700720c */ /* 0x040fe20003fa4070 */
[C---:B------:R-:W-:Y:S01]  /*65f0*/  IMAD R78, R7.reuse, R78, R81 ;  /* 0x0000004e074e7224 */ /* 0x040fe200078e0251 */
[----:B------:R-:W-:Y:S01]  /*6600*/  IABS R81, R87 ;  /* 0x0000005700517213 */ /* 0x000fe20000000000 */
[----:B------:R-:W-:Y:S01]  /*6610*/  @!P0 IMAD.MOV R71, RZ, RZ, -R71 ;  /* 0x000000ffff478224 */ /* 0x000fe200078e0a47 */
[----:B------:R-:W-:Y:S01]  /*6620*/  ISETP.GT.U32.AND P0, PT, R7, R75, PT ;  /* 0x0000004b0700720c */ /* 0x000fe20003f04070 */
[----:B------:R-:W-:Y:S01]  /*6630*/  @!P3 IMAD.IADD R74, R74, 0x1, -R7 ;  /* 0x000000014a4ab824 */ /* 0x000fe200078e0a07 */
[----:B------:R-:W-:Y:S01]  /*6640*/  ISETP.GE.AND P3, PT, R83, RZ, PT ;  /* 0x000000ff5300720c */ /* 0x000fe20003f66270 */
[----:B------:R-:W-:Y:S01]  /*6650*/  @!P1 IMAD.MOV R72, RZ, RZ, -R72 ;  /* 0x000000ffff489224 */ /* 0x000fe200078e0a48 */
[C---:B------:R-:W-:Y:S01]  /*6660*/  ISETP.GT.U32.AND P1, PT, R7.reuse, R77, PT ;  /* 0x0000004d0700720c */ /* 0x040fe20003f24070 */
[----:B------:R-:W-:Y:S01]  /*6670*/  IMAD.HI.U32 R79, R0, R81, RZ ;  /* 0x00000051004f7227 */ /* 0x000fe200078e00ff */
[----:B------:R-:W-:-:S02]  /*6680*/  ISETP.GT.U32.AND P6, PT, R7, R74, PT ;  /* 0x0000004a0700720c */ /* 0x000fc40003fc4070 */
[----:B------:R-:W-:Y:S01]  /*6690*/  IABS R83, R88 ;  /* 0x0000005800537213 */ /* 0x000fe20000000000 */
[----:B------:R-:W-:Y:S02]  /*66a0*/  IMAD.MOV R82, RZ, RZ, -R79 ;  /* 0x000000ffff527224 */ /* 0x000fe400078e0a4f */
[--C-:B------:R-:W-:Y:S01]  /*66b0*/  @!P5 IMAD.IADD R76, R76, 0x1, -R7.reuse ;  /* 0x000000014c4cd824 */ /* 0x100fe200078e0a07 */
[----:B------:R-:W-:Y:S01]  /*66c0*/  ISETP.GE.AND P5, PT, R86, RZ, PT ;  /* 0x000000ff5600720c */ /* 0x000fe20003fa6270 */
[----:B------:R-:W-:Y:S01]  /*66d0*/  @!P0 IMAD.IADD R75, R75, 0x1, -R7 ;  /* 0x000000014b4b8824 */ /* 0x000fe200078e0a07 */
[----:B------:R-:W-:Y:S01]  /*66e0*/  ISETP.GE.AND P0, PT, R85, RZ, PT ;  /* 0x000000ff5500720c */ /* 0x000fe20003f06270 */
[----:B------:R-:W-:Y:S01]  /*66f0*/  IMAD R79, R7, R82, R81 ;  /* 0x00000052074f7224 */ /* 0x000fe200078e0251 */
[----:B------:R-:W-:Y:S01]  /*6700*/  IABS R85, R89 ;  /* 0x0000005900557213 */ /* 0x000fe20000000000 */
[----:B------:R-:W-:Y:S01]  /*6710*/  @!P1 IMAD.IADD R77, R77, 0x1, -R7 ;  /* 0x000000014d4d9824 */ /* 0x000fe200078e0a07 */
[C---:B------:R-:W-:Y:S01]  /*6720*/  ISETP.GT.U32.AND P1, PT, R7.reuse, R76, PT ;  /* 0x0000004c0700720c */ /* 0x040fe20003f24070 */
[----:B------:R-:W-:Y:S01]  /*6730*/  @!P3 IMAD.MOV R75, RZ, RZ, -R75 ;  /* 0x000000ffff4bb224 */ /* 0x000fe200078e0a4b */
[----:B------:R-:W-:Y:S01]  /*6740*/  ISETP.GT.U32.AND P3, PT, R7, R79, PT ;  /* 0x0000004f0700720c */ /* 0x000fe20003f64070 */
[----:B------:R-:W-:-:S04]  /*6750*/  IMAD.HI.U32 R80, R0, R83, RZ ;  /* 0x0000005300507227 */ /* 0x000fc800078e00ff */
[----:B------:R-:W-:Y:S01]  /*6760*/  @!P6 IMAD.IADD R74, R74, 0x1, -R7 ;  /* 0x000000014a4ae824 */ /* 0x000fe200078e0a07 */
[----:B------:R-:W-:Y:S01]  /*6770*/  ISETP.GT.U32.AND P6, PT, R7, R78, PT ;  /* 0x0000004e0700720c */ /* 0x000fe20003fc4070 */
[----:B------:R-:W-:Y:S01]  /*6780*/  @!P4 IMAD.MOV R73, RZ, RZ, -R73 ;  /* 0x000000ffff49c224 */ /* 0x000fe200078e0a49 */
[----:B------:R-:W-:Y:S01]  /*6790*/  ISETP.GE.AND P4, PT, R84, RZ, PT ;  /* 0x000000ff5400720c */ /* 0x000fe20003f86270 */
[----:B------:R-:W-:Y:S01]  /*67a0*/  IMAD.MOV R80, RZ, RZ, -R80 ;  /* 0x000000ffff507224 */ /* 0x000fe200078e0a50 */
[----:B------:R-:W-:Y:S01]  /*67b0*/  LOP3.LUT R84, R247, 0x156, RZ, 0xfc, !PT ;  /* 0x00000156f7547812 */ /* 0x000fe200078efcff */
[----:B------:R-:W-:Y:S01]  /*67c0*/  @!P1 IMAD.IADD R76, R76, 0x1, -R7 ;  /* 0x000000014c4c9824 */ /* 0x000fe200078e0a07 */
[----:B------:R-:W-:Y:S01]  /*67d0*/  ISETP.GE.AND P1, PT, R87, RZ, PT ;  /* 0x000000ff5700720c */ /* 0x000fe20003f26270 */
[----:B------:R-:W-:Y:S01]  /*67e0*/  IMAD R80, R7, R80, R83 ;  /* 0x0000005007507224 */ /* 0x000fe200078e0253 */
[----:B------:R-:W-:Y:S01]  /*67f0*/  IABS R83, R84 ;  /* 0x0000005400537213 */ /* 0x000fe20000000000 */
[----:B------:R-:W-:Y:S01]  /*6800*/  @!P3 IMAD.IADD R79, R79, 0x1, -R7 ;  /* 0x000000014f4fb824 */ /* 0x000fe200078e0a07 */
[----:B------:R-:W-:Y:S01]  /*6810*/  LOP3.LUT R87, R247, 0x152, RZ, 0xfc, !PT ;  /* 0x00000152f7577812 */ /* 0x000fe200078efcff */
[----:B------:R-:W-:Y:S01]  /*6820*/  @!P2 IMAD.MOV R74, RZ, RZ, -R74 ;  /* 0x000000ffff4aa224 */ /* 0x000fe200078e0a4a */
[----:B------:R-:W-:Y:S01]  /*6830*/  ISETP.GE.AND P3, PT, R84, RZ, PT ;  /* 0x000000ff5400720c */ /* 0x000fe20003f66270 */
[----:B------:R-:W-:Y:S01]  /*6840*/  IMAD.HI.U32 R81, R0, R83, RZ ;  /* 0x0000005300517227 */ /* 0x000fe200078e00ff */
[----:B------:R-:W-:-:S03]  /*6850*/  IABS R86, R87 ;  /* 0x0000005700567213 */ /* 0x000fc60000000000 */
[----:B------:R-:W-:Y:S01]  /*6860*/  @!P6 IMAD.IADD R78, R78, 0x1, -R7 ;  /* 0x000000014e4ee824 */ /* 0x000fe200078e0a07 */
[C---:B------:R-:W-:Y:S01]  /*6870*/  ISETP.GT.U32.AND P6, PT, R7.reuse, R77, PT ;  /* 0x0000004d0700720c */ /* 0x040fe20003fc4070 */
[----:B------:R-:W-:Y:S01]  /*6880*/  @!P4 IMAD.MOV R76, RZ, RZ, -R76 ;  /* 0x000000ffff4cc224 */ /* 0x000fe200078e0a4c */
[C---:B------:R-:W-:Y:S01]  /*6890*/  ISETP.GT.U32.AND P4, PT, R7.reuse, R79, PT ;  /* 0x0000004f0700720c */ /* 0x040fe20003f84070 */
[----:B------:R-:W-:Y:S01]  /*68a0*/  IMAD.MOV R84, RZ, RZ, -R81 ;  /* 0x000000ffff547224 */ /* 0x000fe200078e0a51 */
[----:B------:R-:W-:Y:S01]  /*68b0*/  ISETP.GT.U32.AND P2, PT, R7, R78, PT ;  /* 0x0000004e0700720c */ /* 0x000fe20003f44070 */
[----:B------:R-:W-:-:S04]  /*68c0*/  IMAD.HI.U32 R82, R0, R85, RZ ;  /* 0x0000005500527227 */ /* 0x000fc800078e00ff */
[----:B------:R-:W-:Y:S01]  /*68d0*/  IMAD R81, R7, R84, R83 ;  /* 0x0000005407517224 */ /* 0x000fe200078e0253 */
[----:B------:R-:W-:Y:S01]  /*68e0*/  LOP3.LUT R84, R247, 0x150, RZ, 0xfc, !PT ;  /* 0x00000150f7547812 */ /* 0x000fe200078efcff */
[----:B------:R-:W-:-:S04]  /*68f0*/  IMAD.HI.U32 R83, R0, R86, RZ ;  /* 0x0000005600537227 */ /* 0x000fc800078e00ff */
[----:B------:R-:W-:Y:S02]  /*6900*/  IMAD.MOV R83, RZ, RZ, -R83 ;  /* 0x000000ffff537224 */ /* 0x000fe400078e0a53 */
[--C-:B------:R-:W-:Y:S01]  /*6910*/  @!P6 IMAD.IADD R77, R77, 0x1, -R7.reuse ;  /* 0x000000014d4de824 */ /* 0x100fe200078e0a07 */
[----:B------:R-:W-:Y:S01]  /*6920*/  ISETP.GT.U32.AND P6, PT, R7, R80, PT ;  /* 0x000000500700720c */ /* 0x000fe20003fc4070 */
[----:B------:R-:W-:Y:S02]  /*6930*/  @!P4 IMAD.IADD R79, R79, 0x1, -R7 ;  /* 0x000000014f4fc824 */ /* 0x000fe400078e0a07 */
[C---:B------:R-:W-:Y:S02]  /*6940*/  IMAD R83, R7.reuse, R83, R86 ;  /* 0x0000005307537224 */ /* 0x040fe400078e0256 */
[----:B------:R-:W-:Y:S02]  /*6950*/  @!P1 IMAD.MOV R79, RZ, RZ, -R79 ;  /* 0x000000ffff4f9224 */ /* 0x000fe400078e0a4f */
[----:B------:R-:W-:Y:S01]  /*6960*/  IMAD.MOV R82, RZ, RZ, -R82 ;  /* 0x000000ffff527224 */ /* 0x000fe200078e0a52 */
[C---:B------:R-:W-:Y:S01]  /*6970*/  ISETP.GT.U32.AND P1, PT, R7.reuse, R83, PT ;  /* 0x000000530700720c */ /* 0x040fe20003f24070 */
[----:B------:R-:W-:Y:S01]  /*6980*/  @!P0 IMAD.MOV R77, RZ, RZ, -R77 ;  /* 0x000000ffff4d8224 */ /* 0x000fe200078e0a4d */
[C---:B------:R-:W-:Y:S01]  /*6990*/  ISETP.GT.U32.AND P0, PT, R7.reuse, R81, PT ;  /* 0x000000510700720c */ /* 0x040fe20003f04070 */
[----:B------:R-:W-:-:S02]  /*69a0*/  IMAD R82, R7, R82, R85 ;  /* 0x0000005207527224 */ /* 0x000fc400078e0255 */
[--C-:B------:R-:W-:Y:S02]  /*69b0*/  @!P6 IMAD.IADD R80, R80, 0x1, -R7.reuse ;  /* 0x000000015050e824 */ /* 0x100fe400078e0a07 */
[--C-:B------:R-:W-:Y:S01]  /*69c0*/  @!P2 IMAD.IADD R78, R78, 0x1, -R7.reuse ;  /* 0x000000014e4ea824 */ /* 0x100fe200078e0a07 */
[----:B------:R-:W-:Y:S02]  /*69d0*/  ISETP.GE.AND P2, PT, R88, RZ, PT ;  /* 0x000000ff5800720c */ /* 0x000fe40003f46270 */
[C---:B------:R-:W-:Y:S01]  /*69e0*/  ISETP.GT.U32.AND P6, PT, R7.reuse, R80, PT ;  /* 0x000000500700720c */ /* 0x040fe20003fc4070 */
[----:B------:R-:W-:Y:S01]  /*69f0*/  @!P5 IMAD.MOV R78, RZ, RZ, -R78 ;  /* 0x000000ffff4ed224 */ /* 0x000fe200078e0a4e */
[----:B------:R-:W-:Y:S01]  /*6a00*/  ISETP.GT.U32.AND P4, PT, R7, R82, PT ;  /* 0x000000520700720c */ /* 0x000fe20003f84070 */
[--C-:B------:R-:W-:Y:S01]  /*6a10*/  @!P1 IMAD.IADD R83, R83, 0x1, -R7.reuse ;  /* 0x0000000153539824 */ /* 0x100fe200078e0a07 */
[----:B------:R-:W-:Y:S01]  /*6a20*/  IABS R88, R90 ;  /* 0x0000005a00587213 */ /* 0x000fe20000000000 */
[----:B------:R-:W-:Y:S01]  /*6a30*/  @!P0 IMAD.IADD R81, R81, 0x1, -R7 ;  /* 0x0000000151518824 */ /* 0x000fe200078e0a07 */
[----:B------:R-:W-:-:S02]  /*6a40*/  ISETP.GE.AND P5, PT, R89, RZ, PT ;  /* 0x000000ff5900720c */ /* 0x000fc40003fa6270 */
[C---:B------:R-:W-:Y:S01]  /*6a50*/  ISETP.GT.U32.AND P1, PT, R7.reuse, R83, PT ;  /* 0x000000530700720c */ /* 0x040fe20003f24070 */
[----:B------:R-:W-:Y:S01]  /*6a60*/  IMAD.HI.U32 R85, R0, R88, RZ ;  /* 0x0000005800557227 */ /* 0x000fe200078e00ff */
[----:B------:R-:W-:Y:S02]  /*6a70*/  ISETP.GT.U32.AND P0, PT, R7, R81, PT ;  /* 0x000000510700720c */ /* 0x000fe40003f04070 */
[----:B------:R-:W-:Y:S01]  /*6a80*/  IABS R89, R91 ;  /* 0x0000005b00597213 */ /* 0x000fe20000000000 */
[----:B------:R-:W-:Y:S02]  /*6a90*/  IMAD.MOV R85, RZ, RZ, -R85 ;  /* 0x000000ffff557224 */ /* 0x000fe400078e0a55 */
[--C-:B------:R-:W-:Y:S01]  /*6aa0*/  @!P6 IMAD.IADD R80, R80, 0x1, -R7.reuse ;  /* 0x000000015050e824 */ /* 0x100fe200078e0a07 */
[----:B------:R-:W-:Y:S01]  /*6ab0*/  ISETP.GE.AND P6, PT, R87, RZ, PT ;  /* 0x000000ff5700720c */ /* 0x000fe20003fc6270 */
[----:B------:R-:W-:Y:S01]  /*6ac0*/  @!P4 IMAD.IADD R82, R82, 0x1, -R7 ;  /* 0x000000015252c824 */ /* 0x000fe200078e0a07 */
[----:B------:R-:W-:Y:S01]  /*6ad0*/  IABS R87, R84 ;  /* 0x0000005400577213 */ /* 0x000fe20000000000 */
[----:B------:R-:W-:-:S02]  /*6ae0*/  IMAD R85, R7, R85, R88 ;  /* 0x0000005507557224 */ /* 0x000fc400078e0258 */
[----:B------:R-:W-:Y:S01]  /*6af0*/  @!P2 IMAD.MOV R80, RZ, RZ, -R80 ;  /* 0x000000ffff50a224 */ /* 0x000fe200078e0a50 */
[----:B------:R-:W-:Y:S01]  /*6b00*/  ISETP.GT.U32.AND P4, PT, R7, R82, PT ;  /* 0x000000520700720c */ /* 0x000fe20003f84070 */
[----:B------:R-:W-:Y:S01]  /*6b10*/  @!P1 IMAD.IADD R83, R83, 0x1, -R7 ;  /* 0x0000000153539824 */ /* 0x000fe200078e0a07 */
[----:B------:R-:W-:Y:S01]  /*6b20*/  ISETP.GE.AND P2, PT, R84, RZ, PT ;  /* 0x000000ff5400720c */ /* 0x000fe20003f46270 */
[----:B------:R-:W-:Y:S01]  /*6b30*/  IMAD.HI.U32 R84, R0, R87, RZ ;  /* 0x0000005700547227 */ /* 0x000fe200078e00ff */
[----:B------:R-:W-:-:S03]  /*6b40*/  ISETP.GT.U32.AND P1, PT, R7, R85, PT ;  /* 0x000000550700720c */ /* 0x000fc60003f24070 */
[----:B------:R-:W-:Y:S02]  /*6b50*/  IMAD.MOV R84, RZ, RZ, -R84 ;  /* 0x000000ffff547224 */ /* 0x000fe400078e0a54 */
[----:B------:R-:W-:-:S04]  /*6b60*/  IMAD.HI.U32 R86, R0, R89, RZ ;  /* 0x0000005900567227 */ /* 0x000fc800078e00ff */
[----:B------:R-:W-:Y:S01]  /*6b70*/  @!P0 IMAD.IADD R81, R81, 0x1, -R7 ;  /* 0x0000000151518824 */ /* 0x000fe200078e0a07 */
[----:B------:R-:W-:Y:S01]  /*6b80*/  ISETP.GE.AND P0, PT, R90, RZ, PT ;  /* 0x000000ff5a00720c */ /* 0x000fe20003f06270 */
[----:B------:R-:W-:Y:S01]  /*6b90*/  IMAD R84, R7, R84, R87 ;  /* 0x0000005407547224 */ /* 0x000fe200078e0257 */
[----:B------:R-:W-:Y:S01]  /*6ba0*/  LOP3.LUT R87, R247, 0x14a, RZ, 0xfc, !PT ;  /* 0x0000014af7577812 */ /* 0x000fe200078efcff */
[----:B------:R-:W-:Y:S01]  /*6bb0*/  @!P4 IMAD.IADD R82, R82, 0x1, -R7 ;  /* 0x000000015252c824 */ /* 0x000fe200078e0a07 */
[----:B------:R-:W-:Y:S01]  /*6bc0*/  ISETP.GE.AND P4, PT, R91, RZ, PT ;  /* 0x000000ff5b00720c */ /* 0x000fe20003f86270 */
[----:B------:R-:W-:Y:S01]  /*6bd0*/  IMAD.MOV R86, RZ, RZ, -R86 ;  /* 0x000000ffff567224 */ /* 0x000fe200078e0a56 */
[----:B------:R-:W-:Y:S01]  /*6be0*/  IABS R91, R87 ;  /* 0x00000057005b7213 */ /* 0x000fe20000000000 */
[----:B------:R-:W-:Y:S01]  /*6bf0*/  @!P3 IMAD.MOV R81, RZ, RZ, -R81 ;  /* 0x000000ffff51b224 */ /* 0x000fe200078e0a51 */
[----:B------:R-:W-:Y:S01]  /*6c00*/  ISETP.GT.U32.AND P3, PT, R7, R84, PT ;  /* 0x000000540700720c */ /* 0x000fe20003f64070 */
[----:B------:R-:W-:-:S02]  /*6c10*/  @!P1 IMAD.IADD R85, R85, 0x1, -R7 ;  /* 0x0000000155559824 */ /* 0x000fc400078e0a07 */
[----:B------:R-:W-:Y:S02]  /*6c20*/  IMAD R86, R7, R86, R89 ;  /* 0x0000005607567224 */ /* 0x000fe400078e0259 */
[----:B------:R-:W-:Y:S01]  /*6c30*/  @!P5 IMAD.MOV R82, RZ, RZ, -R82 ;  /* 0x000000ffff52d224 */ /* 0x000fe200078e0a52 */
[----:B------:R-:W-:Y:S01]  /*6c40*/  ISETP.GE.AND P5, PT, R87, RZ, PT ;  /* 0x000000ff5700720c */ /* 0x000fe20003fa6270 */
[----:B------:R-:W-:Y:S01]  /*6c50*/  IMAD.HI.U32 R87, R0, R91, RZ ;  /* 0x0000005b00577227 */ /* 0x000fe200078e00ff */
[----:B------:R-:W-:-:S03]  /*6c60*/  ISETP.GT.U32.AND P1, PT, R7, R85, PT ;  /* 0x000000550700720c */ /* 0x000fc60003f24070 */
[----:B------:R-:W-:Y:S01]  /*6c70*/  @!P6 IMAD.MOV R83, RZ, RZ, -R83 ;  /* 0x000000ffff53e224 */ /* 0x000fe200078e0a53 */
[----:B------:R-:W-:Y:S01]  /*6c80*/  ISETP.GT.U32.AND P6, PT, R7, R86, PT ;  /* 0x000000560700720c */ /* 0x000fe20003fc4070 */
[----:B------:R-:W-:-:S04]  /*6c90*/  IMAD.HI.U32 R88, R0, R93, RZ ;  /* 0x0000005d00587227 */ /* 0x000fc800078e00ff */
[----:B------:R-:W-:Y:S02]  /*6ca0*/  IMAD.MOV R92, RZ, RZ, -R87 ;  /* 0x000000ffff5c7224 */ /* 0x000fe400078e0a57 */
[----:B------:R-:W-:Y:S02]  /*6cb0*/  @!P3 IMAD.IADD R84, R84, 0x1, -R7 ;  /* 0x000000015454b824 */ /* 0x000fe400078e0a07 */
[----:B------:R-:W-:Y:S02]  /*6cc0*/  IMAD.MOV R88, RZ, RZ, -R88 ;  /* 0x000000ffff587224 */ /* 0x000fe400078e0a58 */
[C---:B------:R-:W-:Y:S01]  /*6cd0*/  IMAD R87, R7.reuse, R92, R91 ;  /* 0x0000005c07577224 */ /* 0x040fe200078e025b */
[C---:B------:R-:W-:Y:S01]  /*6ce0*/  ISETP.GT.U32.AND P3, PT, R7.reuse, R84, PT ;  /* 0x000000540700720c */ /* 0x040fe20003f64070 */
[----:B------:R-:W-:Y:S01]  /*6cf0*/  IMAD R88, R7, R88, R93 ;  /* 0x0000005807587224 */ /* 0x000fe200078e025d */
[----:B------:R-:W-:Y:S01]  /*6d00*/  IABS R93, R100 ;  /* 0x00000064005d7213 */ /* 0x000fe20000000000 */
[--C-:B------:R-:W-:Y:S01]  /*6d10*/  @!P1 IMAD.IADD R85, R85, 0x1, -R7.reuse ;  /* 0x0000000155559824 */ /* 0x100fe200078e0a07 */
[C---:B------:R-:W-:Y:S01]  /*6d20*/  ISETP.GT.U32.AND P1, PT, R7.reuse, R87, PT ;  /* 0x000000570700720c */ /* 0x040fe20003f24070 */
[----:B------:R-:W-:Y:S01]  /*6d30*/  @!P6 IMAD.IADD R86, R86, 0x1, -R7 ;  /* 0x000000015656e824 */ /* 0x000fe200078e0a07 */
[----:B------:R-:W-:Y:S01]  /*6d40*/  ISETP.GT.U32.AND P6, PT, R7, R88, PT ;  /* 0x000000580700720c */ /* 0x000fe20003fc4070 */
[----:B------:R-:W-:-:S04]  /*6d50*/  IMAD.HI.U32 R90, R0, R95, RZ ;  /* 0x0000005f005a7227 */ /* 0x000fc800078e00ff */
[----:B------:R-:W-:Y:S02]  /*6d60*/  IMAD.MOV R90, RZ, RZ, -R90 ;  /* 0x000000ffff5a7224 */ /* 0x000fe400078e0a5a */
[----:B------:R-:W-:Y:S01]  /*6d70*/  @!P3 IMAD.IADD R84, R84, 0x1, -R7 ;  /* 0x000000015454b824 */ /* 0x000fe200078e0a07 */
[----:B------:R-:W-:Y:S01]  /*6d80*/  ISETP.GE.AND P3, PT, R96, RZ, PT ;  /* 0x000000ff6000720c */ /* 0x000fe20003f66270 */
[----:B------:R-:W-:Y:S01]  /*6d90*/  IMAD.HI.U32 R89, R0, R94, RZ ;  /* 0x0000005e00597227 */ /* 0x000fe200078e00ff */
[----:B------:R-:W-:-:S03]  /*6da0*/  IABS R96, R102 ;  /* 0x0000006600607213 */ /* 0x000fc60000000000 */
[----:B------:R-:W-:Y:S01]  /*6db0*/  @!P1 IMAD.IADD R87, R87, 0x1, -R7 ;  /* 0x0000000157579824 */ /* 0x000fe200078e0a07 */
[C---:B------:R-:W-:Y:S01]  /*6dc0*/  ISETP.GT.U32.AND P1, PT, R7.reuse, R86, PT ;  /* 0x000000560700720c */ /* 0x040fe20003f24070 */
[C---:B------:R-:W-:Y:S01]  /*6dd0*/  IMAD R90, R7.reuse, R90, R95 ;  /* 0x0000005a075a7224 */ /* 0x040fe200078e025f */
[----:B------:R-:W-:Y:S01]  /*6de0*/  IABS R95, R101 ;  /* 0x00000065005f7213 */ /* 0x000fe20000000000 */
[----:B------:R-:W-:Y:S02]  /*6df0*/  @!P6 IMAD.IADD R88, R88, 0x1, -R7 ;  /* 0x000000015858e824 */ /* 0x000fe400078e0a07 */
[----:B------:R-:W-:Y:S01]  /*6e00*/  @!P2 IMAD.MOV R84, RZ, RZ, -R84 ;  /* 0x000000ffff54a224 */ /* 0x000fe200078e0a54 */
[C---:B------:R-:W-:Y:S01]  /*6e10*/  ISETP.GT.U32.AND P2, PT, R7.reuse, R87, PT ;  /* 0x000000570700720c */ /* 0x040fe20003f44070 */
[----:B------:R-:W-:Y:S01]  /*6e20*/  IMAD.MOV R89, RZ, RZ, -R89 ;  /* 0x000000ffff597224 */ /* 0x000fe200078e0a59 */
[----:B------:R-:W-:Y:S01]  /*6e30*/  ISETP.GT.U32.AND P6, PT, R7, R88, PT ;  /* 0x000000580700720c */ /* 0x000fe20003fc4070 */
[----:B------:R-:W-:-:S04]  /*6e40*/  IMAD.HI.U32 R91, R0, R93, RZ ;  /* 0x0000005d005b7227 */ /* 0x000fc800078e00ff */
[----:B------:R-:W-:Y:S02]  /*6e50*/  IMAD R89, R7, R89, R94 ;  /* 0x0000005907597224 */ /* 0x000fe400078e025e */
[----:B------:R-:W-:-:S04]  /*6e60*/  IMAD.HI.U32 R92, R0, R95, RZ ;  /* 0x0000005f005c7227 */ /* 0x000fc800078e00ff */
[----:B------:R-:W-:Y:S02]  /*6e70*/  IMAD.MOV R94, RZ, RZ, -R91 ;  /* 0x000000ffff5e7224 */ /* 0x000fe400078e0a5b */
[----:B------:R-:W-:Y:S02]  /*6e80*/  IMAD.MOV R92, RZ, RZ, -R92 ;  /* 0x000000ffff5c7224 */ /* 0x000fe400078e0a5c */
[----:B------:R-:W-:Y:S01]  /*6e90*/  @!P0 IMAD.MOV R85, RZ, RZ, -R85 ;  /* 0x000000ffff558224 */ /* 0x000fe200078e0a55 */
[C---:B------:R-:W-:Y:S01]  /*6ea0*/  ISETP.GT.U32.AND P0, PT, R7.reuse, R89, PT ;  /* 0x000000590700720c */ /* 0x040fe20003f04070 */
[----:B------:R-:W-:Y:S01]  /*6eb0*/  @!P1 IMAD.IADD R86, R86, 0x1, -R7 ;  /* 0x0000000156569824 */ /* 0x000fe200078e0a07 */
[C---:B------:R-:W-:Y:S01]  /*6ec0*/  ISETP.GT.U32.AND P1, PT, R7.reuse, R90, PT ;  /* 0x0000005a0700720c */ /* 0x040fe20003f24070 */
[C---:B------:R-:W-:Y:S02]  /*6ed0*/  IMAD R91, R7.reuse, R94, R93 ;  /* 0x0000005e075b7224 */ /* 0x040fe400078e025d */
[----:B------:R-:W-:-:S02]  /*6ee0*/  IMAD R92, R7, R92, R95 ;  /* 0x0000005c075c7224 */ /* 0x000fc400078e025f */
[--C-:B------:R-:W-:Y:S01]  /*6ef0*/  @!P2 IMAD.IADD R87, R87, 0x1, -R7.reuse ;  /* 0x000000015757a824 */ /* 0x100fe200078e0a07 */
[C---:B------:R-:W-:Y:S01]  /*6f00*/  ISETP.GT.U32.AND P2, PT, R7.reuse, R91, PT ;  /* 0x0000005b0700720c */ /* 0x040fe20003f44070 */
[--C-:B------:R-:W-:Y:S01]  /*6f10*/  @!P6 IMAD.IADD R88, R88, 0x1, -R7.reuse ;  /* 0x000000015858e824 */ /* 0x100fe200078e0a07 */
[----:B------:R-:W-:Y:S01]  /*6f20*/  ISETP.GT.U32.AND P6, PT, R7, R92, PT ;  /* 0x0000005c0700720c */ /* 0x000fe20003fc4070 */
[----:B------:R-:W-:Y:S02]  /*6f30*/  @!P4 IMAD.MOV R86, RZ, RZ, -R86 ;  /* 0x000000ffff56c224 */ /* 0x000fe400078e0a56 */
[--C-:B------:R-:W-:Y:S01]  /*6f40*/  @!P0 IMAD.IADD R89, R89, 0x1, -R7.reuse ;  /* 0x0000000159598824 */ /* 0x100fe200078e0a07 */
[----:B------:R-:W-:Y:S01]  /*6f50*/  ISETP.GE.AND P0, PT, R98, RZ, PT ;  /* 0x000000ff6200720c */ /* 0x000fe20003f06270 */
[----:B------:R-:W-:Y:S01]  /*6f60*/  @!P1 IMAD.IADD R90, R90, 0x1, -R7 ;  /* 0x000000015a5a9824 */ /* 0x000fe200078e0a07 */
[----:B------:R-:W-:Y:S01]  /*6f70*/  ISETP.GE.AND P1, PT, R99, RZ, PT ;  /* 0x000000ff6300720c */ /* 0x000fe20003f26270 */
[----:B------:R-:W-:Y:S01]  /*6f80*/  IMAD.HI.U32 R94, R0, R97, RZ ;  /* 0x00000061005e7227 */ /* 0x000fe200078e00ff */
[----:B------:R-:W-:-:S02]  /*6f90*/  IABS R99, R105 ;  /* 0x0000006900637213 */ /* 0x000fc40000000000 */
[----:B------:R-:W-:Y:S01]  /*6fa0*/  ISETP.GT.U32.AND P4, PT, R7, R90, PT ;  /* 0x0000005a0700720c */ /* 0x000fe20003f84070 */
[--C-:B------:R-:W-:Y:S01]  /*6fb0*/  @!P2 IMAD.IADD R91, R91, 0x1, -R7.reuse ;  /* 0x000000015b5ba824 */ /* 0x100fe200078e0a07 */
[C---:B------:R-:W-:Y:S01]  /*6fc0*/  ISETP.GT.U32.AND P2, PT, R7.reuse, R89, PT ;  /* 0x000000590700720c */ /* 0x040fe20003f44070 */
[----:B------:R-:W-:Y:S02]  /*6fd0*/  @!P6 IMAD.IADD R92, R92, 0x1, -R7 ;  /* 0x000000015c5ce824 */ /* 0x000fe400078e0a07 */
[----:B------:R-:W-:Y:S01]  /*6fe0*/  IMAD.MOV R94, RZ, RZ, -R94 ;  /* 0x000000ffff5e7224 */ /* 0x000fe200078e0a5e */
[----:B------:R-:W-:Y:S01]  /*6ff0*/  ISETP.GT.U32.AND P6, PT, R7, R91, PT ;  /* 0x0000005b0700720c */ /* 0x000fe20003fc4070 */
[----:B------:R-:W-:-:S04]  /*7000*/  IMAD.HI.U32 R93, R0, R96, RZ ;  /* 0x00000060005d7227 */ /* 0x000fc800078e00ff */
[C---:B------:R-:W-:Y:S01]  /*7010*/  IMAD R94, R7.reuse, R94, R97 ;  /* 0x0000005e075e7224 */ /* 0x040fe200078e0261 */
[----:B------:R-:W-:Y:S01]  /*7020*/  IABS R97, R104 ;  /* 0x0000006800617213 */ /* 0x000fe20000000000 */
[----:B------:R-:W-:Y:S01]  /*7030*/  @!P5 IMAD.MOV R87, RZ, RZ, -R87 ;  /* 0x000000ffff57d224 */ /* 0x000fe200078e0a57 */
[----:B------:R-:W-:Y:S01]  /*7040*/  ISETP.GT.U32.AND P5, PT, R7, R92, PT ;  /* 0x0000005c0700720c */ /* 0x000fe20003fa4070 */
[--C-:B------:R-:W-:Y:S01]  /*7050*/  @!P2 IMAD.IADD R89, R89, 0x1, -R7.reuse ;  /* 0x000000015959a824 */ /* 0x100fe200078e0a07 */
[----:B------:R-:W-:Y:S01]  /*7060*/  ISETP.GE.AND P2, PT, R100, RZ, PT ;  /* 0x000000ff6400720c */ /* 0x000fe20003f46270 */
[----:B------:R-:W-:Y:S01]  /*7070*/  @!P4 IMAD.IADD R90, R90, 0x1, -R7 ;  /* 0x000000015a5ac824 */ /* 0x000fe200078e0a07 */
[----:B------:R-:W-:Y:S01]  /*7080*/  ISETP.GT.U32.AND P4, PT, R7, R94, PT ;  /* 0x0000005e0700720c */ /* 0x000fe20003f84070 */
[----:B------:R-:W-:Y:S02]  /*7090*/  IMAD.MOV R93, RZ, RZ, -R93 ;  /* 0x000000ffff5d7224 */ /* 0x000fe400078e0a5d */
[----:B------:R-:W-:-:S04]  /*70a0*/  IMAD.HI.U32 R95, R0, R97, RZ ;  /* 0x00000061005f7227 */ /* 0x000fc800078e00ff */
[----:B------:R-:W-:Y:S01]  /*70b0*/  @!P6 IMAD.IADD R91, R91, 0x1, -R7 ;  /* 0x000000015b5be824 */ /* 0x000fe200078e0a07 */
[----:B------:R-:W-:Y:S01]  /*70c0*/  ISETP.GE.AND P6, PT, R101, RZ, PT ;  /* 0x000000ff6500720c */ /* 0x000fe20003fc6270 */
[----:B------:R-:W-:Y:S02]  /*70d0*/  IMAD R93, R7, R93, R96 ;  /* 0x0000005d075d7224 */ /* 0x000fe400078e0260 */
[----:B------:R-:W-:-:S04]  /*70e0*/  IMAD.HI.U32 R96, R0, R99, RZ ;  /* 0x0000006300607227 */ /* 0x000fc800078e00ff */
[----:B------:R-:W-:Y:S02]  /*70f0*/  IMAD.MOV R98, RZ, RZ, -R95 ;  /* 0x000000ffff627224 */ /* 0x000fe400078e0a5f */
[----:B------:R-:W-:Y:S02]  /*7100*/  IMAD.MOV R96, RZ, RZ, -R96 ;  /* 0x000000ffff607224 */ /* 0x000fe400078e0a60 */
[----:B------:R-:W-:Y:S01]  /*7110*/  IMAD R95, R7, R98, R97 ;  /* 0x00000062075f7224 */ /* 0x000fe200078e0261 */
[----:B------:R-:W-:Y:S01]  /*7120*/  LOP3.LUT R97, R247, 0x136, RZ, 0xfc, !PT ;  /* 0x00000136f7617812 */ /* 0x000fe200078efcff */
[----:B------:R-:W-:Y:S01]  /*7130*/  @!P3 IMAD.MOV R88, RZ, RZ, -R88 ;  /* 0x000000ffff58b224 */ /* 0x000fe200078e0a58 */
[----:B------:R-:W-:Y:S01]  /*7140*/  ISETP.GT.U32.AND P3, PT, R7, R93, PT ;  /* 0x0000005d0700720c */ /* 0x000fe20003f64070 */
[--C-:B------:R-:W-:Y:S01]  /*7150*/  @!P5 IMAD.IADD R92, R92, 0x1, -R7.reuse ;  /* 0x000000015c5cd824 */ /* 0x100fe200078e0a07 */
[----:B------:R-:W-:Y:S01]  /*7160*/  IABS R100, R97 ;  /* 0x0000006100647213 */ /* 0x000fe20000000000 */
[----:B------:R-:W-:Y:S01]  /*7170*/  @!P4 IMAD.IADD R94, R94, 0x1, -R7 ;  /* 0x000000015e5ec824 */ /* 0x000fe200078e0a07 */
[----:B------:R-:W-:Y:S01]  /*7180*/  LOP3.LUT R98, R247, 0x134, RZ, 0xfc, !PT ;  /* 0x00000134f7627812 */ /* 0x000fe200078efcff */
[C---:B------:R-:W-:Y:S01]  /*7190*/  IMAD R96, R7.reuse, R96, R99 ;  /* 0x0000006007607224 */ /* 0x040fe200078e0263 */
[----:B------:R-:W-:Y:S01]  /*71a0*/  ISETP.GE.AND P5, PT, R102, RZ, PT ;  /* 0x000000ff6600720c */ /* 0x000fe20003fa6270 */
[----:B------:R-:W-:Y:S01]  /*71b0*/  @!P2 IMAD.MOV R91, RZ, RZ, -R91 ;  /* 0x000000ffff5ba224 */ /* 0x000fe200078e0a5b */
[C---:B------:R-:W-:Y:S01]  /*71c0*/  ISETP.GT.U32.AND P2, PT, R7.reuse, R95, PT ;  /* 0x0000005f0700720c */ /* 0x040fe20003f44070 */
[----:B------:R-:W-:Y:S01]  /*71d0*/  @!P1 IMAD.MOV R90, RZ, RZ, -R90 ;  /* 0x000000ffff5a9224 */ /* 0x000fe200078e0a5a */
[C---:B------:R-:W-:Y:S01]  /*71e0*/  ISETP.GT.U32.AND P1, PT, R7.reuse, R94, PT ;  /* 0x0000005e0700720c */ /* 0x040fe20003f24070 */
[----:B------:R-:W-:Y:S01]  /*71f0*/  @!P6 IMAD.MOV R92, RZ, RZ, -R92 ;  /* 0x000000ffff5ce224 */ /* 0x000fe200078e0a5c */
[----:B------:R-:W-:Y:S01]  /*7200*/  ISETP.GT.U32.AND P6, PT, R7, R96, PT ;  /* 0x000000600700720c */ /* 0x000fe20003fc4070 */
[----:B------:R-:W-:Y:S01]  /*7210*/  @!P3 IMAD.IADD R93, R93, 0x1, -R7 ;  /* 0x000000015d5db824 */ /* 0x000fe200078e0a07 */
[----:B------:R-:W-:Y:S01]  /*7220*/  IABS R101, R98 ;  /* 0x0000006200657213 */ /* 0x000fe20000000000 */
[----:B------:R-:W-:Y:S01]  /*7230*/  @!P0 IMAD.MOV R89, RZ, RZ, -R89 ;  /* 0x000000ffff598224 */ /* 0x000fe200078e0a59 */
[----:B------:R-:W-:-:S02]  /*7240*/  ISETP.GE.AND P4, PT, R104, RZ, PT ;  /* 0x000000ff6800720c */ /* 0x000fc40003f86270 */
[----:B------:R-:W-:Y:S02]  /*7250*/  ISETP.GT.U32.AND P0, PT, R7, R93, PT ;  /* 0x0000005d0700720c */ /* 0x000fe40003f04070 */
[----:B------:R-:W-:Y:S01]  /*7260*/  ISETP.GE.AND P3, PT, R103, RZ, PT ;  /* 0x000000ff6700720c */ /* 0x000fe20003f66270 */
[--C-:B------:R-:W-:Y:S01]  /*7270*/  @!P2 IMAD.IADD R95, R95, 0x1, -R7.reuse ;  /* 0x000000015f5fa824 */ /* 0x100fe200078e0a07 */
[----:B------:R-:W-:Y:S01]  /*7280*/  ISETP.GE.AND P2, PT, R98, RZ, PT ;  /* 0x000000ff6200720c */ /* 0x000fe20003f46270 */
[--C-:B------:R-:W-:Y:S01]  /*7290*/  @!P1 IMAD.IADD R94, R94, 0x1, -R7.reuse ;  /* 0x000000015e5e9824 */ /* 0x100fe200078e0a07 */
[----:B------:R-:W-:Y:S01]  /*72a0*/  ISETP.GE.AND P1, PT, R97, RZ, PT ;  /* 0x000000ff6100720c */ /* 0x000fe20003f26270 */
[----:B------:R-:W-:Y:S01]  /*72b0*/  @!P6 IMAD.IADD R96, R96, 0x1, -R7 ;  /* 0x000000016060e824 */ /* 0x000fe200078e0a07 */
[----:B------:R-:W-:Y:S01]  /*72c0*/  ISETP.GT.U32.AND P6, PT, R7, R95, PT ;  /* 0x0000005f0700720c */ /* 0x000fe20003fc4070 */
[----:B------:R-:W-:Y:S01]  /*72d0*/  IMAD.HI.U32 R97, R0, R100, RZ ;  /* 0x0000006400617227 */ /* 0x000fe200078e00ff */
[----:B------:R-:W-:-:S03]  /*72e0*/  LOP3.LUT R99, R247, 0x132, RZ, 0xfc, !PT ;  /* 0x00000132f7637812 */ /* 0x000fc600078efcff */
[----:B------:R-:W-:Y:S01]  /*72f0*/  IMAD.MOV R97, RZ, RZ, -R97 ;  /* 0x000000ffff617224 */ /* 0x000fe200078e0a61 */
[----:B------:R-:W-:Y:S01]  /*7300*/  IABS R102, R99 ;  /* 0x0000006300667213 */ /* 0x000fe20000000000 */
[----:B------:R-:W-:-:S04]  /*7310*/  IMAD.HI.U32 R98, R0, R101, RZ ;  /* 0x0000006500627227 */ /* 0x000fc800078e00ff */
[----:B------:R-:W-:Y:S02]  /*7320*/  IMAD R97, R7, R97, R100 ;  /* 0x0000006107617224 */ /* 0x000fe400078e0264 */
[--C-:B------:R-:W-:Y:S01]  /*7330*/  @!P0 IMAD.IADD R93, R93, 0x1, -R7.reuse ;  /* 0x000000015d5d8824 */ /* 0x100fe200078e0a07 */
[----:B------:R-:W-:Y:S01]  /*7340*/  ISETP.GE.AND P0, PT, R105, RZ, PT ;  /* 0x000000ff6900720c */ /* 0x000fe20003f06270 */
[----:B------:R-:W-:Y:S01]  /*7350*/  @!P6 IMAD.IADD R95, R95, 0x1, -R7 ;  /* 0x000000015f5fe824 */ /* 0x000fe200078e0a07 */
[C---:B------:R-:W-:Y:S01]  /*7360*/  ISETP.GT.U32.AND P6, PT, R7.reuse, R97, PT ;  /* 0x000000610700720c */ /* 0x040fe20003fc4070 */
[----:B------:R-:W-:Y:S01]  /*7370*/  IMAD.MOV R98, RZ, RZ, -R98 ;  /* 0x000000ffff627224 */ /* 0x000fe200078e0a62 */
[----:B------:R-:W-:Y:S01]  /*7380*/  IABS R105, R108 ;  /* 0x0000006c00697213 */ /* 0x000fe20000000000 */
[----:B------:R-:W-:Y:S01]  /*7390*/  @!P5 IMAD.MOV R93, RZ, RZ, -R93 ;  /* 0x000000ffff5dd224 */ /* 0x000fe200078e0a5d */
[C---:B------:R-:W-:Y:S01]  /*73a0*/  ISETP.GT.U32.AND P5, PT, R7.reuse, R96, PT ;  /* 0x000000600700720c */ /* 0x040fe20003fa4070 */
[----:B------:R-:W-:Y:S01]  /*73b0*/  IMAD R98, R7, R98, R101 ;  /* 0x0000006207627224 */ /* 0x000fe200078e0265 */
[----:B------:R-:W-:Y:S01]  /*73c0*/  LOP3.LUT R101, R247, 0x12e, RZ, 0xfc, !PT ;  /* 0x0000012ef7657812 */ /* 0x000fe200078efcff */
[----:B------:R-:W-:-:S02]  /*73d0*/  @!P4 IMAD.MOV R95, RZ, RZ, -R95 ;  /* 0x000000ffff5fc224 */ /* 0x000fc400078e0a5f */
[----:B------:R-:W-:Y:S01]  /*73e0*/  @!P3 IMAD.MOV R94, RZ, RZ, -R94 ;  /* 0x000000ffff5eb224 */ /* 0x000fe200078e0a5e */
[----:B------:R-:W-:Y:S02]  /*73f0*/  ISETP.GT.U32.AND P4, PT, R7, R98, PT ;  /* 0x000000620700720c */ /* 0x000fe40003f84070 */
[----:B------:R-:W-:Y:S01]  /*7400*/  ISETP.GE.AND P3, PT, R99, RZ, PT ;  /* 0x000000ff6300720c */ /* 0x000fe20003f66270 */
[--C-:B------:R-:W-:Y:S01]  /*7410*/  @!P6 IMAD.IADD R97, R97, 0x1, -R7.reuse ;  /* 0x000000016161e824 */ /* 0x100fe200078e0a07 */
[----:B------:R-:W-:Y:S02]  /*7420*/  LOP3.LUT R99, R247, 0x130, RZ, 0xfc, !PT ;  /* 0x00000130f7637812 */ /* 0x000fe400078efcff */
[----:B------:R-:W-:Y:S01]  /*7430*/  IABS R104, R101 ;  /* 0x0000006500687213 */ /* 0x000fe20000000000 */
[----:B------:R-:W-:Y:S01]  /*7440*/  @!P5 IMAD.IADD R96, R96, 0x1, -R7 ;  /* 0x000000016060d824 */ /* 0x000fe200078e0a07 */
[----:B------:R-:W-:Y:S02]  /*7450*/  ISETP.GE.AND P5, PT, R99, RZ, PT ;  /* 0x000000ff6300720c */ /* 0x000fe40003fa6270 */
[----:B------:R-:W-:Y:S01]  /*7460*/  IABS R103, R99 ;  /* 0x0000006300677213 */ /* 0x000fe20000000000 */
[----:B------:R-:W-:Y:S01]  /*7470*/  IMAD.HI.U32 R99, R0, R102, RZ ;  /* 0x0000006600637227 */ /* 0x000fe200078e00ff */
[----:B------:R-:W-:-:S03]  /*7480*/  ISETP.GT.U32.AND P6, PT, R7, R97, PT ;  /* 0x000000610700720c */ /* 0x000fc60003fc4070 */
[----:B------:R-:W-:Y:S02]  /*7490*/  IMAD.MOV R99, RZ, RZ, -R99 ;  /* 0x000000ffff637224 */ /* 0x000fe400078e0a63 */
[----:B------:R-:W-:Y:S02]  /*74a0*/  @!P4 IMAD.IADD R98, R98, 0x1, -R7 ;  /* 0x000000016262c824 */ /* 0x000fe400078e0a07 */
[----:B------:R-:W-:Y:S01]  /*74b0*/  @!P0 IMAD.MOV R96, RZ, RZ, -R96 ;  /* 0x000000ffff608224 */ /* 0x000fe200078e0a60 */
[----:B------:R-:W-:Y:S01]  /*74c0*/  ISETP.GE.AND P0, PT, R101, RZ, PT ;  /* 0x000000ff6500720c */ /* 0x000fe20003f06270 */
[C---:B------:R-:W-:Y:S01]  /*74d0*/  IMAD R99, R7.reuse, R99, R102 ;  /* 0x0000006307637224 */ /* 0x040fe200078e0266 */
[----:B------:R-:W-:Y:S01]  /*74e0*/  ISETP.GT.U32.AND P4, PT, R7, R98, PT ;  /* 0x000000620700720c */ /* 0x000fe20003f84070 */
[----:B------:R-:W-:-:S04]  /*74f0*/  IMAD.HI.U32 R101, R0, R104, RZ ;  /* 0x0000006800657227 */ /* 0x000fc800078e00ff */
[----:B------:R-:W-:Y:S01]  /*7500*/  @!P6 IMAD.IADD R97, R97, 0x1, -R7 ;  /* 0x000000016161e824 */ /* 0x000fe200078e0a07 */
[----:B------:R-:W-:Y:S01]  /*7510*/  ISETP.GT.U32.AND P6, PT, R7, R99, PT ;  /* 0x000000630700720c */ /* 0x000fe20003fc4070 */
[----:B------:R-:W-:-:S04]  /*7520*/  IMAD.HI.U32 R102, R0, R105, RZ ;  /* 0x0000006900667227 */ /* 0x000fc800078e00ff */
[----:B------:R-:W-:Y:S02]  /*7530*/  IMAD.MOV R101, RZ, RZ, -R101 ;  /* 0x000000ffff657224 */ /* 0x000fe400078e0a65 */
[----:B------:R-:W-:Y:S02]  /*7540*/  IMAD.MOV R102, RZ, RZ, -R102 ;  /* 0x000000ffff667224 */ /* 0x000fe400078e0a66 */
[C---:B------:R-:W-:Y:S02]  /*7550*/  IMAD R101, R7.reuse, R101, R104 ;  /* 0x0000006507657224 */ /* 0x040fe400078e0268 */
[C---:B------:R-:W-:Y:S01]  /*7560*/  IMAD R102, R7.reuse, R102, R105 ;  /* 0x0000006607667224 */ /* 0x040fe200078e0269 */
[----:B------:R-:W-:Y:S01]  /*7570*/  IABS R105, R111 ;  /* 0x0000006f00697213 */ /* 0x000fe20000000000 */
[----:B------:R-:W-:Y:S01]  /*7580*/  @!P4 IMAD.IADD R98, R98, 0x1, -R7 ;  /* 0x000000016262c824 */ /* 0x000fe200078e0a07 */
[----:B------:R-:W-:Y:S01]  /*7590*/  ISETP.GT.U32.AND P4, PT, R7, R101, PT ;  /* 0x000000650700720c */ /* 0x000fe20003f84070 */
[----:B------:R-:W-:-:S04]  /*75a0*/  IMAD.HI.U32 R100, R0, R103, RZ ;  /* 0x0000006700647227 */ /* 0x000fc800078e00ff */
[----:B------:R-:W-:Y:S01]  /*75b0*/  @!P6 IMAD.IADD R99, R99, 0x1, -R7 ;  /* 0x000000016363e824 */ /* 0x000fe200078e0a07 */
[C---:B------:R-:W-:Y:S01]  /*75c0*/  ISETP.GT.U32.AND P6, PT, R7.reuse, R102, PT ;  /* 0x000000660700720c */ /* 0x040fe20003fc4070 */
[----:B------:R-:W-:Y:S02]  /*75d0*/  IMAD.MOV R100, RZ, RZ, -R100 ;  /* 0x000000ffff647224 */ /* 0x000fe400078e0a64 */
[----:B------:R-:W-:Y:S02]  /*75e0*/  @!P1 IMAD.MOV R97, RZ, RZ, -R97 ;  /* 0x000000ffff619224 */ /* 0x000fe400078e0a61 */
[----:B------:R-:W-:Y:S02]  /*75f0*/  IMAD R100, R7, R100, R103 ;  /* 0x0000006407647224 */ /* 0x000fe400078e0267 */
[----:B------:R-:W-:Y:S02]  /*7600*/  @!P4 IMAD.IADD R101, R101, 0x1, -R7 ;  /* 0x000000016565c824 */ /* 0x000fe400078e0a07 */
[----:B------:R-:W-:Y:S01]  /*7610*/  IMAD.HI.U32 R104, R0, R105, RZ ;  /* 0x0000006900687227 */ /* 0x000fe200078e00ff */
[----:B------:R-:W-:-:S03]  /*7620*/  ISETP.GT.U32.AND P1, PT, R7, R100, PT ;  /* 0x000000640700720c */ /* 0x000fc60003f24070 */
[----:B------:R-:W-:Y:S01]  /*7630*/  @!P6 IMAD.IADD R102, R102, 0x1, -R7 ;  /* 0x000000016666e824 */ /* 0x000fe200078e0a07 */
[C---:B------:R-:W-:Y:S01]  /*7640*/  ISETP.GT.U32.AND P6, PT, R7.reuse, R101, PT ;  /* 0x000000650700720c */ /* 0x040fe20003fc4070 */
[----:B------:R-:W-:Y:S02]  /*7650*/  IMAD.MOV R104, RZ, RZ, -R104 ;  /* 0x000000ffff687224 */ /* 0x000fe400078e0a68 */
[----:B------:R-:W-:Y:S01]  /*7660*/  @!P2 IMAD.MOV R98, RZ, RZ, -R98 ;  /* 0x000000ffff62a224 */ /* 0x000fe200078e0a62 */
[C---:B------:R-:W-:Y:S01]  /*7670*/  ISETP.GT.U32.AND P2, PT, R7.reuse, R102, PT ;  /* 0x000000660700720c */ /* 0x040fe20003f44070 */
[----:B------:R-:W-:Y:S02]  /*7680*/  IMAD R104, R7, R104, R105 ;  /* 0x0000006807687224 */ /* 0x000fe400078e0269 */
[----:B------:R-:W-:-:S04]  /*7690*/  IMAD.HI.U32 R105, R0, R107, RZ ;  /* 0x0000006b00697227 */ /* 0x000fc800078e00ff */
[--C-:B------:R-:W-:Y:S01]  /*76a0*/  @!P1 IMAD.IADD R100, R100, 0x1, -R7.reuse ;  /* 0x0000000164649824 */ /* 0x100fe200078e0a07 */
[----:B------:R-:W-:Y:S01]  /*76b0*/  ISETP.GT.U32.AND P1, PT, R7, R99, PT ;  /* 0x000000630700720c */ /* 0x000fe20003f24070 */
[----:B------:R-:W-:Y:S01]  /*76c0*/  @!P6 IMAD.IADD R101, R101, 0x1, -R7 ;  /* 0x000000016565e824 */ /* 0x000fe200078e0a07 */
[C---:B------:R-:W-:Y:S01]  /*76d0*/  ISETP.GT.U32.AND P6, PT, R7.reuse, R104, PT ;  /* 0x000000680700720c */ /* 0x040fe20003fc4070 */
[----:B------:R-:W-:Y:S01]  /*76e0*/  IMAD.HI.U32 R103, R0, R106, RZ ;  /* 0x0000006a00677227 */ /* 0x000fe200078e00ff */
[----:B------:R-:W-:-:S03]  /*76f0*/  ISETP.GT.U32.AND P4, PT, R7, R100, PT ;  /* 0x000000640700720c */ /* 0x000fc60003f84070 */
[----:B------:R-:W-:Y:S01]  /*7700*/  @!P2 IMAD.IADD R102, R102, 0x1, -R7 ;  /* 0x000000016666a824 */ /* 0x000fe200078e0a07 */
[----:B------:R-:W-:Y:S01]  /*7710*/  ISETP.GE.AND P2, PT, R110, RZ, PT ;  /* 0x000000ff6e00720c */ /* 0x000fe20003f46270 */
[----:B------:R-:W-:Y:S01]  /*7720*/  IMAD.MOV R103, RZ, RZ, -R103 ;  /* 0x000000ffff677224 */ /* 0x000fe200078e0a67 */
[----:B------:R-:W-:Y:S01]  /*7730*/  IABS R110, R114 ;  /* 0x00000072006e7213 */ /* 0x000fe20000000000 */
[----:B------:R-:W-:Y:S01]  /*7740*/  @!P0 IMAD.MOV R101, RZ, RZ, -R101 ;  /* 0x000000ffff658224 */ /* 0x000fe200078e0a65 */
[----:B------:R-:W-:Y:S01]  /*7750*/  ISETP.GE.AND P0, PT, R112, RZ, PT ;  /* 0x000000ff7000720c */ /* 0x000fe20003f06270 */
[C---:B------:R-:W-:Y:S01]  /*7760*/  IMAD R103, R7.reuse, R103, R106 ;  /* 0x0000006707677224 */ /* 0x040fe200078e026a */
[----:B------:R-:W-:Y:S01]  /*7770*/  IABS R112, R117 ;  /* 0x0000007500707213 */ /* 0x000fe20000000000 */
[--C-:B------:R-:W-:Y:S02]  /*7780*/  @!P6 IMAD.IADD R104, R104, 0x1, -R7.reuse ;  /* 0x000000016868e824 */ /* 0x100fe400078e0a07 */
[----:B------:R-:W-:Y:S01]  /*7790*/  @!P4 IMAD.IADD R100, R100, 0x1, -R7 ;  /* 0x000000016464c824 */ /* 0x000fe200078e0a07 */
[----:B------:R-:W-:Y:S01]  /*77a0*/  ISETP.GE.AND P4, PT, R108, RZ, PT ;  /* 0x000000ff6c00720c */ /* 0x000fe20003f86270 */
[----:B------:R-:W-:Y:S01]  /*77b0*/  IMAD.MOV R108, RZ, RZ, -R105 ;  /* 0x000000ffff6c7224 */ /* 0x000fe200078e0a69 */
[----:B------:R-:W-:Y:S01]  /*77c0*/  ISETP.GT.U32.AND P6, PT, R7, R104, PT ;  /* 0x000000680700720c */ /* 0x000fe20003fc4070 */
[----:B------:R-:W-:Y:S01]  /*77d0*/  @!P1 IMAD.IADD R99, R99, 0x1, -R7 ;  /* 0x0000000163639824 */ /* 0x000fe200078e0a07 */
[C---:B------:R-:W-:Y:S01]  /*77e0*/  ISETP.GT.U32.AND P1, PT, R7.reuse, R103, PT ;  /* 0x000000670700720c */ /* 0x040fe20003f24070 */
[----:B------:R-:W-:-:S02]  /*77f0*/  IMAD R105, R7, R108, R107 ;  /* 0x0000006c07697224 */ /* 0x000fc400078e026b */
[----:B------:R-:W-:-:S04]  /*7800*/  IMAD.HI.U32 R107, R0, R110, RZ ;  /* 0x0000006e006b7227 */ /* 0x000fc800078e00ff */
[----:B------:R-:W-:Y:S02]  /*7810*/  IMAD.MOV R107, RZ, RZ, -R107 ;  /* 0x000000ffff6b7224 */ /* 0x000fe400078e0a6b */
[----:B------:R-:W-:-:S04]  /*7820*/  IMAD.HI.U32 R106, R0, R109, RZ ;  /* 0x0000006d006a7227 */ /* 0x000fc800078e00ff */
[C---:B------:R-:W-:Y:S01]  /*7830*/  IMAD R107, R7.reuse, R107, R110 ;  /* 0x0000006b076b7224 */ /* 0x040fe200078e026e */
[----:B------:R-:W-:Y:S01]  /*7840*/  IABS R110, R115 ;  /* 0x00000073006e7213 */ /* 0x000fe20000000000 */
[--C-:B------:R-:W-:Y:S02]  /*7850*/  @!P6 IMAD.IADD R104, R104, 0x1, -R7.reuse ;  /* 0x000000016868e824 */ /* 0x100fe400078e0a07 */
[----:B------:R-:W-:Y:S01]  /*7860*/  IMAD.MOV R106, RZ, RZ, -R106 ;  /* 0x000000ffff6a7224 */ /* 0x000fe200078e0a6a */
[----:B------:R-:W-:Y:S01]  /*7870*/  ISETP.GT.U32.AND P6, PT, R7, R107, PT ;  /* 0x0000006b0700720c */ /* 0x000fe20003fc4070 */
[----:B------:R-:W-:Y:S01]  /*7880*/  @!P1 IMAD.IADD R103, R103, 0x1, -R7 ;  /* 0x0000000167679824 */ /* 0x000fe200078e0a07 */
[----:B------:R-:W-:Y:S01]  /*7890*/  ISETP.GE.AND P1, PT, R111, RZ, PT ;  /* 0x000000ff6f00720c */ /* 0x000fe20003f26270 */
[----:B------:R-:W-:Y:S01]  /*78a0*/  IMAD R106, R7, R106, R109 ;  /* 0x0000006a076a7224 */ /* 0x000fe200078e026d */
[----:B------:R-:W-:Y:S01]  /*78b0*/  IABS R111, R116 ;  /* 0x00000074006f7213 */ /* 0x000fe20000000000 */
[----:B------:R-:W-:-:S02]  /*78c0*/  @!P4 IMAD.MOV R102, RZ, RZ, -R102 ;  /* 0x000000ffff66c224 */ /* 0x000fc400078e0a66 */
[----:B------:R-:W-:Y:S01]  /*78d0*/  @!P3 IMAD.MOV R99, RZ, RZ, -R99 ;  /* 0x000000ffff63b224 */ /* 0x000fe200078e0a63 */
[C---:B------:R-:W-:Y:S01]  /*78e0*/  ISETP.GT.U32.AND P4, PT, R7.reuse, R106, PT ;  /* 0x0000006a0700720c */ /* 0x040fe20003f84070 */
[----:B------:R-:W-:Y:S01]  /*78f0*/  @!P5 IMAD.MOV R100, RZ, RZ, -R100 ;  /* 0x000000ffff64d224 */ /* 0x000fe200078e0a64 */
[C---:B------:R-:W-:Y:S01]  /*7900*/  ISETP.GT.U32.AND P3, PT, R7.reuse, R103, PT ;  /* 0x000000670700720c */ /* 0x040fe20003f64070 */
[----:B------:R-:W-:Y:S01]  /*7910*/  IMAD.HI.U32 R108, R0, R110, RZ ;  /* 0x0000006e006c7227 */ /* 0x000fe200078e00ff */
[----:B------:R-:W-:-:S03]  /*7920*/  ISETP.GT.U32.AND P5, PT, R7, R105, PT ;  /* 0x000000690700720c */ /* 0x000fc60003fa4070 */
[----:B------:R-:W-:Y:S02]  /*7930*/  @!P6 IMAD.IADD R107, R107, 0x1, -R7 ;  /* 0x000000016b6be824 */ /* 0x000fe400078e0a07 */
[----:B------:R-:W-:Y:S02]  /*7940*/  IMAD.MOV R108, RZ, RZ, -R108 ;  /* 0x000000ffff6c7224 */ /* 0x000fe400078e0a6c */
[----:B------:R-:W-:Y:S01]  /*7950*/  IMAD.HI.U32 R109, R0, R111, RZ ;  /* 0x0000006f006d7227 */ /* 0x000fe200078e00ff */
[----:B------:R-:W-:-:S03]  /*7960*/  ISETP.GT.U32.AND P6, PT, R7, R107, PT ;  /* 0x0000006b0700720c */ /* 0x000fc60003fc4070 */
[----:B------:R-:W-:Y:S02]  /*7970*/  IMAD R108, R7, R108, R110 ;  /* 0x0000006c076c7224 */ /* 0x000fe400078e026e */
[----:B------:R-:W-:Y:S02]  /*7980*/  IMAD.MOV R110, RZ, RZ, -R109 ;  /* 0x000000ffff6e7224 */ /* 0x000fe400078e0a6d */
[--C-:B------:R-:W-:Y:S02]  /*7990*/  @!P4 IMAD.IADD R106, R106, 0x1, -R7.reuse ;  /* 0x000000016a6ac824 */ /* 0x100fe400078e0a07 */
[--C-:B------:R-:W-:Y:S01]  /*79a0*/  @!P3 IMAD.IADD R103, R103, 0x1, -R7.reuse ;  /* 0x000000016767b824 */ /* 0x100fe200078e0a07 */
[----:B------:R-:W-:Y:S01]  /*79b0*/  ISETP.GE.AND P3, PT, R113, RZ, PT ;  /* 0x000000ff7100720c */ /* 0x000fe20003f66270 */
[----:B------:R-:W-:Y:S01]  /*79c0*/  @!P5 IMAD.IADD R105, R105, 0x1, -R7 ;  /* 0x000000016969d824 */ /* 0x000fe200078e0a07 */
        /* <DEDUP_REMOVED lines=8> */
[----:B------:R-:W-:-:S03]  /*7a50*/  ISETP.GE.AND P5, PT, R114, RZ, PT ;  /* 0x000000ff7200720c */ /* 0x000fc60003fa6270 */
[----:B------:R-:W-:-:S04]  /*7a60*/  IMAD.HI.U32 R111, R0, R113, RZ ;  /* 0x00000071006f7227 */ /* 0x000fc800078e00ff */
[----:B------:R-:W-:Y:S02]  /*7a70*/  IMAD.MOV R110, RZ, RZ, -R110 ;  /* 0x000000ffff6e7224 */ /* 0x000fe400078e0a6e */
[--C-:B------:R-:W-:Y:S01]  /*7a80*/  @!P4 IMAD.IADD R106, R106, 0x1, -R7.reuse ;  /* 0x000000016a6ac824 */ /* 0x100fe200078e0a07 */
[----:B------:R-:W-:Y:S01]  /*7a90*/  ISETP.GE.AND P4, PT, R115, RZ, PT ;  /* 0x000000ff7300720c */ /* 0x000fe20003f86270 */
[--C-:B------:R-:W-:Y:S01]  /*7aa0*/  @!P2 IMAD.IADD R105, R105, 0x1, -R7.reuse ;  /* 0x000000016969a824 */ /* 0x100fe200078e0a07 */
[----:B------:R-:W-:Y:S01]  /*7ab0*/  IABS R115, R119 ;  /* 0x0000007700737213 */ /* 0x000fe20000000000 */
[----:B------:R-:W-:Y:S01]  /*7ac0*/  @!P6 IMAD.IADD R109, R109, 0x1, -R7 ;  /* 0x000000016d6de824 */ /* 0x000fe200078e0a07 */
[C---:B------:R-:W-:Y:S01]  /*7ad0*/  ISETP.GT.U32.AND P2, PT, R7.reuse, R108, PT ;  /* 0x0000006c0700720c */ /* 0x040fe20003f44070 */
[----:B------:R-:W-:Y:S02]  /*7ae0*/  IMAD.MOV R114, RZ, RZ, -R111 ;  /* 0x000000ffff727224 */ /* 0x000fe400078e0a6f */
[----:B------:R-:W-:-:S02]  /*7af0*/  IMAD R110, R7, R110, R112 ;  /* 0x0000006e076e7224 */ /* 0x000fc400078e0270 */
[----:B------:R-:W-:Y:S01]  /*7b00*/  @!P0 IMAD.MOV R105, RZ, RZ, -R105 ;  /* 0x000000ffff698224 */ /* 0x000fe200078e0a69 */
[C---:B------:R-:W-:Y:S01]  /*7b10*/  ISETP.GT.U32.AND P0, PT, R7.reuse, R109, PT ;  /* 0x0000006d0700720c */ /* 0x040fe20003f04070 */
[C---:B------:R-:W-:Y:S01]  /*7b20*/  IMAD R111, R7.reuse, R114, R113 ;  /* 0x00000072076f7224 */ /* 0x040fe200078e0271 */
[----:B------:R-:W-:Y:S01]  /*7b30*/  ISETP.GT.U32.AND P6, PT, R7, R110, PT ;  /* 0x0000006e0700720c */ /* 0x000fe20003fc4070 */
[----:B------:R-:W-:Y:S01]  /*7b40*/  IMAD.HI.U32 R112, R0, R115, RZ ;  /* 0x0000007300707227 */ /* 0x000fe200078e00ff */
[----:B------:R-:W-:-:S03]  /*7b50*/  IABS R114, R120 ;  /* 0x0000007800727213 */ /* 0x000fc60000000000 */
[----:B------:R-:W-:Y:S02]  /*7b60*/  IMAD.MOV R112, RZ, RZ, -R112 ;  /* 0x000000ffff707224 */ /* 0x000fe400078e0a70 */
[----:B------:R-:W-:Y:S01]  /*7b70*/  @!P5 IMAD.MOV R107, RZ, RZ, -R107 ;  /* 0x000000ffff6bd224 */ /* 0x000fe200078e0a6b */
[C---:B------:R-:W-:Y:S01]  /*7b80*/  ISETP.GT.U32.AND P5, PT, R7.reuse, R111, PT ;  /* 0x0000006f0700720c */ /* 0x040fe20003fa4070 */
[----:B------:R-:W-:Y:S02]  /*7b90*/  IMAD R112, R7, R112, R115 ;  /* 0x0000007007707224 */ /* 0x000fe400078e0273 */
[--C-:B------:R-:W-:Y:S02]  /*7ba0*/  @!P0 IMAD.IADD R109, R109, 0x1, -R7.reuse ;  /* 0x000000016d6d8824 */ /* 0x100fe400078e0a07 */
[--C-:B------:R-:W-:Y:S01]  /*7bb0*/  @!P6 IMAD.IADD R110, R110, 0x1, -R7.reuse ;  /* 0x000000016e6ee824 */ /* 0x100fe200078e0a07 */
[----:B------:R-:W-:Y:S01]  /*7bc0*/  ISETP.GT.U32.AND P0, PT, R7, R112, PT ;  /* 0x000000700700720c */ /* 0x000fe20003f04070 */
[----:B------:R-:W-:Y:S01]  /*7bd0*/  @!P2 IMAD.IADD R108, R108, 0x1, -R7 ;  /* 0x000000016c6ca824 */ /* 0x000fe200078e0a07 */
[----:B------:R-:W-:Y:S01]  /*7be0*/  ISETP.GE.AND P2, PT, R116, RZ, PT ;  /* 0x000000ff7400720c */ /* 0x000fe20003f46270 */
[----:B------:R-:W-:Y:S01]  /*7bf0*/  IMAD.HI.U32 R113, R0, R114, RZ ;  /* 0x0000007200717227 */ /* 0x000fe200078e00ff */
[----:B------:R-:W-:-:S02]  /*7c00*/  ISETP.GE.AND P6, PT, R119, RZ, PT ;  /* 0x000000ff7700720c */ /* 0x000fc40003fc6270 */
[----:B------:R-:W-:Y:S01]  /*7c10*/  IABS R116, R121 ;  /* 0x0000007900747213 */ /* 0x000fe20000000000 */
[----:B------:R-:W-:Y:S01]  /*7c20*/  @!P5 IMAD.IADD R111, R111, 0x1, -R7 ;  /* 0x000000016f6fd824 */ /* 0x000fe200078e0a07 */
[----:B------:R-:W-:Y:S01]  /*7c30*/  ISETP.GT.U32.AND P5, PT, R7, R110, PT ;  /* 0x0000006e0700720c */ /* 0x000fe20003fa4070 */
[----:B------:R-:W-:Y:S01]  /*7c40*/  @!P3 IMAD.MOV R106, RZ, RZ, -R106 ;  /* 0x000000ffff6ab224 */ /* 0x000fe200078e0a6a */
[----:B------:R-:W-:Y:S01]  /*7c50*/  ISETP.GE.AND P3, PT, R117, RZ, PT ;  /* 0x000000ff7500720c */ /* 0x000fe20003f66270 */
[----:B------:R-:W-:Y:S01]  /*7c60*/  @!P1 IMAD.MOV R104, RZ, RZ, -R104 ;  /* 0x000000ffff689224 */ /* 0x000fe200078e0a68 */
[----:B------:R-:W-:Y:S01]  /*7c70*/  ISETP.GT.U32.AND P1, PT, R7, R108, PT ;  /* 0x0000006c0700720c */ /* 0x000fe20003f24070 */
[----:B------:R-:W-:Y:S01]  /*7c80*/  IMAD.MOV R113, RZ, RZ, -R113 ;  /* 0x000000ffff717224 */ /* 0x000fe200078e0a71 */
[----:B------:R-:W-:Y:S01]  /*7c90*/  LOP3.LUT R117, R247, 0x114, RZ, 0xfc, !PT ;  /* 0x00000114f7757812 */ /* 0x000fe200078efcff */
[----:B------:R-:W-:Y:S01]  /*7ca0*/  @!P0 IMAD.IADD R112, R112, 0x1, -R7 ;  /* 0x0000000170708824 */ /* 0x000fe200078e0a07 */
[----:B------:R-:W-:Y:S01]  /*7cb0*/  IABS R119, R122 ;  /* 0x0000007a00777213 */ /* 0x000fe20000000000 */
[C---:B------:R-:W-:Y:S01]  /*7cc0*/  IMAD R113, R7.reuse, R113, R114 ;  /* 0x0000007107717224 */ /* 0x040fe200078e0272 */
[----:B------:R-:W-:Y:S01]  /*7cd0*/  IABS R115, R117 ;  /* 0x0000007500737213 */ /* 0x000fe20000000000 */
[----:B------:R-:W-:Y:S01]  /*7ce0*/  @!P2 IMAD.MOV R109, RZ, RZ, -R109 ;  /* 0x000000ffff6da224 */ /* 0x000fe200078e0a6d */
[C---:B------:R-:W-:Y:S01]  /*7cf0*/  ISETP.GT.U32.AND P0, PT, R7.reuse, R112, PT ;  /* 0x000000700700720c */ /* 0x040fe20003f04070 */
[----:B------:R-:W-:Y:S01]  /*7d00*/  @!P5 IMAD.IADD R110, R110, 0x1, -R7 ;  /* 0x000000016e6ed824 */ /* 0x000fe200078e0a07 */
[----:B------:R-:W-:Y:S01]  /*7d10*/  ISETP.GT.U32.AND P5, PT, R7, R113, PT ;  /* 0x000000710700720c */ /* 0x000fe20003fa4070 */
[----:B------:R-:W-:Y:S01]  /*7d20*/  IMAD.HI.U32 R114, R0, R115, RZ ;  /* 0x0000007300727227 */ /* 0x000fe200078e00ff */
[----:B------:R-:W-:-:S02]  /*7d30*/  ISETP.GE.AND P2, PT, R120, RZ, PT ;  /* 0x000000ff7800720c */ /* 0x000fc40003f46270 */
[----:B------:R-:W-:Y:S01]  /*7d40*/  LOP3.LUT R120, R247, 0x110, RZ, 0xfc, !PT ;  /* 0x00000110f7787812 */ /* 0x000fe200078efcff */
[----:B------:R-:W-:Y:S01]  /*7d50*/  @!P1 IMAD.IADD R108, R108, 0x1, -R7 ;  /* 0x000000016c6c9824 */ /* 0x000fe200078e0a07 */
[----:B------:R-:W-:Y:S01]  /*7d60*/  ISETP.GE.AND P1, PT, R118, RZ, PT ;  /* 0x000000ff7600720c */ /* 0x000fe20003f26270 */
[----:B------:R-:W-:Y:S01]  /*7d70*/  IMAD.MOV R114, RZ, RZ, -R114 ;  /* 0x000000ffff727224 */ /* 0x000fe200078e0a72 */
[----:B------:R-:W-:Y:S01]  /*7d80*/  IABS R118, R120 ;  /* 0x0000007800767213 */ /* 0x000fe20000000000 */
[----:B------:R-:W-:Y:S01]  /*7d90*/  @!P4 IMAD.MOV R108, RZ, RZ, -R108 ;  /* 0x000000ffff6cc224 */ /* 0x000fe200078e0a6c */
[C---:B------:R-:W-:Y:S01]  /*7da0*/  ISETP.GT.U32.AND P4, PT, R7.reuse, R111, PT ;  /* 0x0000006f0700720c */ /* 0x040fe20003f84070 */
[----:B------:R-:W-:Y:S02]  /*7db0*/  IMAD R114, R7, R114, R115 ;  /* 0x0000007207727224 */ /* 0x000fe400078e0273 */
[--C-:B------:R-:W-:Y:S02]  /*7dc0*/  @!P0 IMAD.IADD R112, R112, 0x1, -R7.reuse ;  /* 0x0000000170708824 */ /* 0x100fe400078e0a07 */
[----:B------:R-:W-:Y:S01]  /*7dd0*/  @!P5 IMAD.IADD R113, R113, 0x1, -R7 ;  /* 0x000000017171d824 */ /* 0x000fe200078e0a07 */
[----:B------:R-:W-:Y:S01]  /*7de0*/  ISETP.GT.U32.AND P0, PT, R7, R114, PT ;  /* 0x000000720700720c */ /* 0x000fe20003f04070 */
[----:B------:R-:W-:Y:S01]  /*7df0*/  @!P3 IMAD.MOV R110, RZ, RZ, -R110 ;  /* 0x000000ffff6eb224 */ /* 0x000fe200078e0a6e */
[----:B------:R-:W-:Y:S01]  /*7e00*/  ISETP.GE.AND P5, PT, R121, RZ, PT ;  /* 0x000000ff7900720c */ /* 0x000fe20003fa6270 */
[----:B------:R-:W-:Y:S01]  /*7e10*/  IMAD.HI.U32 R115, R0, R116, RZ ;  /* 0x0000007400737227 */ /* 0x000fe200078e00ff */
[----:B------:R-:W-:-:S02]  /*7e20*/  ISETP.GT.U32.AND P3, PT, R7, R113, PT ;  /* 0x000000710700720c */ /* 0x000fc40003f64070 */
[----:B------:R-:W-:Y:S01]  /*7e30*/  IABS R121, R124 ;  /* 0x0000007c00797213 */ /* 0x000fe20000000000 */
[----:B------:R-:W-:Y:S01]  /*7e40*/  @!P4 IMAD.IADD R111, R111, 0x1, -R7 ;  /* 0x000000016f6fc824 */ /* 0x000fe200078e0a07 */
[----:B------:R-:W-:Y:S01]  /*7e50*/  ISETP.GE.AND P4, PT, R117, RZ, PT ;  /* 0x000000ff7500720c */ /* 0x000fe20003f86270 */
[----:B------:R-:W-:-:S04]  /*7e60*/  IMAD.HI.U32 R117, R0, R119, RZ ;  /* 0x0000007700757227 */ /* 0x000fc800078e00ff */
[----:B------:R-:W-:Y:S02]  /*7e70*/  @!P0 IMAD.IADD R114, R114, 0x1, -R7 ;  /* 0x0000000172728824 */ /* 0x000fe400078e0a07 */
[----:B------:R-:W-:Y:S01]  /*7e80*/  @!P6 IMAD.MOV R112, RZ, RZ, -R112 ;  /* 0x000000ffff70e224 */ /* 0x000fe200078e0a70 */
[----:B------:R-:W-:Y:S01]  /*7e90*/  ISETP.GE.AND P6, PT, R120, RZ, PT ;  /* 0x000000ff7800720c */ /* 0x000fe20003fc6270 */
[----:B------:R-:W-:Y:S01]  /*7ea0*/  IMAD.MOV R115, RZ, RZ, -R115 ;  /* 0x000000ffff737224 */ /* 0x000fe200078e0a73 */
[C---:B------:R-:W-:Y:S01]  /*7eb0*/  ISETP.GT.U32.AND P0, PT, R7.reuse, R114, PT ;  /* 0x000000720700720c */ /* 0x040fe20003f04070 */
[----:B------:R-:W-:Y:S02]  /*7ec0*/  IMAD.MOV R120, RZ, RZ, -R117 ;  /* 0x000000ffff787224 */ /* 0x000fe400078e0a75 */
[----:B------:R-:W-:Y:S02]  /*7ed0*/  IMAD R115, R7, R115, R116 ;  /* 0x0000007307737224 */ /* 0x000fe400078e0274 */
[----:B------:R-:W-:-:S04]  /*7ee0*/  IMAD.HI.U32 R116, R0, R118, RZ ;  /* 0x0000007600747227 */ /* 0x000fc800078e00ff */
[----:B------:R-:W-:Y:S01]  /*7ef0*/  @!P3 IMAD.IADD R113, R113, 0x1, -R7 ;  /* 0x000000017171b824 */ /* 0x000fe200078e0a07 */
[----:B------:R-:W-:Y:S01]  /*7f00*/  ISETP.GE.AND P3, PT, R122, RZ, PT ;  /* 0x000000ff7a00720c */ /* 0x000fe20003f66270 */
[----:B------:R-:W-:Y:S01]  /*7f10*/  IMAD R117, R7, R120, R119 ;  /* 0x0000007807757224 */ /* 0x000fe200078e0277 */
[----:B------:R-:W-:Y:S01]  /*7f20*/  LOP3.LUT R119, R247, 0x10a, RZ, 0xfc, !PT ;  /* 0x0000010af7777812 */ /* 0x000fe200078efcff */
[----:B------:R-:W-:Y:S02]  /*7f30*/  IMAD.MOV R116, RZ, RZ, -R116 ;  /* 0x000000ffff747224 */ /* 0x000fe400078e0a74 */
[----:B------:R-:W-:Y:S01]  /*7f40*/  @!P2 IMAD.MOV R113, RZ, RZ, -R113 ;  /* 0x000000ffff71a224 */ /* 0x000fe200078e0a71 */
[C---:B------:R-:W-:Y:S01]  /*7f50*/  ISETP.GT.U32.AND P2, PT, R7.reuse, R117, PT ;  /* 0x000000750700720c */ /* 0x040fe20003f44070 */
[----:B------:R-:W-:Y:S01]  /*7f60*/  @!P1 IMAD.MOV R111, RZ, RZ, -R111 ;  /* 0x000000ffff6f9224 */ /* 0x000fe200078e0a6f */
[C---:B------:R-:W-:Y:S01]  /*7f70*/  ISETP.GT.U32.AND P1, PT, R7.reuse, R115, PT ;  /* 0x000000730700720c */ /* 0x040fe20003f24070 */
[----:B------:R-:W-:Y:S01]  /*7f80*/  IMAD R116, R7, R116, R118 ;  /* 0x0000007407747224 */ /* 0x000fe200078e0276 */
[----:B------:R-:W-:Y:S01]  /*7f90*/  IABS R122, R119 ;  /* 0x00000077007a7213 */ /* 0x000fe20000000000 */
[----:B------:R-:W-:-:S02]  /*7fa0*/  @!P0 IMAD.IADD R114, R114, 0x1, -R7 ;  /* 0x0000000172728824 */ /* 0x000fc400078e0a07 */
[----:B------:R-:W-:Y:S01]  /*7fb0*/  IMAD.HI.U32 R120, R0, R123, RZ ;  /* 0x0000007b00787227 */ /* 0x000fe200078e00ff */
[----:B------:R-:W-:-:S03]  /*7fc0*/  ISETP.GT.U32.AND P0, PT, R7, R116, PT ;  /* 0x000000740700720c */ /* 0x000fc60003f04070 */
[----:B------:R-:W-:-:S04]  /*7fd0*/  IMAD.HI.U32 R118, R0, R121, RZ ;  /* 0x0000007900767227 */ /* 0x000fc800078e00ff */
[--C-:B------:R-:W-:Y:S02]  /*7fe0*/  @!P2 IMAD.IADD R117, R117, 0x1, -R7.reuse ;  /* 0x000000017575a824 */ /* 0x100fe400078e0a07 */
[--C-:B------:R-:W-:Y:S02]  /*7ff0*/  @!P1 IMAD.IADD R115, R115, 0x1, -R7.reuse ;  /* 0x0000000173739824 */ /* 0x100fe400078e0a07 */
[----:B------:R-:W-:Y:S01]  /*8000*/  IMAD.MOV R120, RZ, RZ, -R120 ;  /* 0x000000ffff787224 */ /* 0x000fe200078e0a78 */
[C---:B------:R-:W-:Y:S01]  /*8010*/  ISETP.GT.U32.AND P2, PT, R7.reuse, R117, PT ;  /* 0x000000750700720c */ /* 0x040fe20003f44070 */
[----:B------:R-:W-:Y:S01]  /*8020*/  @!P0 IMAD.IADD R116, R116, 0x1, -R7 ;  /* 0x0000000174748824 */ /* 0x000fe200078e0a07 */
[C---:B------:R-:W-:Y:S01]  /*8030*/  ISETP.GT.U32.AND P1, PT, R7.reuse, R115, PT ;  /* 0x000000730700720c */ /* 0x040fe20003f24070 */
[----:B------:R-:W-:Y:S02]  /*8040*/  IMAD.MOV R118, RZ, RZ, -R118 ;  /* 0x000000ffff767224 */ /* 0x000fe400078e0a76 */
[C---:B------:R-:W-:Y:S01]  /*8050*/  IMAD R120, R7.reuse, R120, R123 ;  /* 0x0000007807787224 */ /* 0x040fe200078e027b */
[C---:B------:R-:W-:Y:S01]  /*8060*/  ISETP.GT.U32.AND P0, PT, R7.reuse, R116, PT ;  /* 0x000000740700720c */ /* 0x040fe20003f04070 */
[----:B------:R-:W-:Y:S01]  /*8070*/  IMAD R118, R7, R118, R121 ;  /* 0x0000007607767224 */ /* 0x000fe200078e0279 */
[----:B------:R-:W-:Y:S01]  /*8080*/  LOP3.LUT R121, R247, 0x106, RZ, 0xfc, !PT ;  /* 0x00000106f7797812 */ /* 0x000fe200078efcff */
[----:B------:R-:W-:Y:S01]  /*8090*/  @!P4 IMAD.MOV R114, RZ, RZ, -R114 ;  /* 0x000000ffff72c224 */ /* 0x000fe200078e0a72 */
[----:B------:R-:W-:Y:S01]  /*80a0*/  ISETP.GE.AND P4, PT, R124, RZ, PT ;  /* 0x000000ff7c00720c */ /* 0x000fe20003f86270 */
[----:B------:R-:W-:Y:S01]  /*80b0*/  IMAD.HI.U32 R123, R0, R126, RZ ;  /* 0x0000007e007b7227 */ /* 0x000fe200078e00ff */
[----:B------:R-:W-:-:S03]  /*80c0*/  IABS R124, R121 ;  /* 0x00000079007c7213 */ /* 0x000fc60000000000 */
[--C-:B------:R-:W-:Y:S01]  /*80d0*/  @!P2 IMAD.IADD R117, R117, 0x1, -R7.reuse ;  /* 0x000000017575a824 */ /* 0x100fe200078e0a07 */
[----:B------:R-:W-:Y:S01]  /*80e0*/  ISETP.GE.AND P2, PT, R121, RZ, PT ;  /* 0x000000ff7900720c */ /* 0x000fe20003f46270 */
[----:B------:R-:W-:Y:S01]  /*80f0*/  @!P1 IMAD.IADD R115, R115, 0x1, -R7 ;  /* 0x0000000173739824 */ /* 0x000fe200078e0a07 */
[----:B------:R-:W-:Y:S01]  /*8100*/  ISETP.GE.AND P1, PT, R119, RZ, PT ;  /* 0x000000ff7700720c */ /* 0x000fe20003f26270 */
[----:B------:R-:W-:-:S04]  /*8110*/  IMAD.HI.U32 R119, R0, R122, RZ ;  /* 0x0000007a00777227 */ /* 0x000fc800078e00ff */
[----:B------:R-:W-:Y:S01]  /*8120*/  @!P3 IMAD.MOV R117, RZ, RZ, -R117 ;  /* 0x000000ffff75b224 */ /* 0x000fe200078e0a75 */
[C---:B------:R-:W-:Y:S01]  /*8130*/  ISETP.GT.U32.AND P3, PT, R7.reuse, R120, PT ;  /* 0x000000780700720c */ /* 0x040fe20003f64070 */
[----:B------:R-:W-:Y:S02]  /*8140*/  IMAD.MOV R119, RZ, RZ, -R119 ;  /* 0x000000ffff777224 */ /* 0x000fe400078e0a77 */
[----:B------:R-:W-:Y:S01]  /*8150*/  @!P0 IMAD.IADD R116, R116, 0x1, -R7 ;  /* 0x0000000174748824 */ /* 0x000fe200078e0a07 */
[C---:B------:R-:W-:Y:S01]  /*8160*/  ISETP.GT.U32.AND P0, PT, R7.reuse, R118, PT ;  /* 0x000000760700720c */ /* 0x040fe20003f04070 */
[C---:B------:R-:W-:Y:S02]  /*8170*/  IMAD R119, R7.reuse, R119, R122 ;  /* 0x0000007707777224 */ /* 0x040fe400078e027a */
[----:B------:R-:W-:Y:S02]  /*8180*/  @!P6 IMAD.MOV R116, RZ, RZ, -R116 ;  /* 0x000000ffff74e224 */ /* 0x000fe400078e0a74 */
[----:B------:R-:W-:Y:S01]  /*8190*/  IMAD.HI.U32 R121, R0, R124, RZ ;  /* 0x0000007c00797227 */ /* 0x000fe200078e00ff */
[----:B------:R-:W-:-:S03]  /*81a0*/  ISETP.GT.U32.AND P6, PT, R7, R119, PT ;  /* 0x000000770700720c */ /* 0x000fc60003fc4070 */
[----:B------:R-:W-:Y:S02]  /*81b0*/  @!P3 IMAD.IADD R120, R120, 0x1, -R7 ;  /* 0x000000017878b824 */ /* 0x000fe400078e0a07 */
[----:B------:R-:W-:Y:S02]  /*81c0*/  IMAD.MOV R121, RZ, RZ, -R121 ;  /* 0x000000ffff797224 */ /* 0x000fe400078e0a79 */
[----:B------:R-:W-:Y:S01]  /*81d0*/  @!P0 IMAD.IADD R118, R118, 0x1, -R7 ;  /* 0x0000000176768824 */ /* 0x000fe200078e0a07 */
[----:B------:R-:W-:Y:S01]  /*81e0*/  ISETP.GT.U32.AND P3, PT, R7, R120, PT ;  /* 0x000000780700720c */ /* 0x000fe20003f64070 */
[----:B------:R-:W-:Y:S01]  /*81f0*/  @!P5 IMAD.MOV R115, RZ, RZ, -R115 ;  /* 0x000000ffff73d224 */ /* 0x000fe200078e0a73 */
[----:B------:R-:W-:Y:S01]  /*8200*/  ISETP.GE.AND P5, PT, R125, RZ, PT ;  /* 0x000000ff7d00720c */ /* 0x000fe20003fa6270 */
[C---:B------:R-:W-:Y:S01]  /*8210*/  IMAD R121, R7.reuse, R121, R124 ;  /* 0x0000007907797224 */ /* 0x040fe200078e027c */
[----:B------:R-:W-:Y:S01]  /*8220*/  IABS R125, R128 ;  /* 0x00000080007d7213 */ /* 0x000fe20000000000 */
[----:B------:R-:W-:Y:S01]  /*8230*/  IMAD.HI.U32 R124, R0, R127, RZ ;  /* 0x0000007f007c7227 */ /* 0x000fe200078e00ff */
[----:B------:R-:W-:-:S03]  /*8240*/  ISETP.GT.U32.AND P0, PT, R7, R118, PT ;  /* 0x000000760700720c */ /* 0x000fc60003f04070 */
[----:B------:R-:W-:Y:S02]  /*8250*/  @!P6 IMAD.IADD R119, R119, 0x1, -R7 ;  /* 0x000000017777e824 */ /* 0x000fe400078e0a07 */
[----:B------:R-:W-:-:S03]  /*8260*/  IMAD.HI.U32 R122, R0, R125, RZ ;  /* 0x0000007d007a7227 */ /* 0x000fc600078e00ff */
[C---:B------:R-:W-:Y:S01]  /*8270*/  ISETP.GT.U32.AND P6, PT, R7.reuse, R119, PT ;  /* 0x000000770700720c */ /* 0x040fe20003fc4070 */
[----:B------:R-:W-:Y:S02]  /*8280*/  IMAD.MOV R124, RZ, RZ, -R124 ;  /* 0x000000ffff7c7224 */ /* 0x000fe400078e0a7c */
[----:B------:R-:W-:Y:S02]  /*8290*/  IMAD.MOV R122, RZ, RZ, -R122 ;  /* 0x000000ffff7a7224 */ /* 0x000fe400078e0a7a */
[C---:B------:R-:W-:Y:S02]  /*82a0*/  IMAD R124, R7.reuse, R124, R127 ;  /* 0x0000007c077c7224 */ /* 0x040fe400078e027f */
[--C-:B------:R-:W-:Y:S02]  /*82b0*/  @!P3 IMAD.IADD R120, R120, 0x1, -R7.reuse ;  /* 0x000000017878b824 */ /* 0x100fe400078e0a07 */
[----:B------:R-:W-:Y:S01]  /*82c0*/  @!P0 IMAD.IADD R118, R118, 0x1, -R7 ;  /* 0x0000000176768824 */ /* 0x000fe200078e0a07 */
[----:B------:R-:W-:Y:S01]  /*82d0*/  ISETP.GE.AND P0, PT, R128, RZ, PT ;  /* 0x000000ff8000720c */ /* 0x000fe20003f06270 */
[C---:B------:R-:W-:Y:S01]  /*82e0*/  IMAD R122, R7.reuse, R122, R125 ;  /* 0x0000007a077a7224 */ /* 0x040fe200078e027d */
[----:B------:R-:W-:Y:S01]  /*82f0*/  IABS R128, R132 ;  /* 0x0000008400807213 */ /* 0x000fe20000000000 */
[----:B------:R-:W-:Y:S01]  /*8300*/  @!P5 IMAD.MOV R120, RZ, RZ, -R120 ;  /* 0x000000ffff78d224 */ /* 0x000fe200078e0a78 */
[----:B------:R-:W-:Y:S01]  /*8310*/  ISETP.GT.U32.AND P5, PT, R7, R124, PT ;  /* 0x0000007c0700720c */ /* 0x000fe20003fa4070 */
[----:B------:R-:W-:-:S02]  /*8320*/  IMAD.MOV R123, RZ, RZ, -R123 ;  /* 0x000000ffff7b7224 */ /* 0x000fc400078e0a7b */
[----:B------:R-:W-:Y:S01]  /*8330*/  @!P4 IMAD.MOV R118, RZ, RZ, -R118 ;  /* 0x000000ffff76c224 */ /* 0x000fe200078e0a76 */
[C---:B------:R-:W-:Y:S01]  /*8340*/  ISETP.GT.U32.AND P4, PT, R7.reuse, R122, PT ;  /* 0x0000007a0700720c */ /* 0x040fe20003f84070 */
[----:B------:R-:W-:Y:S01]  /*8350*/  IMAD R123, R7, R123, R126 ;  /* 0x0000007b077b7224 */ /* 0x000fe200078e027e */
[----:B------:R-:W-:Y:S01]  /*8360*/  IABS R126, R131 ;  /* 0x00000083007e7213 */ /* 0x000fe20000000000 */
[----:B------:R-:W-:Y:S01]  /*8370*/  @!P6 IMAD.IADD R119, R119, 0x1, -R7 ;  /* 0x000000017777e824 */ /* 0x000fe200078e0a07 */
[C---:B------:R-:W-:Y:S02]  /*8380*/  ISETP.GT.U32.AND P6, PT, R7.reuse, R121, PT ;  /* 0x000000790700720c */ /* 0x040fe40003fc4070 */
[----:B------:R-:W-:Y:S01]  /*8390*/  ISETP.GT.U32.AND P3, PT, R7, R123, PT ;  /* 0x0000007b0700720c */ /* 0x000fe20003f64070 */
[----:B------:R-:W-:-:S04]  /*83a0*/  IMAD.HI.U32 R125, R0, R126, RZ ;  /* 0x0000007e007d7227 */ /* 0x000fc800078e00ff */
[----:B------:R-:W-:Y:S02]  /*83b0*/  @!P5 IMAD.IADD R124, R124, 0x1, -R7 ;  /* 0x000000017c7cd824 */ /* 0x000fe400078e0a07 */
[----:B------:R-:W-:Y:S02]  /*83c0*/  IMAD.MOV R125, RZ, RZ, -R125 ;  /* 0x000000ffff7d7224 */ /* 0x000fe400078e0a7d */
[----:B------:R-:W-:Y:S01]  /*83d0*/  @!P4 IMAD.IADD R122, R122, 0x1, -R7 ;  /* 0x000000017a7ac824 */ /* 0x000fe200078e0a07 */
[C---:B------:R-:W-:Y:S01]  /*83e0*/  ISETP.GT.U32.AND P5, PT, R7.reuse, R124, PT ;  /* 0x0000007c0700720c */ /* 0x040fe20003fa4070 */
[C---:B------:R-:W-:Y:S02]  /*83f0*/  IMAD R125, R7.reuse, R125, R126 ;  /* 0x0000007d077d7224 */ /* 0x040fe400078e027e */
[----:B------:R-:W-:Y:S01]  /*8400*/  IMAD.HI.U32 R126, R0, R128, RZ ;  /* 0x00000080007e7227 */ /* 0x000fe200078e00ff */
[----:B------:R-:W-:-:S03]  /*8410*/  ISETP.GT.U32.AND P4, PT, R7, R122, PT ;  /* 0x0000007a0700720c */ /* 0x000fc60003f84070 */
[--C-:B------:R-:W-:Y:S02]  /*8420*/  @!P6 IMAD.IADD R121, R121, 0x1, -R7.reuse ;  /* 0x000000017979e824 */ /* 0x100fe400078e0a07 */
[----:B------:R-:W-:Y:S02]  /*8430*/  IMAD.MOV R126, RZ, RZ, -R126 ;  /* 0x000000ffff7e7224 */ /* 0x000fe400078e0a7e */
[----:B------:R-:W-:Y:S01]  /*8440*/  @!P3 IMAD.IADD R123, R123, 0x1, -R7 ;  /* 0x000000017b7bb824 */ /* 0x000fe200078e0a07 */
[C---:B------:R-:W-:Y:S01]  /*8450*/  ISETP.GT.U32.AND P6, PT, R7.reuse, R121, PT ;  /* 0x000000790700720c */ /* 0x040fe20003fc4070 */
[----:B------:R-:W-:Y:S01]  /*8460*/  IMAD R126, R7, R126, R128 ;  /* 0x0000007e077e7224 */ /* 0x000fe200078e0280 */
[----:B------:R-:W-:Y:S01]  /*8470*/  LOP3.LUT R128, R247, 0xf8, RZ, 0xfc, !PT ;  /* 0x000000f8f7807812 */ /* 0x000fe200078efcff */
[----:B------:R-:W-:Y:S01]  /*8480*/  @!P1 IMAD.MOV R119, RZ, RZ, -R119 ;  /* 0x000000ffff779224 */ /* 0x000fe200078e0a77 */
[----:B------:R-:W-:Y:S01]  /*8490*/  ISETP.GE.AND P1, PT, R129, RZ, PT ;  /* 0x000000ff8100720c */ /* 0x000fe20003f26270 */
[--C-:B------:R-:W-:Y:S01]  /*84a0*/  @!P5 IMAD.IADD R124, R124, 0x1, -R7.reuse ;  /* 0x000000017c7cd824 */ /* 0x100fe200078e0a07 */
[----:B------:R-:W-:Y:S01]  /*84b0*/  IABS R129, R133 ;  /* 0x0000008500817213 */ /* 0x000fe20000000000 */
[----:B------:R-:W-:Y:S01]  /*84c0*/  @!P4 IMAD.IADD R122, R122, 0x1, -R7 ;  /* 0x000000017a7ac824 */ /* 0x000fe200078e0a07 */
[----:B------:R-:W-:-:S02]  /*84d0*/  ISETP.GT.U32.AND P3, PT, R7, R123, PT ;  /* 0x0000007b0700720c */ /* 0x000fc40003f64070 */
[C---:B------:R-:W-:Y:S01]  /*84e0*/  ISETP.GT.U32.AND P5, PT, R7.reuse, R126, PT ;  /* 0x0000007e0700720c */ /* 0x040fe20003fa4070 */
[----:B------:R-:W-:Y:S01]  /*84f0*/  IMAD.HI.U32 R127, R0, R129, RZ ;  /* 0x00000081007f7227 */ /* 0x000fe200078e00ff */
[----:B------:R-:W-:-:S03]  /*8500*/  ISETP.GT.U32.AND P4, PT, R7, R125, PT ;  /* 0x0000007d0700720c */ /* 0x000fc60003f84070 */
[----:B------:R-:W-:Y:S01]  /*8510*/  @!P6 IMAD.IADD R121, R121, 0x1, -R7 ;  /* 0x000000017979e824 */ /* 0x000fe200078e0a07 */
[----:B------:R-:W-:Y:S01]  /*8520*/  ISETP.GE.AND P6, PT, R130, RZ, PT ;  /* 0x000000ff8200720c */ /* 0x000fe20003fc6270 */
[----:B------:R-:W-:Y:S02]  /*8530*/  IMAD.MOV R130, RZ, RZ, -R127 ;  /* 0x000000ffff827224 */ /* 0x000fe400078e0a7f */
[----:B------:R-:W-:Y:S01]  /*8540*/  @!P2 IMAD.MOV R121, RZ, RZ, -R121 ;  /* 0x000000ffff79a224 */ /* 0x000fe200078e0a79 */
[----:B------:R-:W-:Y:S01]  /*8550*/  ISETP.GE.AND P2, PT, R131, RZ, PT ;  /* 0x000000ff8300720c */ /* 0x000fe20003f46270 */
[----:B------:R-:W-:Y:S01]  /*8560*/  @!P3 IMAD.IADD R123, R123, 0x1, -R7 ;  /* 0x000000017b7bb824 */ /* 0x000fe200078e0a07 */
[----:B------:R-:W-:Y:S01]  /*8570*/  ISETP.GE.AND P3, PT, R133, RZ, PT ;  /* 0x000000ff8500720c */ /* 0x000fe20003f66270 */
[----:B------:R-:W-:Y:S01]  /*8580*/  IMAD R127, R7, R130, R129 ;  /* 0x00000082077f7224 */ /* 0x000fe200078e0281 */
[----:B------:R-:W-:Y:S01]  /*8590*/  IABS R130, R128 ;  /* 0x0000008000827213 */ /* 0x000fe20000000000 */
[--C-:B------:R-:W-:Y:S01]  /*85a0*/  @!P5 IMAD.IADD R126, R126, 0x1, -R7.reuse ;  /* 0x000000017e7ed824 */ /* 0x100fe200078e0a07 */
[----:B------:R-:W-:Y:S01]  /*85b0*/  LOP3.LUT R129, R247, 0xf6, RZ, 0xfc, !PT ;  /* 0x000000f6f7817812 */ /* 0x000fe200078efcff */
[----:B------:R-:W-:Y:S01]  /*85c0*/  @!P4 IMAD.IADD R125, R125, 0x1, -R7 ;  /* 0x000000017d7dc824 */ /* 0x000fe200078e0a07 */
[----:B------:R-:W-:Y:S01]  /*85d0*/  IABS R133, R135 ;  /* 0x0000008700857213 */ /* 0x000fe20000000000 */
[----:B------:R-:W-:Y:S01]  /*85e0*/  @!P1 IMAD.MOV R123, RZ, RZ, -R123 ;  /* 0x000000ffff7b9224 */ /* 0x000fe200078e0a7b */
[----:B------:R-:W-:Y:S01]  /*85f0*/  ISETP.GE.AND P1, PT, R128, RZ, PT ;  /* 0x000000ff8000720c */ /* 0x000fe20003f26270 */
[----:B------:R-:W-:Y:S01]  /*8600*/  IMAD.HI.U32 R128, R0, R130, RZ ;  /* 0x0000008200807227 */ /* 0x000fe200078e00ff */
[----:B------:R-:W-:-:S02]  /*8610*/  ISETP.GT.U32.AND P5, PT, R7, R126, PT ;  /* 0x0000007e0700720c */ /* 0x000fc40003fa4070 */
[----:B------:R-:W-:Y:S01]  /*8620*/  ISETP.GT.U32.AND P4, PT, R7, R125, PT ;  /* 0x0000007d0700720c */ /* 0x000fe20003f84070 */
[----:B------:R-:W-:Y:S01]  /*8630*/  IMAD.MOV R128, RZ, RZ, -R128 ;  /* 0x000000ffff807224 */ /* 0x000fe200078e0a80 */
[----:B------:R-:W-:Y:S01]  /*8640*/  IABS R131, R129 ;  /* 0x0000008100837213 */ /* 0x000fe20000000000 */
[----:B------:R-:W-:Y:S01]  /*8650*/  @!P6 IMAD.MOV R124, RZ, RZ, -R124 ;  /* 0x000000ffff7ce224 */ /* 0x000fe200078e0a7c */
[----:B------:R-:W-:Y:S01]  /*8660*/  ISETP.GE.AND P6, PT, R129, RZ, PT ;  /* 0x000000ff8100720c */ /* 0x000fe20003fc6270 */
[----:B------:R-:W-:Y:S02]  /*8670*/  IMAD R128, R7, R128, R130 ;  /* 0x0000008007807224 */ /* 0x000fe400078e0282 */
[----:B------:R-:W-:-:S04]  /*8680*/  IMAD.HI.U32 R129, R0, R131, RZ ;  /* 0x0000008300817227 */ /* 0x000fc800078e00ff */
[----:B------:R-:W-:Y:S01]  /*8690*/  @!P0 IMAD.MOV R122, RZ, RZ, -R122 ;  /* 0x000000ffff7a8224 */ /* 0x000fe200078e0a7a */
[----:B------:R-:W-:Y:S01]  /*86a0*/  ISETP.GE.AND P0, PT, R132, RZ, PT ;  /* 0x000000ff8400720c */ /* 0x000fe20003f06270 */
[----:B------:R-:W-:Y:S02]  /*86b0*/  IMAD.MOV R132, RZ, RZ, -R129 ;  /* 0x000000ffff847224 */ /* 0x000fe400078e0a81 */
[--C-:B------:R-:W-:Y:S01]  /*86c0*/  @!P5 IMAD.IADD R126, R126, 0x1, -R7.reuse ;  /* 0x000000017e7ed824 */ /* 0x100fe200078e0a07 */
[----:B------:R-:W-:Y:S01]  /*86d0*/  ISETP.GT.U32.AND P5, PT, R7, R128, PT ;  /* 0x000000800700720c */ /* 0x000fe20003fa4070 */
[----:B------:R-:W-:Y:S01]  /*86e0*/  @!P4 IMAD.IADD R125, R125, 0x1, -R7 ;  /* 0x000000017d7dc824 */ /* 0x000fe200078e0a07 */
[C---:B------:R-:W-:Y:S01]  /*86f0*/  ISETP.GT.U32.AND P4, PT, R7.reuse, R127, PT ;  /* 0x0000007f0700720c */ /* 0x040fe20003f84070 */
[----:B------:R-:W-:Y:S02]  /*8700*/  IMAD R129, R7, R132, R131 ;  /* 0x0000008407817224 */ /* 0x000fe400078e0283 */
[----:B------:R-:W-:-:S02]  /*8710*/  @!P2 IMAD.MOV R125, RZ, RZ, -R125 ;  /* 0x000000ffff7da224 */ /* 0x000fc400078e0a7d */
[----:B------:R-:W-:Y:S01]  /*8720*/  IMAD.HI.U32 R130, R0, R133, RZ ;  /* 0x0000008500827227 */ /* 0x000fe200078e00ff */
[----:B------:R-:W-:-:S03]  /*8730*/  ISETP.GT.U32.AND P2, PT, R7, R129, PT ;  /* 0x000000810700720c */ /* 0x000fc60003f44070 */
[----:B------:R-:W-:Y:S02]  /*8740*/  IMAD.MOV R130, RZ, RZ, -R130 ;  /* 0x000000ffff827224 */ /* 0x000fe400078e0a82 */
[--C-:B------:R-:W-:Y:S02]  /*8750*/  @!P5 IMAD.IADD R128, R128, 0x1, -R7.reuse ;  /* 0x000000018080d824 */ /* 0x100fe400078e0a07 */
[----:B------:R-:W-:Y:S01]  /*8760*/  @!P0 IMAD.MOV R126, RZ, RZ, -R126 ;  /* 0x000000ffff7e8224 */ /* 0x000fe200078e0a7e */
[----:B------:R-:W-:Y:S01]  /*8770*/  ISETP.GE.AND P0, PT, R135, RZ, PT ;  /* 0x000000ff8700720c */ /* 0x000fe20003f06270 */
[----:B------:R-:W-:Y:S01]  /*8780*/  IMAD.HI.U32 R131, R0, R134, RZ ;  /* 0x0000008600837227 */ /* 0x000fe200078e00ff */
[----:B------:R-:W-:Y:S02]  /*8790*/  ISETP.GT.U32.AND P5, PT, R7, R128, PT ;  /* 0x000000800700720c */ /* 0x000fe40003fa4070 */
[----:B------:R-:W-:Y:S01]  /*87a0*/  IABS R135, R142 ;  /* 0x0000008e00877213 */ /* 0x000fe20000000000 */
[----:B------:R-:W-:-:S02]  /*87b0*/  @!P2 IMAD.IADD R129, R129, 0x1, -R7 ;  /* 0x000000018181a824 */ /* 0x000fc400078e0a07 */
[C---:B------:R-:W-:Y:S02]  /*87c0*/  IMAD R130, R7.reuse, R130, R133 ;  /* 0x0000008207827224 */ /* 0x040fe400078e0285 */
[----:B------:R-:W-:Y:S01]  /*87d0*/  IMAD.MOV R131, RZ, RZ, -R131 ;  /* 0x000000ffff837224 */ /* 0x000fe200078e0a83 */
[----:B------:R-:W-:Y:S01]  /*87e0*/  ISETP.GT.U32.AND P2, PT, R7, R129, PT ;  /* 0x000000810700720c */ /* 0x000fe20003f44070 */
[----:B------:R-:W-:-:S04]  /*87f0*/  IMAD.HI.U32 R132, R0, R135, RZ ;  /* 0x0000008700847227 */ /* 0x000fc800078e00ff */
[----:B------:R-:W-:Y:S01]  /*8800*/  @!P5 IMAD.IADD R128, R128, 0x1, -R7 ;  /* 0x000000018080d824 */ /* 0x000fe200078e0a07 */
[C---:B------:R-:W-:Y:S01]  /*8810*/  ISETP.GT.U32.AND P5, PT, R7.reuse, R130, PT ;  /* 0x000000820700720c */ /* 0x040fe20003fa4070 */
[----:B------:R-:W-:Y:S02]  /*8820*/  IMAD R131, R7, R131, R134 ;  /* 0x0000008307837224 */ /* 0x000fe400078e0286 */
[----:B------:R-:W-:Y:S02]  /*8830*/  IMAD.MOV R132, RZ, RZ, -R132 ;  /* 0x000000ffff847224 */ /* 0x000fe400078e0a84 */
[----:B------:R-:W-:-:S04]  /*8840*/  IMAD.HI.U32 R133, R0, R137, RZ ;  /* 0x0000008900857227 */ /* 0x000fc800078e00ff */
[----:B------:R-:W-:Y:S01]  /*8850*/  @!P2 IMAD.IADD R129, R129, 0x1, -R7 ;  /* 0x000000018181a824 */ /* 0x000fe200078e0a07 */
[C---:B------:R-:W-:Y:S01]  /*8860*/  ISETP.GT.U32.AND P2, PT, R7.reuse, R131, PT ;  /* 0x000000830700720c */ /* 0x040fe20003f44070 */
[----:B------:R-:W-:Y:S02]  /*8870*/  IMAD R132, R7, R132, R135 ;  /* 0x0000008407847224 */ /* 0x000fe400078e0287 */
[----:B------:R-:W-:Y:S02]  /*8880*/  @!P4 IMAD.IADD R127, R127, 0x1, -R7 ;  /* 0x000000017f7fc824 */ /* 0x000fe400078e0a07 */
[----:B------:R-:W-:Y:S02]  /*8890*/  IMAD.MOV R138, RZ, RZ, -R133 ;  /* 0x000000ffff8a7224 */ /* 0x000fe400078e0a85 */
[----:B------:R-:W-:Y:S01]  /*88a0*/  @!P5 IMAD.IADD R130, R130, 0x1, -R7 ;  /* 0x000000018282d824 */ /* 0x000fe200078e0a07 */
[C---:B------:R-:W-:Y:S01]  /*88b0*/  ISETP.GT.U32.AND P5, PT, R7.reuse, R132, PT ;  /* 0x000000840700720c */ /* 0x040fe20003fa4070 */
[C---:B------:R-:W-:Y:S01]  /*88c0*/  IMAD R133, R7.reuse, R138, R137 ;  /* 0x0000008a07857224 */ /* 0x040fe200078e0289 */
[----:B------:R-:W-:Y:S01]  /*88d0*/  ISETP.GT.U32.AND P4, PT, R7, R127, PT ;  /* 0x0000007f0700720c */ /* 0x000fe20003f84070 */
[----:B------:R-:W-:-:S04]  /*88e0*/  IMAD.HI.U32 R134, R0, R139, RZ ;  /* 0x0000008b00867227 */ /* 0x000fc800078e00ff */
[--C-:B------:R-:W-:Y:S01]  /*88f0*/  @!P2 IMAD.IADD R131, R131, 0x1, -R7.reuse ;  /* 0x000000018383a824 */ /* 0x100fe200078e0a07 */
[C---:B------:R-:W-:Y:S01]  /*8900*/  ISETP.GT.U32.AND P2, PT, R7.reuse, R133, PT ;  /* 0x000000850700720c */ /* 0x040fe20003f44070 */
[----:B------:R-:W-:Y:S02]  /*8910*/  IMAD.MOV R134, RZ, RZ, -R134 ;  /* 0x000000ffff867224 */ /* 0x000fe400078e0a86 */
[----:B------:R-:W-:Y:S02]  /*8920*/  @!P1 IMAD.MOV R128, RZ, RZ, -R128 ;  /* 0x000000ffff809224 */ /* 0x000fe400078e0a80 */
[--C-:B------:R-:W-:Y:S01]  /*8930*/  @!P5 IMAD.IADD R132, R132, 0x1, -R7.reuse ;  /* 0x000000018484d824 */ /* 0x100fe200078e0a07 */
[----:B------:R-:W-:Y:S01]  /*8940*/  ISETP.GT.U32.AND P5, PT, R7, R130, PT ;  /* 0x000000820700720c */ /* 0x000fe20003fa4070 */
[----:B------:R-:W-:Y:S01]  /*8950*/  @!P4 IMAD.IADD R127, R127, 0x1, -R7 ;  /* 0x000000017f7fc824 */ /* 0x000fe200078e0a07 */
[----:B------:R-:W-:Y:S01]  /*8960*/  ISETP.GE.AND P4, PT, R136, RZ, PT ;  /* 0x000000ff8800720c */ /* 0x000fe20003f86270 */
[C---:B------:R-:W-:Y:S01]  /*8970*/  IMAD R134, R7.reuse, R134, R139 ;  /* 0x0000008607867224 */ /* 0x040fe200078e028b */
[----:B------:R-:W-:Y:S01]  /*8980*/  ISETP.GT.U32.AND P1, PT, R7, R132, PT ;  /* 0x000000840700720c */ /* 0x000fe20003f24070 */
[----:B------:R-:W-:Y:S01]  /*8990*/  IMAD.HI.U32 R136, R0, R141, RZ ;  /* 0x0000008d00887227 */ /* 0x000fe200078e00ff */
[----:B------:R-:W-:-:S03]  /*89a0*/  IABS R139, R147 ;  /* 0x00000093008b7213 */ /* 0x000fc60000000000 */
[----:B------:R-:W-:Y:S01]  /*89b0*/  @!P3 IMAD.MOV R127, RZ, RZ, -R127 ;  /* 0x000000ffff7fb224 */ /* 0x000fe200078e0a7f */
[----:B------:R-:W-:Y:S01]  /*89c0*/  ISETP.GT.U32.AND P3, PT, R7, R131, PT ;  /* 0x000000830700720c */ /* 0x000fe20003f64070 */
[----:B------:R-:W-:Y:S02]  /*89d0*/  @!P2 IMAD.IADD R133, R133, 0x1, -R7 ;  /* 0x000000018585a824 */ /* 0x000fe400078e0a07 */
[----:B------:R-:W-:Y:S01]  /*89e0*/  @!P6 IMAD.MOV R129, RZ, RZ, -R129 ;  /* 0x000000ffff81e224 */ /* 0x000fe200078e0a81 */
[C---:B------:R-:W-:Y:S01]  /*89f0*/  ISETP.GT.U32.AND P6, PT, R7.reuse, R134, PT ;  /* 0x000000860700720c */ /* 0x040fe20003fc4070 */
[----:B------:R-:W-:Y:S01]  /*8a00*/  IMAD.HI.U32 R135, R0, R140, RZ ;  /* 0x0000008c00877227 */ /* 0x000fe200078e00ff */
[----:B------:R-:W-:-:S03]  /*8a10*/  ISETP.GT.U32.AND P2, PT, R7, R133, PT ;  /* 0x000000850700720c */ /* 0x000fc60003f44070 */
[----:B------:R-:W-:Y:S02]  /*8a20*/  IMAD.MOV R136, RZ, RZ, -R136 ;  /* 0x000000ffff887224 */ /* 0x000fe400078e0a88 */
[----:B------:R-:W-:Y:S02]  /*8a30*/  IMAD.MOV R135, RZ, RZ, -R135 ;  /* 0x000000ffff877224 */ /* 0x000fe400078e0a87 */
[C---:B------:R-:W-:Y:S01]  /*8a40*/  IMAD R136, R7.reuse, R136, R141 ;  /* 0x0000008807887224 */ /* 0x040fe200078e028d */
[----:B------:R-:W-:Y:S01]  /*8a50*/  IABS R141, R148 ;  /* 0x00000094008d7213 */ /* 0x000fe20000000000 */
[C---:B------:R-:W-:Y:S02]  /*8a60*/  IMAD R135, R7.reuse, R135, R140 ;  /* 0x0000008707877224 */ /* 0x040fe400078e028c */
[--C-:B------:R-:W-:Y:S01]  /*8a70*/  @!P1 IMAD.IADD R132, R132, 0x1, -R7.reuse ;  /* 0x0000000184849824 */ /* 0x100fe200078e0a07 */
[C---:B------:R-:W-:Y:S01]  /*8a80*/  ISETP.GT.U32.AND P1, PT, R7.reuse, R136, PT ;  /* 0x000000880700720c */ /* 0x040fe20003f24070 */
[--C-:B------:R-:W-:Y:S01]  /*8a90*/  @!P5 IMAD.IADD R130, R130, 0x1, -R7.reuse ;  /* 0x000000018282d824 */ /* 0x100fe200078e0a07 */
[----:B------:R-:W-:Y:S01]  /*8aa0*/  ISETP.GT.U32.AND P5, PT, R7, R135, PT ;  /* 0x000000870700720c */ /* 0x000fe20003fa4070 */
[--C-:B------:R-:W-:Y:S01]  /*8ab0*/  @!P3 IMAD.IADD R131, R131, 0x1, -R7.reuse ;  /* 0x000000018383b824 */ /* 0x100fe200078e0a07 */
[----:B------:R-:W-:Y:S01]  /*8ac0*/  ISETP.GE.AND P3, PT, R142, RZ, PT ;  /* 0x000000ff8e00720c */ /* 0x000fe20003f66270 */
[----:B------:R-:W-:Y:S01]  /*8ad0*/  @!P6 IMAD.IADD R134, R134, 0x1, -R7 ;  /* 0x000000018686e824 */ /* 0x000fe200078e0a07 */
[----:B------:R-:W-:Y:S01]  /*8ae0*/  ISETP.GE.AND P6, PT, R144, RZ, PT ;  /* 0x000000ff9000720c */ /* 0x000fe20003fc6270 */
[----:B------:R-:W-:Y:S01]  /*8af0*/  IMAD.HI.U32 R137, R0, R139, RZ ;  /* 0x0000008b00897227 */ /* 0x000fe200078e00ff */
[----:B------:R-:W-:-:S03]  /*8b00*/  LOP3.LUT R144, R247, 0xe0, RZ, 0xfc, !PT ;  /* 0x000000e0f7907812 */ /* 0x000fc600078efcff */
[----:B------:R-:W-:Y:S01]  /*8b10*/  @!P2 IMAD.IADD R133, R133, 0x1, -R7 ;  /* 0x000000018585a824 */ /* 0x000fe200078e0a07 */
[----:B------:R-:W-:Y:S01]  /*8b20*/  ISETP.GE.AND P2, PT, R143, RZ, PT ;  /* 0x000000ff8f00720c */ /* 0x000fe20003f46270 */
[----:B------:R-:W-:Y:S01]  /*8b30*/  @!P0 IMAD.MOV R130, RZ, RZ, -R130 ;  /* 0x000000ffff828224 */ /* 0x000fe200078e0a82 */
[----:B------:R-:W-:Y:S01]  /*8b40*/  ISETP.GT.U32.AND P0, PT, R7, R134, PT ;  /* 0x000000860700720c */ /* 0x000fe20003f04070 */
[----:B------:R-:W-:Y:S01]  /*8b50*/  IMAD.HI.U32 R138, R0, R141, RZ ;  /* 0x0000008d008a7227 */ /* 0x000fe200078e00ff */
[----:B------:R-:W-:-:S03]  /*8b60*/  IABS R143, R144 ;  /* 0x00000090008f7213 */ /* 0x000fc60000000000 */
[----:B------:R-:W-:Y:S02]  /*8b70*/  IMAD.MOV R140, RZ, RZ, -R137 ;  /* 0x000000ffff8c7224 */ /* 0x000fe400078e0a89 */
[----:B------:R-:W-:Y:S02]  /*8b80*/  IMAD.MOV R138, RZ, RZ, -R138 ;  /* 0x000000ffff8a7224 */ /* 0x000fe400078e0a8a */
[----:B------:R-:W-:Y:S01]  /*8b90*/  IMAD R137, R7, R140, R139 ;  /* 0x0000008c07897224 */ /* 0x000fe200078e028b */
[----:B------:R-:W-:Y:S01]  /*8ba0*/  LOP3.LUT R140, R247, 0xe2, RZ, 0xfc, !PT ;  /* 0x000000e2f78c7812 */ /* 0x000fe200078efcff */
[--C-:B------:R-:W-:Y:S02]  /*8bb0*/  @!P1 IMAD.IADD R136, R136, 0x1, -R7.reuse ;  /* 0x0000000188889824 */ /* 0x100fe400078e0a07 */
[----:B------:R-:W-:Y:S01]  /*8bc0*/  @!P5 IMAD.IADD R135, R135, 0x1, -R7 ;  /* 0x000000018787d824 */ /* 0x000fe200078e0a07 */
[----:B------:R-:W-:Y:S01]  /*8bd0*/  ISETP.GE.AND P5, PT, R145, RZ, PT ;  /* 0x000000ff9100720c */ /* 0x000fe20003fa6270 */
[C---:B------:R-:W-:Y:S01]  /*8be0*/  IMAD R138, R7.reuse, R138, R141 ;  /* 0x0000008a078a7224 */ /* 0x040fe200078e028d */
[C---:B------:R-:W-:Y:S01]  /*8bf0*/  ISETP.GT.U32.AND P1, PT, R7.reuse, R136, PT ;  /* 0x000000880700720c */ /* 0x040fe20003f24070 */
[----:B------:R-:W-:Y:S01]  /*8c00*/  @!P3 IMAD.MOV R132, RZ, RZ, -R132 ;  /* 0x000000ffff84b224 */ /* 0x000fe200078e0a84 */
[C---:B------:R-:W-:Y:S01]  /*8c10*/  ISETP.GT.U32.AND P3, PT, R7.reuse, R137, PT ;  /* 0x000000890700720c */ /* 0x040fe20003f64070 */
[----:B------:R-:W-:Y:S01]  /*8c20*/  @!P4 IMAD.MOV R131, RZ, RZ, -R131 ;  /* 0x000000ffff83c224 */ /* 0x000fe200078e0a83 */
[----:B------:R-:W-:Y:S01]  /*8c30*/  IABS R141, R140 ;  /* 0x0000008c008d7213 */ /* 0x000fe20000000000 */
[----:B------:R-:W-:Y:S01]  /*8c40*/  @!P2 IMAD.MOV R133, RZ, RZ, -R133 ;  /* 0x000000ffff85a224 */ /* 0x000fe200078e0a85 */
[C---:B------:R-:W-:Y:S01]  /*8c50*/  ISETP.GT.U32.AND P4, PT, R7.reuse, R135, PT ;  /* 0x000000870700720c */ /* 0x040fe20003f84070 */
[----:B------:R-:W-:Y:S01]  /*8c60*/  @!P0 IMAD.IADD R134, R134, 0x1, -R7 ;  /* 0x0000000186868824 */ /* 0x000fe200078e0a07 */
[----:B------:R-:W-:Y:S01]  /*8c70*/  ISETP.GE.AND P2, PT, R146, RZ, PT ;  /* 0x000000ff9200720c */ /* 0x000fe20003f46270 */
[----:B------:R-:W-:Y:S01]  /*8c80*/  IMAD.HI.U32 R139, R0, R141, RZ ;  /* 0x0000008d008b7227 */ /* 0x000fe200078e00ff */
[----:B------:R-:W-:-:S03]  /*8c90*/  ISETP.GT.U32.AND P0, PT, R7, R138, PT ;  /* 0x0000008a0700720c */ /* 0x000fc60003f04070 */
[----:B------:R-:W-:Y:S02]  /*8ca0*/  IMAD.MOV R142, RZ, RZ, -R139 ;  /* 0x000000ffff8e7224 */ /* 0x000fe400078e0a8b */
[--C-:B------:R-:W-:Y:S01]  /*8cb0*/  @!P1 IMAD.IADD R136, R136, 0x1, -R7.reuse ;  /* 0x0000000188889824 */ /* 0x100fe200078e0a07 */
[----:B------:R-:W-:Y:S01]  /*8cc0*/  ISETP.GE.AND P1, PT, R148, RZ, PT ;  /* 0x000000ff9400720c */ /* 0x000fe20003f26270 */
[----:B------:R-:W-:Y:S01]  /*8cd0*/  @!P3 IMAD.IADD R137, R137, 0x1, -R7 ;  /* 0x000000018989b824 */ /* 0x000fe200078e0a07 */
[----:B------:R-:W-:Y:S01]  /*8ce0*/  ISETP.GE.AND P3, PT, R140, RZ, PT ;  /* 0x000000ff8c00720c */ /* 0x000fe20003f66270 */
[----:B------:R-:W-:Y:S01]  /*8cf0*/  IMAD R139, R7, R142, R141 ;  /* 0x0000008e078b7224 */ /* 0x000fe200078e028d */
[----:B------:R-:W-:Y:S01]  /*8d00*/  LOP3.LUT R141, R247, 0xde, RZ, 0xfc, !PT ;  /* 0x000000def78d7812 */ /* 0x000fe200078efcff */
[--C-:B------:R-:W-:Y:S01]  /*8d10*/  @!P4 IMAD.IADD R135, R135, 0x1, -R7.reuse ;  /* 0x000000018787c824 */ /* 0x100fe200078e0a07 */
[----:B------:R-:W-:Y:S01]  /*8d20*/  ISETP.GE.AND P4, PT, R147, RZ, PT ;  /* 0x000000ff9300720c */ /* 0x000fe20003f86270 */
[----:B------:R-:W-:Y:S01]  /*8d30*/  @!P0 IMAD.IADD R138, R138, 0x1, -R7 ;  /* 0x000000018a8a8824 */ /* 0x000fe200078e0a07 */
[C---:B------:R-:W-:Y:S01]  /*8d40*/  ISETP.GT.U32.AND P0, PT, R7.reuse, R137, PT ;  /* 0x000000890700720c */ /* 0x040fe20003f04070 */
[----:B------:R-:W-:Y:S01]  /*8d50*/  @!P2 IMAD.MOV R136, RZ, RZ, -R136 ;  /* 0x000000ffff88a224 */ /* 0x000fe200078e0a88 */
[C---:B------:R-:W-:Y:S01]  /*8d60*/  ISETP.GT.U32.AND P2, PT, R7.reuse, R139, PT ;  /* 0x0000008b0700720c */ /* 0x040fe20003f44070 */
[----:B------:R-:W-:Y:S01]  /*8d70*/  @!P5 IMAD.MOV R135, RZ, RZ, -R135 ;  /* 0x000000ffff87d224 */ /* 0x000fe200078e0a87 */
[----:B------:R-:W-:Y:S01]  /*8d80*/  ISETP.GT.U32.AND P5, PT, R7, R138, PT ;  /* 0x0000008a0700720c */ /* 0x000fe20003fa4070 */
[----:B------:R-:W-:Y:S01]  /*8d90*/  IMAD.HI.U32 R140, R0, R143, RZ ;  /* 0x0000008f008c7227 */ /* 0x000fe200078e00ff */
[----:B------:R-:W-:-:S02]  /*8da0*/  LOP3.LUT R142, R247, 0xdc, RZ, 0xfc, !PT ;  /* 0x000000dcf78e7812 */ /* 0x000fc400078efcff */
[----:B------:R-:W-:Y:S01]  /*8db0*/  LOP3.LUT R147, R247, 0xda, RZ, 0xfc, !PT ;  /* 0x000000daf7937812 */ /* 0x000fe200078efcff */
[----:B------:R-:W-:Y:S01]  /*8dc0*/  IMAD.MOV R140, RZ, RZ, -R140 ;  /* 0x000000ffff8c7224 */ /* 0x000fe200078e0a8c */
[----:B------:R-:W-:Y:S01]  /*8dd0*/  IABS R145, R142 ;  /* 0x0000008e00917213 */ /* 0x000fe20000000000 */
[----:B------:R-:W-:Y:S01]  /*8de0*/  @!P6 IMAD.MOV R134, RZ, RZ, -R134 ;  /* 0x000000ffff86e224 */ /* 0x000fe200078e0a86 */
[----:B------:R-:W-:Y:S01]  /*8df0*/  ISETP.GE.AND P6, PT, R144, RZ, PT ;  /* 0x000000ff9000720c */ /* 0x000fe20003fc6270 */
[----:B------:R-:W-:Y:S01]  /*8e00*/  IMAD R140, R7, R140, R143 ;  /* 0x0000008c078c7224 */ /* 0x000fe200078e028f */
[----:B------:R-:W-:Y:S01]  /*8e10*/  IABS R144, R141 ;  /* 0x0000008d00907213 */ /* 0x000fe20000000000 */
[--C-:B------:R-:W-:Y:S01]  /*8e20*/  @!P0 IMAD.IADD R137, R137, 0x1, -R7.reuse ;  /* 0x0000000189898824 */ /* 0x100fe200078e0a07 */
[----:B------:R-:W-:Y:S01]  /*8e30*/  ISETP.GE.AND P0, PT, R141, RZ, PT ;  /* 0x000000ff8d00720c */ /* 0x000fe20003f06270 */
[--C-:B------:R-:W-:Y:S01]  /*8e40*/  @!P2 IMAD.IADD R139, R139, 0x1, -R7.reuse ;  /* 0x000000018b8ba824 */ /* 0x100fe200078e0a07 */
[----:B------:R-:W-:Y:S01]  /*8e50*/  IABS R146, R147 ;  /* 0x0000009300927213 */ /* 0x000fe20000000000 */
[----:B------:R-:W-:Y:S01]  /*8e60*/  @!P5 IMAD.IADD R138, R138, 0x1, -R7 ;  /* 0x000000018a8ad824 */ /* 0x000fe200078e0a07 */
[C---:B------:R-:W-:Y:S01]  /*8e70*/  ISETP.GT.U32.AND P5, PT, R7.reuse, R140, PT ;  /* 0x0000008c0700720c */ /* 0x040fe20003fa4070 */
[----:B------:R-:W-:Y:S01]  /*8e80*/  @!P4 IMAD.MOV R137, RZ, RZ, -R137 ;  /* 0x000000ffff89c224 */ /* 0x000fe200078e0a89 */
[----:B------:R-:W-:Y:S01]  /*8e90*/  ISETP.GT.U32.AND P4, PT, R7, R139, PT ;  /* 0x0000008b0700720c */ /* 0x000fe20003f84070 */
[----:B------:R-:W-:Y:S01]  /*8ea0*/  IMAD.HI.U32 R141, R0, R144, RZ ;  /* 0x00000090008d7227 */ /* 0x000fe200078e00ff */
[----:B------:R-:W-:-:S02]  /*8eb0*/  ISETP.GE.AND P2, PT, R142, RZ, PT ;  /* 0x000000ff8e00720c */ /* 0x000fc40003f46270 */
[----:B------:R-:W-:Y:S01]  /*8ec0*/  IABS R148, R151 ;  /* 0x0000009700947213 */ /* 0x000fe20000000000 */
[----:B------:R-:W-:Y:S02]  /*8ed0*/  IMAD.MOV R141, RZ, RZ, -R141 ;  /* 0x000000ffff8d7224 */ /* 0x000fe400078e0a8d */
[----:B------:R-:W-:-:S04]  /*8ee0*/  IMAD.HI.U32 R142, R0, R145, RZ ;  /* 0x00000091008e7227 */ /* 0x000fc800078e00ff */
[----:B------:R-:W-:Y:S02]  /*8ef0*/  IMAD R141, R7, R141, R144 ;  /* 0x0000008d078d7224 */ /* 0x000fe400078e0290 */
[--C-:B------:R-:W-:Y:S02]  /*8f00*/  @!P5 IMAD.IADD R140, R140, 0x1, -R7.reuse ;  /* 0x000000018c8cd824 */ /* 0x100fe400078e0a07 */
[----:B------:R-:W-:Y:S01]  /*8f10*/  @!P4 IMAD.IADD R139, R139, 0x1, -R7 ;  /* 0x000000018b8bc824 */ /* 0x000fe200078e0a07 */
[C---:B------:R-:W-:Y:S01]  /*8f20*/  ISETP.GT.U32.AND P4, PT, R7.reuse, R141, PT ;  /* 0x0000008d0700720c */ /* 0x040fe20003f84070 */
[----:B------:R-:W-:Y:S01]  /*8f30*/  IMAD.HI.U32 R143, R0, R146, RZ ;  /* 0x00000092008f7227 */ /* 0x000fe200078e00ff */
[----:B------:R-:W-:-:S03]  /*8f40*/  ISETP.GT.U32.AND P5, PT, R7, R140, PT ;  /* 0x0000008c0700720c */ /* 0x000fc60003fa4070 */
[----:B------:R-:W-:Y:S01]  /*8f50*/  @!P1 IMAD.MOV R138, RZ, RZ, -R138 ;  /* 0x000000ffff8a9224 */ /* 0x000fe200078e0a8a */
[----:B------:R-:W-:Y:S01]  /*8f60*/  ISETP.GE.AND P1, PT, R147, RZ, PT ;  /* 0x000000ff9300720c */ /* 0x000fe20003f26270 */
[----:B------:R-:W-:Y:S01]  /*8f70*/  IMAD.MOV R142, RZ, RZ, -R142 ;  /* 0x000000ffff8e7224 */ /* 0x000fe200078e0a8e */
[----:B------:R-:W-:Y:S01]  /*8f80*/  LOP3.LUT R147, R247, 0xd8, RZ, 0xfc, !PT ;  /* 0x000000d8f7937812 */ /* 0x000fe200078efcff */
[----:B------:R-:W-:Y:S02]  /*8f90*/  IMAD.MOV R143, RZ, RZ, -R143 ;  /* 0x000000ffff8f7224 */ /* 0x000fe400078e0a8f */
[C---:B------:R-:W-:Y:S01]  /*8fa0*/  IMAD R142, R7.reuse, R142, R145 ;  /* 0x0000008e078e7224 */ /* 0x040fe200078e0291 */
[----:B------:R-:W-:Y:S01]  /*8fb0*/  IABS R145, R147 ;  /* 0x0000009300917213 */ /* 0x000fe20000000000 */
[----:B------:R-:W-:Y:S02]  /*8fc0*/  IMAD R143, R7, R143, R146 ;  /* 0x0000008f078f7224 */ /* 0x000fe400078e0292 */
[----:B------:R-:W-:-:S02]  /*8fd0*/  @!P4 IMAD.IADD R141, R141, 0x1, -R7 ;  /* 0x000000018d8dc824 */ /* 0x000fc400078e0a07 */
[----:B------:R-:W-:Y:S01]  /*8fe0*/  @!P5 IMAD.IADD R140, R140, 0x1, -R7 ;  /* 0x000000018c8cd824 */ /* 0x000fe200078e0a07 */
[C---:B------:R-:W-:Y:S01]  /*8ff0*/  ISETP.GT.U32.AND P5, PT, R7.reuse, R142, PT ;  /* 0x0000008e0700720c */ /* 0x040fe20003fa4070 */
[----:B------:R-:W-:Y:S01]  /*9000*/  @!P3 IMAD.MOV R139, RZ, RZ, -R139 ;  /* 0x000000ffff8bb224 */ /* 0x000fe200078e0a8b */
[C---:B------:R-:W-:Y:S01]  /*9010*/  ISETP.GT.U32.AND P3, PT, R7.reuse, R141, PT ;  /* 0x0000008d0700720c */ /* 0x040fe20003f64070 */
[----:B------:R-:W-:Y:S01]  /*9020*/  IMAD.HI.U32 R144, R0, R145, RZ ;  /* 0x0000009100907227 */ /* 0x000fe200078e00ff */
[----:B------:R-:W-:-:S03]  /*9030*/  ISETP.GT.U32.AND P4, PT, R7, R143, PT ;  /* 0x0000008f0700720c */ /* 0x000fc60003f84070 */
[----:B------:R-:W-:Y:S02]  /*9040*/  IMAD.MOV R144, RZ, RZ, -R144 ;  /* 0x000000ffff907224 */ /* 0x000fe400078e0a90 */
[----:B------:R-:W-:-:S04]  /*9050*/  IMAD.HI.U32 R146, R0, R149, RZ ;  /* 0x0000009500927227 */ /* 0x000fc800078e00ff */
[----:B------:R-:W-:Y:S02]  /*9060*/  IMAD R144, R7, R144, R145 ;  /* 0x0000009007907224 */ /* 0x000fe400078e0291 */
[--C-:B------:R-:W-:Y:S02]  /*9070*/  @!P5 IMAD.IADD R142, R142, 0x1, -R7.reuse ;  /* 0x000000018e8ed824 */ /* 0x100fe400078e0a07 */
[--C-:B------:R-:W-:Y:S01]  /*9080*/  @!P3 IMAD.IADD R141, R141, 0x1, -R7.reuse ;  /* 0x000000018d8db824 */ /* 0x100fe200078e0a07 */
[----:B------:R-:W-:Y:S01]  /*9090*/  ISETP.GT.U32.AND P3, PT, R7, R144, PT ;  /* 0x000000900700720c */ /* 0x000fe20003f64070 */
[----:B------:R-:W-:Y:S01]  /*90a0*/  @!P4 IMAD.IADD R143, R143, 0x1, -R7 ;  /* 0x000000018f8fc824 */ /* 0x000fe200078e0a07 */
[C---:B------:R-:W-:Y:S01]  /*90b0*/  ISETP.GT.U32.AND P5, PT, R7.reuse, R142, PT ;  /* 0x0000008e0700720c */ /* 0x040fe20003fa4070 */
[----:B------:R-:W-:Y:S02]  /*90c0*/  IMAD.MOV R146, RZ, RZ, -R146 ;  /* 0x000000ffff927224 */ /* 0x000fe400078e0a92 */
[----:B------:R-:W-:Y:S01]  /*90d0*/  IMAD.HI.U32 R145, R0, R148, RZ ;  /* 0x0000009400917227 */ /* 0x000fe200078e00ff */
[----:B------:R-:W-:-:S03]  /*90e0*/  ISETP.GT.U32.AND P4, PT, R7, R143, PT ;  /* 0x0000008f0700720c */ /* 0x000fc60003f84070 */
[----:B------:R-:W-:Y:S02]  /*90f0*/  IMAD R146, R7, R146, R149 ;  /* 0x0000009207927224 */ /* 0x000fe400078e0295 */
[----:B------:R-:W-:Y:S02]  /*9100*/  @!P0 IMAD.MOV R141, RZ, RZ, -R141 ;  /* 0x000000ffff8d8224 */ /* 0x000fe400078e0a8d */
[--C-:B------:R-:W-:Y:S02]  /*9110*/  @!P3 IMAD.IADD R144, R144, 0x1, -R7.reuse ;  /* 0x000000019090b824 */ /* 0x100fe400078e0a07 */
[----:B------:R-:W-:Y:S01]  /*9120*/  @!P5 IMAD.IADD R142, R142, 0x1, -R7 ;  /* 0x000000018e8ed824 */ /* 0x000fe200078e0a07 */
[----:B------:R-:W-:Y:S01]  /*9130*/  ISETP.GE.AND P5, PT, R151, RZ, PT ;  /* 0x000000ff9700720c */ /* 0x000fe20003fa6270 */
[----:B------:R-:W-:Y:S01]  /*9140*/  IMAD.MOV R145, RZ, RZ, -R145 ;  /* 0x000000ffff917224 */ /* 0x000fe200078e0a91 */
[----:B------:R-:W-:Y:S01]  /*9150*/  ISETP.GT.U32.AND P0, PT, R7, R144, PT ;  /* 0x000000900700720c */ /* 0x000fe20003f04070 */
[----:B------:R-:W-:Y:S01]  /*9160*/  @!P4 IMAD.IADD R143, R143, 0x1, -R7 ;  /* 0x000000018f8fc824 */ /* 0x000fe200078e0a07 */
[----:B------:R-:W-:Y:S01]  /*9170*/  ISETP.GT.U32.AND P4, PT, R7, R146, PT ;  /* 0x000000920700720c */ /* 0x000fe20003f84070 */
[----:B------:R-:W-:Y:S01]  /*9180*/  @!P6 IMAD.MOV R140, RZ, RZ, -R140 ;  /* 0x000000ffff8ce224 */ /* 0x000fe200078e0a8c */
[----:B------:R-:W-:Y:S01]  /*9190*/  LOP3.LUT R151, R247, 0xd0, RZ, 0xfc, !PT ;  /* 0x000000d0f7977812 */ /* 0x000fe200078efcff */
[----:B------:R-:W-:Y:S01]  /*91a0*/  IMAD R145, R7, R145, R148 ;  /* 0x0000009107917224 */ /* 0x000fe200078e0294 */
[----:B------:R-:W-:Y:S01]  /*91b0*/  ISETP.GE.AND P6, PT, R147, RZ, PT ;  /* 0x000000ff9300720c */ /* 0x000fe20003fc6270 */
[----:B------:R-:W-:Y:S01]  /*91c0*/  IMAD.HI.U32 R147, R0, R150, RZ ;  /* 0x0000009600937227 */ /* 0x000fe200078e00ff */
[----:B------:R-:W-:-:S02]  /*91d0*/  IABS R149, R151 ;  /* 0x0000009700957213 */ /* 0x000fc40000000000 */
[----:B------:R-:W-:Y:S01]  /*91e0*/  ISETP.GT.U32.AND P3, PT, R7, R145, PT ;  /* 0x000000910700720c */ /* 0x000fe20003f64070 */
[----:B------:R-:W-:Y:S01]  /*91f0*/  @!P2 IMAD.MOV R142, RZ, RZ, -R142 ;  /* 0x000000ffff8ea224 */ /* 0x000fe200078e0a8e */
[----:B------:R-:W-:Y:S01]  /*9200*/  ISETP.GE.AND P2, PT, R152, RZ, PT ;  /* 0x000000ff9800720c */ /* 0x000fe20003f46270 */
[----:B------:R-:W-:Y:S01]  /*9210*/  IMAD.MOV R147, RZ, RZ, -R147 ;  /* 0x000000ffff937224 */ /* 0x000fe200078e0a93 */
[----:B------:R-:W-:Y:S01]  /*9220*/  LOP3.LUT R152, R247, 0xce, RZ, 0xfc, !PT ;  /* 0x000000cef7987812 */ /* 0x000fe200078efcff */
[----:B------:R-:W-:-:S04]  /*9230*/  IMAD.HI.U32 R148, R0, R149, RZ ;  /* 0x0000009500947227 */ /* 0x000fc800078e00ff */
[----:B------:R-:W-:Y:S01]  /*9240*/  IMAD R147, R7, R147, R150 ;  /* 0x0000009307937224 */ /* 0x000fe200078e0296 */
[----:B------:R-:W-:Y:S01]  /*9250*/  IABS R150, R152 ;  /* 0x0000009800967213 */ /* 0x000fe20000000000 */
[--C-:B------:R-:W-:Y:S01]  /*9260*/  @!P0 IMAD.IADD R144, R144, 0x1, -R7.reuse ;  /* 0x0000000190908824 */ /* 0x100fe200078e0a07 */
[----:B------:R-:W-:Y:S01]  /*9270*/  ISETP.GE.AND P0, PT, R153, RZ, PT ;  /* 0x000000ff9900720c */ /* 0x000fe20003f06270 */
[----:B------:R-:W-:Y:S01]  /*9280*/  @!P4 IMAD.IADD R146, R146, 0x1, -R7 ;  /* 0x000000019292c824 */ /* 0x000fe200078e0a07 */
[----:B------:R-:W-:Y:S01]  /*9290*/  IABS R153, R156 ;  /* 0x0000009c00997213 */ /* 0x000fe20000000000 */
[----:B------:R-:W-:Y:S02]  /*92a0*/  IMAD.MOV R148, RZ, RZ, -R148 ;  /* 0x000000ffff947224 */ /* 0x000fe400078e0a94 */
[----:B------:R-:W-:Y:S01]  /*92b0*/  @!P1 IMAD.MOV R143, RZ, RZ, -R143 ;  /* 0x000000ffff8f9224 */ /* 0x000fe200078e0a8f */
[C---:B------:R-:W-:Y:S01]  /*92c0*/  ISETP.GT.U32.AND P1, PT, R7.reuse, R147, PT ;  /* 0x000000930700720c */ /* 0x040fe20003f24070 */
[----:B------:R-:W-:Y:S01]  /*92d0*/  @!P6 IMAD.MOV R144, RZ, RZ, -R144 ;  /* 0x000000ffff90e224 */ /* 0x000fe200078e0a90 */
[C---:B------:R-:W-:Y:S01]  /*92e0*/  ISETP.GT.U32.AND P6, PT, R7.reuse, R146, PT ;  /* 0x000000920700720c */ /* 0x040fe20003fc4070 */
[----:B------:R-:W-:-:S02]  /*92f0*/  IMAD R148, R7, R148, R149 ;  /* 0x0000009407947224 */ /* 0x000fc400078e0295 */
[----:B------:R-:W-:-:S04]  /*9300*/  IMAD.HI.U32 R149, R0, R150, RZ ;  /* 0x0000009600957227 */ /* 0x000fc800078e00ff */
[----:B------:R-:W-:Y:S01]  /*9310*/  @!P3 IMAD.IADD R145, R145, 0x1, -R7 ;  /* 0x000000019191b824 */ /* 0x000fe200078e0a07 */
[----:B------:R-:W-:Y:S01]  /*9320*/  ISETP.GE.AND P3, PT, R151, RZ, PT ;  /* 0x000000ff9700720c */ /* 0x000fe20003f66270 */
[----:B------:R-:W-:Y:S02]  /*9330*/  IMAD.MOV R149, RZ, RZ, -R149 ;  /* 0x000000ffff957224 */ /* 0x000fe400078e0a95 */
[--C-:B------:R-:W-:Y:S01]  /*9340*/  @!P1 IMAD.IADD R147, R147, 0x1, -R7.reuse ;  /* 0x0000000193939824 */ /* 0x100fe200078e0a07 */
[C---:B------:R-:W-:Y:S01]  /*9350*/  ISETP.GT.U32.AND P4, PT, R7.reuse, R145, PT ;  /* 0x000000910700720c */ /* 0x040fe20003f84070 */
[C---:B------:R-:W-:Y:S02]  /*9360*/  IMAD R149, R7.reuse, R149, R150 ;  /* 0x0000009507957224 */ /* 0x040fe400078e0296 */
[----:B------:R-:W-:Y:S01]  /*9370*/  @!P6 IMAD.IADD R146, R146, 0x1, -R7 ;  /* 0x000000019292e824 */ /* 0x000fe200078e0a07 */
[C---:B------:R-:W-:Y:S01]  /*9380*/  ISETP.GT.U32.AND P1, PT, R7.reuse, R147, PT ;  /* 0x000000930700720c */ /* 0x040fe20003f24070 */
[----:B------:R-:W-:Y:S01]  /*9390*/  IMAD.HI.U32 R151, R0, R154, RZ ;  /* 0x0000009a00977227 */ /* 0x000fe200078e00ff */
[----:B------:R-:W-:-:S03]  /*93a0*/  ISETP.GT.U32.AND P6, PT, R7, R149, PT ;  /* 0x000000950700720c */ /* 0x000fc60003fc4070 */
[----:B------:R-:W-:-:S04]  /*93b0*/  IMAD.HI.U32 R150, R0, R153, RZ ;  /* 0x0000009900967227 */ /* 0x000fc800078e00ff */
[----:B------:R-:W-:Y:S01]  /*93c0*/  @!P4 IMAD.IADD R145, R145, 0x1, -R7 ;  /* 0x000000019191c824 */ /* 0x000fe200078e0a07 */
[----:B------:R-:W-:Y:S01]  /*93d0*/  ISETP.GT.U32.AND P4, PT, R7, R148, PT ;  /* 0x000000940700720c */ /* 0x000fe20003f84070 */
[----:B------:R-:W-:Y:S02]  /*93e0*/  IMAD.MOV R151, RZ, RZ, -R151 ;  /* 0x000000ffff977224 */ /* 0x000fe400078e0a97 */
[--C-:B------:R-:W-:Y:S01]  /*93f0*/  @!P1 IMAD.IADD R147, R147, 0x1, -R7.reuse ;  /* 0x0000000193939824 */ /* 0x100fe200078e0a07 */
[----:B------:R-:W-:Y:S01]  /*9400*/  ISETP.GE.AND P1, PT, R152, RZ, PT ;  /* 0x000000ff9800720c */ /* 0x000fe20003f26270 */
[----:B------:R-:W-:Y:S02]  /*9410*/  @!P6 IMAD.IADD R149, R149, 0x1, -R7 ;  /* 0x000000019595e824 */ /* 0x000fe400078e0a07 */
[----:B------:R-:W-:-:S03]  /*9420*/  IMAD.HI.U32 R152, R0, R155, RZ ;  /* 0x0000009b00987227 */ /* 0x000fc600078e00ff */
[C---:B------:R-:W-:Y:S01]  /*9430*/  ISETP.GT.U32.AND P6, PT, R7.reuse, R149, PT ;  /* 0x000000950700720c */ /* 0x040fe20003fc4070 */
[----:B------:R-:W-:Y:S02]  /*9440*/  IMAD.MOV R150, RZ, RZ, -R150 ;  /* 0x000000ffff967224 */ /* 0x000fe400078e0a96 */
[----:B------:R-:W-:Y:S01]  /*9450*/  @!P4 IMAD.IADD R148, R148, 0x1, -R7 ;  /* 0x000000019494c824 */ /* 0x000fe200078e0a07 */
[----:B------:R-:W-:Y:S01]  /*9460*/  ISETP.GE.AND P4, PT, R156, RZ, PT ;  /* 0x000000ff9c00720c */ /* 0x000fe20003f86270 */
[----:B------:R-:W-:Y:S02]  /*9470*/  IMAD.MOV R152, RZ, RZ, -R152 ;  /* 0x000000ffff987224 */ /* 0x000fe400078e0a98 */
[C---:B------:R-:W-:Y:S02]  /*9480*/  IMAD R151, R7.reuse, R151, R154 ;  /* 0x0000009707977224 */ /* 0x040fe400078e029a */
[----:B------:R-:W-:Y:S01]  /*9490*/  @!P5 IMAD.MOV R145, RZ, RZ, -R145 ;  /* 0x000000ffff91d224 */ /* 0x000fe200078e0a91 */
[C---:B------:R-:W-:Y:S01]  /*94a0*/  ISETP.GT.U32.AND P5, PT, R7.reuse, R148, PT ;  /* 0x000000940700720c */ /* 0x040fe20003fa4070 */
[----:B------:R-:W-:-:S02]  /*94b0*/  IMAD R150, R7, R150, R153 ;  /* 0x0000009607967224 */ /* 0x000fc400078e0299 */
[C---:B------:R-:W-:Y:S01]  /*94c0*/  IMAD R152, R7.reuse, R152, R155 ;  /* 0x0000009807987224 */ /* 0x040fe200078e029b */
[----:B------:R-:W-:Y:S01]  /*94d0*/  IABS R155, R160 ;  /* 0x000000a0009b7213 */ /* 0x000fe20000000000 */
[----:B------:R-:W-:Y:S01]  /*94e0*/  @!P0 IMAD.MOV R147, RZ, RZ, -R147 ;  /* 0x000000ffff938224 */ /* 0x000fe200078e0a93 */
[C---:B------:R-:W-:Y:S01]  /*94f0*/  ISETP.GT.U32.AND P0, PT, R7.reuse, R151, PT ;  /* 0x000000970700720c */ /* 0x040fe20003f04070 */
[----:B------:R-:W-:Y:S01]  /*9500*/  @!P2 IMAD.MOV R146, RZ, RZ, -R146 ;  /* 0x000000ffff92a224 */ /* 0x000fe200078e0a92 */
[----:B------:R-:W-:Y:S01]  /*9510*/  ISETP.GT.U32.AND P2, PT, R7, R150, PT ;  /* 0x000000960700720c */ /* 0x000fe20003f44070 */
[----:B------:R-:W-:Y:S01]  /*9520*/  @!P6 IMAD.IADD R149, R149, 0x1, -R7 ;  /* 0x000000019595e824 */ /* 0x000fe200078e0a07 */
[----:B------:R-:W-:Y:S01]  /*9530*/  ISETP.GT.U32.AND P6, PT, R7, R152, PT ;  /* 0x000000980700720c */ /* 0x000fe20003fc4070 */
[----:B------:R-:W-:-:S04]  /*9540*/  IMAD.HI.U32 R153, R0, R155, RZ ;  /* 0x0000009b00997227 */ /* 0x000fc800078e00ff */
[----:B------:R-:W-:Y:S01]  /*9550*/  @!P5 IMAD.IADD R148, R148, 0x1, -R7 ;  /* 0x000000019494d824 */ /* 0x000fe200078e0a07 */
[----:B------:R-:W-:Y:S01]  /*9560*/  ISETP.GE.AND P5, PT, R157, RZ, PT ;  /* 0x000000ff9d00720c */ /* 0x000fe20003fa6270 */
[----:B------:R-:W-:Y:S01]  /*9570*/  IMAD.MOV R156, RZ, RZ, -R153 ;  /* 0x000000ffff9c7224 */ /* 0x000fe200078e0a99 */
[----:B------:R-:W-:Y:S01]  /*9580*/  IABS R157, R161 ;  /* 0x000000a1009d7213 */ /* 0x000fe20000000000 */
[--C-:B------:R-:W-:Y:S02]  /*9590*/  @!P0 IMAD.IADD R151, R151, 0x1, -R7.reuse ;  /* 0x0000000197978824 */ /* 0x100fe400078e0a07 */
[--C-:B------:R-:W-:Y:S01]  /*95a0*/  @!P2 IMAD.IADD R150, R150, 0x1, -R7.reuse ;  /* 0x000000019696a824 */ /* 0x100fe200078e0a07 */
[----:B------:R-:W-:Y:S01]  /*95b0*/  ISETP.GE.AND P2, PT, R158, RZ, PT ;  /* 0x000000ff9e00720c */ /* 0x000fe20003f46270 */
[----:B------:R-:W-:Y:S01]  /*95c0*/  @!P6 IMAD.IADD R152, R152, 0x1, -R7 ;  /* 0x000000019898e824 */ /* 0x000fe200078e0a07 */
[C---:B------:R-:W-:Y:S01]  /*95d0*/  ISETP.GT.U32.AND P6, PT, R7.reuse, R151, PT ;  /* 0x000000970700720c */ /* 0x040fe20003fc4070 */
[----:B------:R-:W-:Y:S01]  /*95e0*/  IMAD.HI.U32 R154, R0, R157, RZ ;  /* 0x0000009d009a7227 */ /* 0x000fe200078e00ff */
[----:B------:R-:W-:-:S02]  /*95f0*/  ISETP.GT.U32.AND P0, PT, R7, R150, PT ;  /* 0x000000960700720c */ /* 0x000fc40003f04070 */
[----:B------:R-:W-:Y:S01]  /*9600*/  IABS R158, R162 ;  /* 0x000000a2009e7213 */ /* 0x000fe20000000000 */
[----:B------:R-:W-:Y:S02]  /*9610*/  IMAD.MOV R154, RZ, RZ, -R154 ;  /* 0x000000ffff9a7224 */ /* 0x000fe400078e0a9a */
[C---:B------:R-:W-:Y:S02]  /*9620*/  IMAD R153, R7.reuse, R156, R155 ;  /* 0x0000009c07997224 */ /* 0x040fe400078e029b */
[----:B------:R-:W-:Y:S01]  /*9630*/  IMAD R154, R7, R154, R157 ;  /* 0x0000009a079a7224 */ /* 0x000fe200078e029d */
[----:B------:R-:W-:Y:S01]  /*9640*/  IABS R157, R164 ;  /* 0x000000a4009d7213 */ /* 0x000fe20000000000 */
[----:B------:R-:W-:-:S04]  /*9650*/  IMAD.HI.U32 R155, R0, R158, RZ ;  /* 0x0000009e009b7227 */ /* 0x000fc800078e00ff */
[----:B------:R-:W-:Y:S01]  /*9660*/  @!P6 IMAD.IADD R151, R151, 0x1, -R7 ;  /* 0x000000019797e824 */ /* 0x000fe200078e0a07 */
[C---:B------:R-:W-:Y:S01]  /*9670*/  ISETP.GT.U32.AND P6, PT, R7.reuse, R154, PT ;  /* 0x0000009a0700720c */ /* 0x040fe20003fc4070 */
[----:B------:R-:W-:Y:S02]  /*9680*/  IMAD.MOV R155, RZ, RZ, -R155 ;  /* 0x000000ffff9b7224 */ /* 0x000fe400078e0a9b */
[----:B------:R-:W-:Y:S01]  /*9690*/  @!P0 IMAD.IADD R150, R150, 0x1, -R7 ;  /* 0x0000000196968824 */ /* 0x000fe200078e0a07 */
[C---:B------:R-:W-:Y:S01]  /*96a0*/  ISETP.GT.U32.AND P0, PT, R7.reuse, R153, PT ;  /* 0x000000990700720c */ /* 0x040fe20003f04070 */
[C---:B------:R-:W-:Y:S02]  /*96b0*/  IMAD R155, R7.reuse, R155, R158 ;  /* 0x0000009b079b7224 */ /* 0x040fe400078e029e */
[----:B------:R-:W-:Y:S01]  /*96c0*/  @!P3 IMAD.MOV R148, RZ, RZ, -R148 ;  /* 0x000000ffff94b224 */ /* 0x000fe200078e0a94 */
[C---:B------:R-:W-:Y:S01]  /*96d0*/  ISETP.GT.U32.AND P3, PT, R7.reuse, R152, PT ;  /* 0x000000980700720c */ /* 0x040fe20003f64070 */
[----:B------:R-:W-:Y:S01]  /*96e0*/  @!P4 IMAD.MOV R150, RZ, RZ, -R150 ;  /* 0x000000ffff96c224 */ /* 0x000fe200078e0a96 */
[----:B------:R-:W-:Y:S01]  /*96f0*/  ISETP.GT.U32.AND P4, PT, R7, R155, PT ;  /* 0x0000009b0700720c */ /* 0x000fe20003f84070 */
[----:B------:R-:W-:-:S04]  /*9700*/  IMAD.HI.U32 R156, R0, R159, RZ ;  /* 0x0000009f009c7227 */ /* 0x000fc800078e00ff */
[----:B------:R-:W-:Y:S02]  /*9710*/  @!P6 IMAD.IADD R154, R154, 0x1, -R7 ;  /* 0x000000019a9ae824 */ /* 0x000fe400078e0a07 */
[----:B------:R-:W-:Y:S02]  /*9720*/  @!P1 IMAD.MOV R149, RZ, RZ, -R149 ;  /* 0x000000ffff959224 */ /* 0x000fe400078e0a95 */
[----:B------:R-:W-:Y:S01]  /*9730*/  IMAD.MOV.U32 R158, RZ, RZ, R157 ;  /* 0x000000ffff9e7224 */ /* 0x000fe200078e009d */
[----:B------:R-:W-:Y:S01]  /*9740*/  ISETP.GT.U32.AND P1, PT, R7, R154, PT ;  /* 0x0000009a0700720c */ /* 0x000fe20003f24070 */
[--C-:B------:R-:W-:Y:S01]  /*9750*/  @!P3 IMAD.IADD R152, R152, 0x1, -R7.reuse ;  /* 0x000000019898b824 */ /* 0x100fe200078e0a07 */
[----:B------:R-:W-:Y:S01]  /*9760*/  ISETP.GE.AND P3, PT, R160, RZ, PT ;  /* 0x000000ffa000720c */ /* 0x000fe20003f66270 */
[--C-:B------:R-:W-:Y:S01]  /*9770*/  @!P0 IMAD.IADD R153, R153, 0x1, -R7.reuse ;  /* 0x0000000199998824 */ /* 0x100fe200078e0a07 */
[----:B------:R-:W-:Y:S01]  /*9780*/  ISETP.GE.AND P0, PT, R161, RZ, PT ;  /* 0x000000ffa100720c */ /* 0x000fe20003f06270 */
[----:B------:R-:W-:Y:S01]  /*9790*/  IMAD.MOV R156, RZ, RZ, -R156 ;  /* 0x000000ffff9c7224 */ /* 0x000fe200078e0a9c */
[----:B------:R-:W-:Y:S01]  /*97a0*/  LOP3.LUT R160, R247, 0xbc, RZ, 0xfc, !PT ;  /* 0x000000bcf7a07812 */ /* 0x000fe200078efcff */
[----:B------:R-:W-:Y:S01]  /*97b0*/  @!P4 IMAD.IADD R155, R155, 0x1, -R7 ;  /* 0x000000019b9bc824 */ /* 0x000fe200078e0a07 */
[----:B------:R-:W-:Y:S01]  /*97c0*/  ISETP.GT.U32.AND P6, PT, R7, R153, PT ;  /* 0x000000990700720c */ /* 0x000fe20003fc4070 */
[----:B------:R-:W-:-:S03]  /*97d0*/  IMAD.HI.U32 R157, R0, R158, RZ ;  /* 0x0000009e009d7227 */ /* 0x000fc600078e00ff */
[C---:B------:R-:W-:Y:S01]  /*97e0*/  ISETP.GT.U32.AND P4, PT, R7.reuse, R155, PT ;  /* 0x0000009b0700720c */ /* 0x040fe20003f84070 */
[C---:B------:R-:W-:Y:S01]  /*97f0*/  IMAD R156, R7.reuse, R156, R159 ;  /* 0x0000009c079c7224 */ /* 0x040fe200078e029f */
[----:B------:R-:W-:Y:S01]  /*9800*/  IABS R159, R160 ;  /* 0x000000a0009f7213 */ /* 0x000fe20000000000 */
[----:B------:R-:W-:Y:S02]  /*9810*/  IMAD.MOV R157, RZ, RZ, -R157 ;  /* 0x000000ffff9d7224 */ /* 0x000fe400078e0a9d */
[----:B------:R-:W-:Y:S01]  /*9820*/  @!P5 IMAD.MOV R151, RZ, RZ, -R151 ;  /* 0x000000ffff97d224 */ /* 0x000fe200078e0a97 */
[----:B------:R-:W-:Y:S01]  /*9830*/  ISETP.GE.AND P5, PT, R162, RZ, PT ;  /* 0x000000ffa200720c */ /* 0x000fe20003fa6270 */
[C---:B------:R-:W-:Y:S02]  /*9840*/  IMAD R157, R7.reuse, R157, R158 ;  /* 0x0000009d079d7224 */ /* 0x040fe400078e029e */
[----:B------:R-:W-:Y:S01]  /*9850*/  @!P1 IMAD.IADD R154, R154, 0x1, -R7 ;  /* 0x000000019a9a9824 */ /* 0x000fe200078e0a07 */
[----:B------:R-:W-:Y:S01]  /*9860*/  ISETP.GT.U32.AND P1, PT, R7, R156, PT ;  /* 0x0000009c0700720c */ /* 0x000fe20003f24070 */
[----:B------:R-:W-:-:S04]  /*9870*/  IMAD.HI.U32 R158, R0, R159, RZ ;  /* 0x0000009f009e7227 */ /* 0x000fc800078e00ff */
[----:B------:R-:W-:Y:S01]  /*9880*/  @!P0 IMAD.MOV R154, RZ, RZ, -R154 ;  /* 0x000000ffff9a8224 */ /* 0x000fe200078e0a9a */
[----:B------:R-:W-:Y:S01]  /*9890*/  ISETP.GT.U32.AND P0, PT, R7, R157, PT ;  /* 0x0000009d0700720c */ /* 0x000fe20003f04070 */
[----:B------:R-:W-:Y:S02]  /*98a0*/  IMAD.MOV R158, RZ, RZ, -R158 ;  /* 0x000000ffff9e7224 */ /* 0x000fe400078e0a9e */
[--C-:B------:R-:W-:Y:S01]  /*98b0*/  @!P6 IMAD.IADD R153, R153, 0x1, -R7.reuse ;  /* 0x000000019999e824 */ /* 0x100fe200078e0a07 */
[----:B------:R-:W-:Y:S01]  /*98c0*/  ISETP.GE.AND P6, PT, R164, RZ, PT ;  /* 0x000000ffa400720c */ /* 0x000fe20003fc6270 */
[----:B------:R-:W-:Y:S01]  /*98d0*/  @!P4 IMAD.IADD R155, R155, 0x1, -R7 ;  /* 0x000000019b9bc824 */ /* 0x000fe200078e0a07 */
[----:B------:R-:W-:Y:S01]  /*98e0*/  IABS R164, R166 ;  /* 0x000000a600a47213 */ /* 0x000fe20000000000 */
[C---:B------:R-:W-:Y:S02]  /*98f0*/  IMAD R158, R7.reuse, R158, R159 ;  /* 0x0000009e079e7224 */ /* 0x040fe400078e029f */
[----:B------:R-:W-:Y:S01]  /*9900*/  @!P3 IMAD.MOV R153, RZ, RZ, -R153 ;  /* 0x000000ffff99b224 */ /* 0x000fe200078e0a99 */
[----:B------:R-:W-:Y:S01]  /*9910*/  ISETP.GE.AND P3, PT, R160, RZ, PT ;  /* 0x000000ffa000720c */ /* 0x000fe20003f66270 */
[----:B------:R-:W-:Y:S01]  /*9920*/  @!P5 IMAD.MOV R155, RZ, RZ, -R155 ;  /* 0x000000ffff9bd224 */ /* 0x000fe200078e0a9b */
[----:B------:R-:W-:Y:S01]  /*9930*/  ISETP.GT.U32.AND P5, PT, R7, R158, PT ;  /* 0x0000009e0700720c */ /* 0x000fe20003fa4070 */
[--C-:B------:R-:W-:Y:S01]  /*9940*/  @!P0 IMAD.IADD R157, R157, 0x1, -R7.reuse ;  /* 0x000000019d9d8824 */ /* 0x100fe200078e0a07 */
[----:B------:R-:W-:Y:S01]  /*9950*/  LOP3.LUT R160, R247, 0xba, RZ, 0xfc, !PT ;  /* 0x000000baf7a07812 */ /* 0x000fe200078efcff */
[----:B------:R-:W-:-:S02]  /*9960*/  @!P1 IMAD.IADD R156, R156, 0x1, -R7 ;  /* 0x000000019c9c9824 */ /* 0x000fc400078e0a07 */
[----:B------:R-:W-:Y:S01]  /*9970*/  @!P2 IMAD.MOV R152, RZ, RZ, -R152 ;  /* 0x000000ffff98a224 */ /* 0x000fe200078e0a98 */
[----:B------:R-:W-:Y:S02]  /*9980*/  IABS R161, R160 ;  /* 0x000000a000a17213 */ /* 0x000fe40000000000 */
[----:B------:R-:W-:Y:S02]  /*9990*/  ISETP.GT.U32.AND P0, PT, R7, R157, PT ;  /* 0x0000009d0700720c */ /* 0x000fe40003f04070 */
[----:B------:R-:W-:Y:S01]  /*99a0*/  ISETP.GE.AND P2, PT, R163, RZ, PT ;  /* 0x000000ffa300720c */ /* 0x000fe20003f46270 */
[----:B------:R-:W-:Y:S01]  /*99b0*/  IMAD.HI.U32 R159, R0, R161, RZ ;  /* 0x000000a1009f7227 */ /* 0x000fe200078e00ff */
[----:B------:R-:W-:Y:S02]  /*99c0*/  ISETP.GT.U32.AND P1, PT, R7, R156, PT ;  /* 0x0000009c0700720c */ /* 0x000fe40003f24070 */
[----:B------:R-:W-:Y:S01]  /*99d0*/  IABS R163, R165 ;  /* 0x000000a500a37213 */ /* 0x000fe20000000000 */
[----:B------:R-:W-:Y:S01]  /*99e0*/  @!P5 IMAD.IADD R158, R158, 0x1, -R7 ;  /* 0x000000019e9ed824 */ /* 0x000fe200078e0a07 */
[----:B------:R-:W-:Y:S01]  /*99f0*/  ISETP.GE.AND P4, PT, R160, RZ, PT ;  /* 0x000000ffa000720c */ /* 0x000fe20003f86270 */
[----:B------:R-:W-:-:S02]  /*9a00*/  IMAD.MOV R162, RZ, RZ, -R159 ;  /* 0x000000ffffa27224 */ /* 0x000fc400078e0a9f */
[----:B------:R-:W-:Y:S01]  /*9a10*/  IMAD.HI.U32 R160, R0, R163, RZ ;  /* 0x000000a300a07227 */ /* 0x000fe200078e00ff */
[----:B------:R-:W-:-:S03]  /*9a20*/  ISETP.GT.U32.AND P5, PT, R7, R158, PT ;  /* 0x0000009e0700720c */ /* 0x000fc60003fa4070 */
[----:B------:R-:W-:Y:S02]  /*9a30*/  IMAD R159, R7, R162, R161 ;  /* 0x000000a2079f7224 */ /* 0x000fe400078e02a1 */
[----:B------:R-:W-:-:S04]  /*9a40*/  IMAD.HI.U32 R161, R0, R164, RZ ;  /* 0x000000a400a17227 */ /* 0x000fc800078e00ff */
[----:B------:R-:W-:Y:S01]  /*9a50*/  @!P0 IMAD.IADD R157, R157, 0x1, -R7 ;  /* 0x000000019d9d8824 */ /* 0x000fe200078e0a07 */
[C---:B------:R-:W-:Y:S01]  /*9a60*/  ISETP.GT.U32.AND P0, PT, R7.reuse, R159, PT ;  /* 0x0000009f0700720c */ /* 0x040fe20003f04070 */
[----:B------:R-:W-:Y:S02]  /*9a70*/  IMAD.MOV R161, RZ, RZ, -R161 ;  /* 0x000000ffffa17224 */ /* 0x000fe400078e0aa1 */
[--C-:B------:R-:W-:Y:S02]  /*9a80*/  @!P5 IMAD.IADD R158, R158, 0x1, -R7.reuse ;  /* 0x000000019e9ed824 */ /* 0x100fe400078e0a07 */
[C---:B------:R-:W-:Y:S02]  /*9a90*/  IMAD R161, R7.reuse, R161, R164 ;  /* 0x000000a107a17224 */ /* 0x040fe400078e02a4 */
[----:B------:R-:W-:Y:S02]  /*9aa0*/  IMAD.MOV R160, RZ, RZ, -R160 ;  /* 0x000000ffffa07224 */ /* 0x000fe400078e0aa0 */
[----:B------:R-:W-:Y:S01]  /*9ab0*/  @!P1 IMAD.IADD R156, R156, 0x1, -R7 ;  /* 0x000000019c9c9824 */ /* 0x000fe200078e0a07 */
[C---:B------:R-:W-:Y:S01]  /*9ac0*/  ISETP.GT.U32.AND P5, PT, R7.reuse, R161, PT ;  /* 0x000000a10700720c */ /* 0x040fe20003fa4070 */
[----:B------:R-:W-:Y:S01]  /*9ad0*/  IMAD R160, R7, R160, R163 ;  /* 0x000000a007a07224 */ /* 0x000fe200078e02a3 */
[----:B------:R-:W-:Y:S01]  /*9ae0*/  ISETP.GE.AND P1, PT, R165, RZ, PT ;  /* 0x000000ffa500720c */ /* 0x000fe20003f26270 */
[----:B------:R-:W-:Y:S01]  /*9af0*/  @!P0 IMAD.IADD R159, R159, 0x1, -R7 ;  /* 0x000000019f9f8824 */ /* 0x000fe200078e0a07 */
[----:B------:R-:W-:Y:S01]  /*9b00*/  IABS R165, R168 ;  /* 0x000000a800a57213 */ /* 0x000fe20000000000 */
[----:B------:R-:W-:Y:S01]  /*9b10*/  @!P2 IMAD.MOV R156, RZ, RZ, -R156 ;  /* 0x000000ffff9ca224 */ /* 0x000fe200078e0a9c */
[----:B------:R-:W-:Y:S01]  /*9b20*/  ISETP.GE.AND P2, PT, R166, RZ, PT ;  /* 0x000000ffa600720c */ /* 0x000fe20003f46270 */
[----:B------:R-:W-:Y:S01]  /*9b30*/  @!P6 IMAD.MOV R157, RZ, RZ, -R157 ;  /* 0x000000ffff9de224 */ /* 0x000fe200078e0a9d */
[----:B------:R-:W-:Y:S01]  /*9b40*/  ISETP.GT.U32.AND P6, PT, R7, R160, PT ;  /* 0x000000a00700720c */ /* 0x000fe20003fc4070 */
[----:B------:R-:W-:Y:S01]  /*9b50*/  IMAD.HI.U32 R164, R0, R167, RZ ;  /* 0x000000a700a47227 */ /* 0x000fe200078e00ff */
[----:B------:R-:W-:-:S02]  /*9b60*/  IABS R166, R169 ;  /* 0x000000a900a67213 */ /* 0x000fc40000000000 */
[----:B------:R-:W-:Y:S01]  /*9b70*/  ISETP.GT.U32.AND P0, PT, R7, R159, PT ;  /* 0x0000009f0700720c */ /* 0x000fe20003f04070 */
[----:B------:R-:W-:Y:S02]  /*9b80*/  @!P5 IMAD.IADD R161, R161, 0x1, -R7 ;  /* 0x00000001a1a1d824 */ /* 0x000fe400078e0a07 */
[----:B------:R-:W-:-:S03]  /*9b90*/  IMAD.HI.U32 R163, R0, R166, RZ ;  /* 0x000000a600a37227 */ /* 0x000fc600078e00ff */
[----:B------:R-:W-:Y:S01]  /*9ba0*/  ISETP.GT.U32.AND P5, PT, R7, R161, PT ;  /* 0x000000a10700720c */ /* 0x000fe20003fa4070 */
[----:B------:R-:W-:Y:S02]  /*9bb0*/  IMAD.MOV R163, RZ, RZ, -R163 ;  /* 0x000000ffffa37224 */ /* 0x000fe400078e0aa3 */
[--C-:B------:R-:W-:Y:S02]  /*9bc0*/  @!P6 IMAD.IADD R160, R160, 0x1, -R7.reuse ;  /* 0x00000001a0a0e824 */ /* 0x100fe400078e0a07 */
[----:B------:R-:W-:Y:S02]  /*9bd0*/  IMAD.MOV R164, RZ, RZ, -R164 ;  /* 0x000000ffffa47224 */ /* 0x000fe400078e0aa4 */
[----:B------:R-:W-:Y:S01]  /*9be0*/  @!P0 IMAD.IADD R159, R159, 0x1, -R7 ;  /* 0x000000019f9f8824 */ /* 0x000fe200078e0a07 */
[C---:B------:R-:W-:Y:S01]  /*9bf0*/  ISETP.GT.U32.AND P6, PT, R7.reuse, R160, PT ;  /* 0x000000a00700720c */ /* 0x040fe20003fc4070 */
[----:B------:R-:W-:Y:S01]  /*9c00*/  IMAD R163, R7, R163, R166 ;  /* 0x000000a307a37224 */ /* 0x000fe200078e02a6 */
[----:B------:R-:W-:Y:S01]  /*9c10*/  ISETP.GE.AND P0, PT, R169, RZ, PT ;  /* 0x000000ffa900720c */ /* 0x000fe20003f06270 */
[C---:B------:R-:W-:Y:S01]  /*9c20*/  IMAD R164, R7.reuse, R164, R167 ;  /* 0x000000a407a47224 */ /* 0x040fe200078e02a7 */
[----:B------:R-:W-:Y:S01]  /*9c30*/  IABS R169, R172 ;  /* 0x000000ac00a97213 */ /* 0x000fe20000000000 */
[----:B------:R-:W-:Y:S01]  /*9c40*/  @!P4 IMAD.MOV R159, RZ, RZ, -R159 ;  /* 0x000000ffff9fc224 */ /* 0x000fe200078e0a9f */
[----:B------:R-:W-:Y:S01]  /*9c50*/  ISETP.GT.U32.AND P4, PT, R7, R163, PT ;  /* 0x000000a30700720c */ /* 0x000fe20003f84070 */
[----:B------:R-:W-:-:S04]  /*9c60*/  IMAD.HI.U32 R162, R0, R165, RZ ;  /* 0x000000a500a27227 */ /* 0x000fc800078e00ff */
[--C-:B------:R-:W-:Y:S01]  /*9c70*/  @!P5 IMAD.IADD R161, R161, 0x1, -R7.reuse ;  /* 0x00000001a1a1d824 */ /* 0x100fe200078e0a07 */
[C---:B------:R-:W-:Y:S01]  /*9c80*/  ISETP.GT.U32.AND P5, PT, R7.reuse, R164, PT ;  /* 0x000000a40700720c */ /* 0x040fe20003fa4070 */
[----:B------:R-:W-:Y:S02]  /*9c90*/  IMAD.MOV R162, RZ, RZ, -R162 ;  /* 0x000000ffffa27224 */ /* 0x000fe400078e0aa2 */
[----:B------:R-:W-:Y:S02]  /*9ca0*/  @!P6 IMAD.IADD R160, R160, 0x1, -R7 ;  /* 0x00000001a0a0e824 */ /* 0x000fe400078e0a07 */
[----:B------:R-:W-:Y:S01]  /*9cb0*/  IMAD R162, R7, R162, R165 ;  /* 0x000000a207a27224 */ /* 0x000fe200078e02a5 */
[----:B------:R-:W-:Y:S01]  /*9cc0*/  LOP3.LUT R165, R247, 0xae, RZ, 0xfc, !PT ;  /* 0x000000aef7a57812 */ /* 0x000fe200078efcff */
[----:B------:R-:W-:Y:S02]  /*9cd0*/  @!P4 IMAD.IADD R163, R163, 0x1, -R7 ;  /* 0x00000001a3a3c824 */ /* 0x000fe400078e0a07 */
[----:B------:R-:W-:Y:S01]  /*9ce0*/  IMAD.HI.U32 R166, R0, R169, RZ ;  /* 0x000000a900a67227 */ /* 0x000fe200078e00ff */
[----:B------:R-:W-:-:S02]  /*9cf0*/  ISETP.GT.U32.AND P6, PT, R7, R162, PT ;  /* 0x000000a20700720c */ /* 0x000fc40003fc4070 */
[----:B------:R-:W-:Y:S01]  /*9d00*/  IABS R167, R165 ;  /* 0x000000a500a77213 */ /* 0x000fe20000000000 */
[----:B------:R-:W-:Y:S01]  /*9d10*/  @!P5 IMAD.IADD R164, R164, 0x1, -R7 ;  /* 0x00000001a4a4d824 */ /* 0x000fe200078e0a07 */
[C---:B------:R-:W-:Y:S01]  /*9d20*/  ISETP.GT.U32.AND P5, PT, R7.reuse, R163, PT ;  /* 0x000000a30700720c */ /* 0x040fe20003fa4070 */
[----:B------:R-:W-:Y:S02]  /*9d30*/  IMAD.MOV R166, RZ, RZ, -R166 ;  /* 0x000000ffffa67224 */ /* 0x000fe400078e0aa6 */
[----:B------:R-:W-:Y:S01]  /*9d40*/  @!P3 IMAD.MOV R158, RZ, RZ, -R158 ;  /* 0x000000ffff9eb224 */ /* 0x000fe200078e0a9e */
[----:B------:R-:W-:Y:S01]  /*9d50*/  ISETP.GE.AND P3, PT, R168, RZ, PT ;  /* 0x000000ffa800720c */ /* 0x000fe20003f66270 */
[----:B------:R-:W-:Y:S02]  /*9d60*/  IMAD R166, R7, R166, R169 ;  /* 0x000000a607a67224 */ /* 0x000fe400078e02a9 */
[----:B------:R-:W-:Y:S01]  /*9d70*/  @!P1 IMAD.MOV R160, RZ, RZ, -R160 ;  /* 0x000000ffffa09224 */ /* 0x000fe200078e0aa0 */
[----:B------:R-:W-:Y:S01]  /*9d80*/  ISETP.GE.AND P1, PT, R170, RZ, PT ;  /* 0x000000ffaa00720c */ /* 0x000fe20003f26270 */
[----:B------:R-:W-:Y:S01]  /*9d90*/  @!P6 IMAD.IADD R162, R162, 0x1, -R7 ;  /* 0x00000001a2a2e824 */ /* 0x000fe200078e0a07 */
[----:B------:R-:W-:Y:S01]  /*9da0*/  ISETP.GE.AND P6, PT, R165, RZ, PT ;  /* 0x000000ffa500720c */ /* 0x000fe20003fc6270 */
[----:B------:R-:W-:Y:S01]  /*9db0*/  IMAD.HI.U32 R165, R0, R167, RZ ;  /* 0x000000a700a57227 */ /* 0x000fe200078e00ff */
[----:B------:R-:W-:-:S02]  /*9dc0*/  IABS R170, R173 ;  /* 0x000000ad00aa7213 */ /* 0x000fc40000000000 */
[----:B------:R-:W-:Y:S01]  /*9dd0*/  ISETP.GT.U32.AND P4, PT, R7, R162, PT ;  /* 0x000000a20700720c */ /* 0x000fe20003f84070 */
        /* <DEDUP_REMOVED lines=9> */
[----:B------:R-:W-:Y:S02]  /*9e70*/  @!P5 IMAD.IADD R166, R166, 0x1, -R7 ;  /* 0x00000001a6a6d824 */ /* 0x000fe400078e0a07 */
[----:B------:R-:W-:-:S03]  /*9e80*/  IMAD.HI.U32 R168, R0, R171, RZ ;  /* 0x000000ab00a87227 */ /* 0x000fc600078e00ff */
[C---:B------:R-:W-:Y:S01]  /*9e90*/  ISETP.GT.U32.AND P5, PT, R7.reuse, R166, PT ;  /* 0x000000a60700720c */ /* 0x040fe20003fa4070 */
[----:B------:R-:W-:Y:S02]  /*9ea0*/  IMAD.MOV R167, RZ, RZ, -R167 ;  /* 0x000000ffffa77224 */ /* 0x000fe400078e0aa7 */
[----:B------:R-:W-:Y:S02]  /*9eb0*/  IMAD.MOV R168, RZ, RZ, -R168 ;  /* 0x000000ffffa87224 */ /* 0x000fe400078e0aa8 */
[----:B------:R-:W-:Y:S02]  /*9ec0*/  IMAD R167, R7, R167, R170 ;  /* 0x000000a707a77224 */ /* 0x000fe400078e02aa */
[----:B------:R-:W-:Y:S02]  /*9ed0*/  @!P4 IMAD.IADD R165, R165, 0x1, -R7 ;  /* 0x00000001a5a5c824 */ /* 0x000fe400078e0a07 */
[C---:B------:R-:W-:Y:S02]  /*9ee0*/  IMAD R168, R7.reuse, R168, R171 ;  /* 0x000000a807a87224 */ /* 0x040fe400078e02ab */
[----:B------:R-:W-:Y:S01]  /*9ef0*/  @!P2 IMAD.IADD R164, R164, 0x1, -R7 ;  /* 0x00000001a4a4a824 */ /* 0x000fe200078e0a07 */
[----:B------:R-:W-:Y:S01]  /*9f00*/  ISETP.GE.AND P2, PT, R172, RZ, PT ;  /* 0x000000ffac00720c */ /* 0x000fe20003f46270 */
[----:B------:R-:W-:Y:S01]  /*9f10*/  @!P0 IMAD.MOV R163, RZ, RZ, -R163 ;  /* 0x000000ffffa38224 */ /* 0x000fe200078e0aa3 */
[----:B------:R-:W-:Y:S01]  /*9f20*/  IABS R172, R175 ;  /* 0x000000af00ac7213 */ /* 0x000fe20000000000 */
[----:B------:R-:W-:Y:S01]  /*9f30*/  @!P5 IMAD.IADD R166, R166, 0x1, -R7 ;  /* 0x00000001a6a6d824 */ /* 0x000fe200078e0a07 */
[C---:B------:R-:W-:Y:S01]  /*9f40*/  ISETP.GT.U32.AND P4, PT, R7.reuse, R165, PT ;  /* 0x000000a50700720c */ /* 0x040fe20003f84070 */
[----:B------:R-:W-:Y:S01]  /*9f50*/  @!P1 IMAD.MOV R164, RZ, RZ, -R164 ;  /* 0x000000ffffa49224 */ /* 0x000fe200078e0aa4 */
[C---:B------:R-:W-:Y:S01]  /*9f60*/  ISETP.GT.U32.AND P0, PT, R7.reuse, R167, PT ;  /* 0x000000a70700720c */ /* 0x040fe20003f04070 */
[----:B------:R-:W-:Y:S01]  /*9f70*/  IMAD.HI.U32 R169, R0, R172, RZ ;  /* 0x000000ac00a97227 */ /* 0x000fe200078e00ff */
[----:B------:R-:W-:-:S02]  /*9f80*/  ISETP.GT.U32.AND P5, PT, R7, R168, PT ;  /* 0x000000a80700720c */ /* 0x000fc40003fa4070 */
[----:B------:R-:W-:Y:S01]  /*9f90*/  ISETP.GE.AND P1, PT, R174, RZ, PT ;  /* 0x000000ffae00720c */ /* 0x000fe20003f26270 */
[----:B------:R-:W-:Y:S01]  /*9fa0*/  IMAD.MOV R169, RZ, RZ, -R169 ;  /* 0x000000ffffa97224 */ /* 0x000fe200078e0aa9 */
[----:B------:R-:W-:Y:S01]  /*9fb0*/  LOP3.LUT R174, R247, 0xa4, RZ, 0xfc, !PT ;  /* 0x000000a4f7ae7812 */ /* 0x000fe200078efcff */
[----:B------:R-:W-:Y:S01]  /*9fc0*/  @!P3 IMAD.MOV R162, RZ, RZ, -R162 ;  /* 0x000000ffffa2b224 */ /* 0x000fe200078e0aa2 */
[----:B------:R-:W-:Y:S01]  /*9fd0*/  ISETP.GE.AND P3, PT, R173, RZ, PT ;  /* 0x000000ffad00720c */ /* 0x000fe20003f66270 */
[----:B------:R-:W-:Y:S01]  /*9fe0*/  IMAD R169, R7, R169, R172 ;  /* 0x000000a907a97224 */ /* 0x000fe200078e02ac */
[----:B------:R-:W-:Y:S01]  /*9ff0*/  IABS R172, R174 ;  /* 0x000000ae00ac7213 */ /* 0x000fe20000000000 */
[--C-:B------:R-:W-:Y:S01]  /*a000*/  @!P4 IMAD.IADD R165, R165, 0x1, -R7.reuse ;  /* 0x00000001a5a5c824 */ /* 0x100fe200078e0a07 */
[----:B------:R-:W-:Y:S01]  /*a010*/  IABS R173, R176 ;  /* 0x000000b000ad7213 */ /* 0x000fe20000000000 */
[--C-:B------:R-:W-:Y:S01]  /*a020*/  @!P0 IMAD.IADD R167, R167, 0x1, -R7.reuse ;  /* 0x00000001a7a78824 */ /* 0x100fe200078e0a07 */
[C---:B------:R-:W-:Y:S01]  /*a030*/  ISETP.GT.U32.AND P0, PT, R7.reuse, R169, PT ;  /* 0x000000a90700720c */ /* 0x040fe20003f04070 */
[----:B------:R-:W-:Y:S01]  /*a040*/  @!P5 IMAD.IADD R168, R168, 0x1, -R7 ;  /* 0x00000001a8a8d824 */ /* 0x000fe200078e0a07 */
[----:B------:R-:W-:Y:S01]  /*a050*/  ISETP.GE.AND P5, PT, R174, RZ, PT ;  /* 0x000000ffae00720c */ /* 0x000fe20003fa6270 */
[----:B------:R-:W-:Y:S01]  /*a060*/  @!P6 IMAD.MOV R165, RZ, RZ, -R165 ;  /* 0x000000ffffa5e224 */ /* 0x000fe200078e0aa5 */
[C---:B------:R-:W-:Y:S01]  /*a070*/  ISETP.GT.U32.AND P6, PT, R7.reuse, R167, PT ;  /* 0x000000a70700720c */ /* 0x040fe20003fc4070 */
[----:B------:R-:W-:Y:S01]  /*a080*/  @!P2 IMAD.MOV R166, RZ, RZ, -R166 ;  /* 0x000000ffffa6a224 */ /* 0x000fe200078e0aa6 */
[----:B------:R-:W-:Y:S01]  /*a090*/  ISETP.GT.U32.AND P2, PT, R7, R168, PT ;  /* 0x000000a80700720c */ /* 0x000fe20003f44070 */
[----:B------:R-:W-:Y:S01]  /*a0a0*/  IMAD.HI.U32 R170, R0, R172, RZ ;  /* 0x000000ac00aa7227 */ /* 0x000fe200078e00ff */
[----:B------:R-:W-:-:S02]  /*a0b0*/  ISETP.GE.AND P4, PT, R175, RZ, PT ;  /* 0x000000ffaf00720c */ /* 0x000fc40003f86270 */
[----:B------:R-:W-:Y:S01]  /*a0c0*/  IABS R175, R177 ;  /* 0x000000b100af7213 */ /* 0x000fe20000000000 */
[----:B------:R-:W-:-:S04]  /*a0d0*/  IMAD.HI.U32 R171, R0, R173, RZ ;  /* 0x000000ad00ab7227 */ /* 0x000fc800078e00ff */
[----:B------:R-:W-:Y:S02]  /*a0e0*/  IMAD.MOV R170, RZ, RZ, -R170 ;  /* 0x000000ffffaa7224 */ /* 0x000fe400078e0aaa */
[----:B------:R-:W-:Y:S02]  /*a0f0*/  IMAD.MOV R174, RZ, RZ, -R171 ;  /* 0x000000ffffae7224 */ /* 0x000fe400078e0aab */
[----:B------:R-:W-:Y:S02]  /*a100*/  IMAD R170, R7, R170, R172 ;  /* 0x000000aa07aa7224 */ /* 0x000fe400078e02ac */
[----:B------:R-:W-:Y:S01]  /*a110*/  @!P6 IMAD.IADD R167, R167, 0x1, -R7 ;  /* 0x00000001a7a7e824 */ /* 0x000fe200078e0a07 */
[----:B------:R-:W-:Y:S01]  /*a120*/  ISETP.GE.AND P6, PT, R176, RZ, PT ;  /* 0x000000ffb000720c */ /* 0x000fe20003fc6270 */
[----:B------:R-:W-:Y:S01]  /*a130*/  IMAD R171, R7, R174, R173 ;  /* 0x000000ae07ab7224 */ /* 0x000fe200078e02ad */
[----:B------:R-:W-:Y:S01]  /*a140*/  LOP3.LUT R173, R247, 0x9e, RZ, 0xfc, !PT ;  /* 0x0000009ef7ad7812 */ /* 0x000fe200078efcff */
[--C-:B------:R-:W-:Y:S01]  /*a150*/  @!P2 IMAD.IADD R168, R168, 0x1, -R7.reuse ;  /* 0x00000001a8a8a824 */ /* 0x100fe200078e0a07 */
[----:B------:R-:W-:Y:S01]  /*a160*/  ISETP.GT.U32.AND P2, PT, R7, R170, PT ;  /* 0x000000aa0700720c */ /* 0x000fe20003f44070 */
[----:B------:R-:W-:Y:S01]  /*a170*/  @!P0 IMAD.IADD R169, R169, 0x1, -R7 ;  /* 0x00000001a9a98824 */ /* 0x000fe200078e0a07 */
[----:B------:R-:W-:Y:S01]  /*a180*/  IABS R174, R173 ;  /* 0x000000ad00ae7213 */ /* 0x000fe20000000000 */
[----:B------:R-:W-:Y:S01]  /*a190*/  @!P3 IMAD.MOV R167, RZ, RZ, -R167 ;  /* 0x000000ffffa7b224 */ /* 0x000fe200078e0aa7 */
[C---:B------:R-:W-:Y:S01]  /*a1a0*/  ISETP.GT.U32.AND P3, PT, R7.reuse, R171, PT ;  /* 0x000000ab0700720c */ /* 0x040fe20003f64070 */
[----:B------:R-:W-:Y:S01]  /*a1b0*/  IMAD.HI.U32 R172, R0, R175, RZ ;  /* 0x000000af00ac7227 */ /* 0x000fe200078e00ff */
[----:B------:R-:W-:-:S02]  /*a1c0*/  ISETP.GT.U32.AND P0, PT, R7, R169, PT ;  /* 0x000000a90700720c */ /* 0x000fc40003f04070 */
[----:B------:R-:W-:Y:S01]  /*a1d0*/  IABS R176, R182 ;  /* 0x000000b600b07213 */ /* 0x000fe20000000000 */
[----:B------:R-:W-:Y:S02]  /*a1e0*/  IMAD.MOV R172, RZ, RZ, -R172 ;  /* 0x000000ffffac7224 */ /* 0x000fe400078e0aac */
[----:B------:R-:W-:Y:S01]  /*a1f0*/  @!P1 IMAD.MOV R168, RZ, RZ, -R168 ;  /* 0x000000ffffa89224 */ /* 0x000fe200078e0aa8 */
[----:B------:R-:W-:Y:S01]  /*a200*/  ISETP.GE.AND P1, PT, R177, RZ, PT ;  /* 0x000000ffb100720c */ /* 0x000fe20003f26270 */
[----:B------:R-:W-:Y:S01]  /*a210*/  @!P2 IMAD.IADD R170, R170, 0x1, -R7 ;  /* 0x00000001aaaaa824 */ /* 0x000fe200078e0a07 */
[----:B------:R-:W-:Y:S01]  /*a220*/  IABS R177, R183 ;  /* 0x000000b700b17213 */ /* 0x000fe20000000000 */
[----:B------:R-:W-:Y:S02]  /*a230*/  IMAD R172, R7, R172, R175 ;  /* 0x000000ac07ac7224 */ /* 0x000fe400078e02af */
[--C-:B------:R-:W-:Y:S01]  /*a240*/  @!P3 IMAD.IADD R171, R171, 0x1, -R7.reuse ;  /* 0x00000001ababb824 */ /* 0x100fe200078e0a07 */
[----:B------:R-:W-:Y:S01]  /*a250*/  ISETP.GT.U32.AND P2, PT, R7, R170, PT ;  /* 0x000000aa0700720c */ /* 0x000fe20003f44070 */
[----:B------:R-:W-:Y:S01]  /*a260*/  @!P0 IMAD.IADD R169, R169, 0x1, -R7 ;  /* 0x00000001a9a98824 */ /* 0x000fe200078e0a07 */
[----:B------:R-:W-:Y:S01]  /*a270*/  ISETP.GE.AND P0, PT, R173, RZ, PT ;  /* 0x000000ffad00720c */ /* 0x000fe20003f06270 */
[----:B------:R-:W-:Y:S01]  /*a280*/  IMAD.HI.U32 R173, R0, R174, RZ ;  /* 0x000000ae00ad7227 */ /* 0x000fe200078e00ff */
[----:B------:R-:W-:-:S03]  /*a290*/  ISETP.GT.U32.AND P3, PT, R7, R171, PT ;  /* 0x000000ab0700720c */ /* 0x000fc60003f64070 */
[----:B------:R-:W-:Y:S02]  /*a2a0*/  IMAD.MOV R173, RZ, RZ, -R173 ;  /* 0x000000ffffad7224 */ /* 0x000fe400078e0aad */
[----:B------:R-:W-:-:S04]  /*a2b0*/  IMAD.HI.U32 R175, R0, R177, RZ ;  /* 0x000000b100af7227 */ /* 0x000fc800078e00ff */
[C---:B------:R-:W-:Y:S02]  /*a2c0*/  IMAD R173, R7.reuse, R173, R174 ;  /* 0x000000ad07ad7224 */ /* 0x040fe400078e02ae */
[----:B------:R-:W-:Y:S01]  /*a2d0*/  @!P2 IMAD.IADD R170, R170, 0x1, -R7 ;  /* 0x00000001aaaaa824 */ /* 0x000fe200078e0a07 */
[----:B------:R-:W-:Y:S01]  /*a2e0*/  ISETP.GT.U32.AND P2, PT, R7, R172, PT ;  /* 0x000000ac0700720c */ /* 0x000fe20003f44070 */
[----:B------:R-:W-:-:S04]  /*a2f0*/  IMAD.HI.U32 R174, R0, R176, RZ ;  /* 0x000000b000ae7227 */ /* 0x000fc800078e00ff */
[----:B------:R-:W-:Y:S01]  /*a300*/  @!P3 IMAD.IADD R171, R171, 0x1, -R7 ;  /* 0x00000001ababb824 */ /* 0x000fe200078e0a07 */
[C---:B------:R-:W-:Y:S01]  /*a310*/  ISETP.GT.U32.AND P3, PT, R7.reuse, R173, PT ;  /* 0x000000ad0700720c */ /* 0x040fe20003f64070 */
[----:B------:R-:W-:Y:S02]  /*a320*/  IMAD.MOV R174, RZ, RZ, -R174 ;  /* 0x000000ffffae7224 */ /* 0x000fe400078e0aae */
[----:B------:R-:W-:Y:S02]  /*a330*/  IMAD.MOV R178, RZ, RZ, -R175 ;  /* 0x000000ffffb27224 */ /* 0x000fe400078e0aaf */
[C---:B------:R-:W-:Y:S02]  /*a340*/  IMAD R174, R7.reuse, R174, R176 ;  /* 0x000000ae07ae7224 */ /* 0x040fe400078e02b0 */
[C---:B------:R-:W-:Y:S02]  /*a350*/  IMAD R175, R7.reuse, R178, R177 ;  /* 0x000000b207af7224 */ /* 0x040fe400078e02b1 */
[----:B------:R-:W-:Y:S01]  /*a360*/  @!P2 IMAD.IADD R172, R172, 0x1, -R7 ;  /* 0x00000001acaca824 */ /* 0x000fe200078e0a07 */
[----:B------:R-:W-:Y:S01]  /*a370*/  ISETP.GT.U32.AND P2, PT, R7, R174, PT ;  /* 0x000000ae0700720c */ /* 0x000fe20003f44070 */
[----:B------:R-:W-:-:S04]  /*a380*/  IMAD.HI.U32 R178, R0, R181, RZ ;  /* 0x000000b500b27227 */ /* 0x000fc800078e00ff */
[----:B------:R-:W-:Y:S01]  /*a390*/  @!P3 IMAD.IADD R173, R173, 0x1, -R7 ;  /* 0x00000001adadb824 */ /* 0x000fe200078e0a07 */
[----:B------:R-:W-:Y:S01]  /*a3a0*/  ISETP.GT.U32.AND P3, PT, R7, R175, PT ;  /* 0x000000af0700720c */ /* 0x000fe20003f64070 */
[----:B------:R-:W-:Y:S02]  /*a3b0*/  IMAD.MOV R178, RZ, RZ, -R178 ;  /* 0x000000ffffb27224 */ /* 0x000fe400078e0ab2 */
[----:B------:R-:W-:-:S04]  /*a3c0*/  IMAD.HI.U32 R177, R0, R180, RZ ;  /* 0x000000b400b17227 */ /* 0x000fc800078e00ff */
[----:B------:R-:W-:Y:S01]  /*a3d0*/  @!P2 IMAD.IADD R174, R174, 0x1, -R7 ;  /* 0x00000001aeaea824 */ /* 0x000fe200078e0a07 */
[C---:B------:R-:W-:Y:S01]  /*a3e0*/  ISETP.GT.U32.AND P2, PT, R7.reuse, R172, PT ;  /* 0x000000ac0700720c */ /* 0x040fe20003f44070 */
[----:B------:R-:W-:Y:S01]  /*a3f0*/  IMAD R178, R7, R178, R181 ;  /* 0x000000b207b27224 */ /* 0x000fe200078e02b5 */
[----:B------:R-:W-:Y:S01]  /*a400*/  IABS R181, R188 ;  /* 0x000000bc00b57213 */ /* 0x000fe20000000000 */
[----:B------:R-:W-:-:S04]  /*a410*/  IMAD.HI.U32 R176, R0, R179, RZ ;  /* 0x000000b300b07227 */ /* 0x000fc800078e00ff */
[----:B------:R-:W-:Y:S01]  /*a420*/  @!P3 IMAD.IADD R175, R175, 0x1, -R7 ;  /* 0x00000001afafb824 */ /* 0x000fe200078e0a07 */
[C---:B------:R-:W-:Y:S01]  /*a430*/  ISETP.GT.U32.AND P3, PT, R7.reuse, R174, PT ;  /* 0x000000ae0700720c */ /* 0x040fe20003f64070 */
[----:B------:R-:W-:Y:S01]  /*a440*/  @!P4 IMAD.MOV R169, RZ, RZ, -R169 ;  /* 0x000000ffffa9c224 */ /* 0x000fe200078e0aa9 */
[C---:B------:R-:W-:Y:S01]  /*a450*/  ISETP.GT.U32.AND P4, PT, R7.reuse, R173, PT ;  /* 0x000000ad0700720c */ /* 0x040fe20003f84070 */
[----:B------:R-:W-:Y:S01]  /*a460*/  @!P5 IMAD.MOV R170, RZ, RZ, -R170 ;  /* 0x000000ffffaad224 */ /* 0x000fe200078e0aaa */
[C---:B------:R-:W-:Y:S01]  /*a470*/  ISETP.GT.U32.AND P5, PT, R7.reuse, R175, PT ;  /* 0x000000af0700720c */ /* 0x040fe20003fa4070 */
[----:B------:R-:W-:Y:S02]  /*a480*/  IMAD.MOV R177, RZ, RZ, -R177 ;  /* 0x000000ffffb17224 */ /* 0x000fe400078e0ab1 */
[----:B------:R-:W-:Y:S02]  /*a490*/  IMAD.MOV R176, RZ, RZ, -R176 ;  /* 0x000000ffffb07224 */ /* 0x000fe400078e0ab0 */
[C---:B------:R-:W-:Y:S01]  /*a4a0*/  IMAD R177, R7.reuse, R177, R180 ;  /* 0x000000b107b17224 */ /* 0x040fe200078e02b4 */
[----:B------:R-:W-:Y:S01]  /*a4b0*/  IABS R180, R187 ;  /* 0x000000bb00b47213 */ /* 0x000fe20000000000 */
[----:B------:R-:W-:-:S02]  /*a4c0*/  IMAD R176, R7, R176, R179 ;  /* 0x000000b007b07224 */ /* 0x000fc400078e02b3 */
[----:B------:R-:W-:Y:S01]  /*a4d0*/  @!P3 IMAD.IADD R174, R174, 0x1, -R7 ;  /* 0x00000001aeaeb824 */ /* 0x000fe200078e0a07 */
[C---:B------:R-:W-:Y:S01]  /*a4e0*/  ISETP.GT.U32.AND P3, PT, R7.reuse, R178, PT ;  /* 0x000000b20700720c */ /* 0x040fe20003f64070 */
[----:B------:R-:W-:Y:S01]  /*a4f0*/  @!P6 IMAD.MOV R171, RZ, RZ, -R171 ;  /* 0x000000ffffabe224 */ /* 0x000fe200078e0aab */
[----:B------:R-:W-:Y:S01]  /*a500*/  ISETP.GT.U32.AND P6, PT, R7, R176, PT ;  /* 0x000000b00700720c */ /* 0x000fe20003fc4070 */
[----:B------:R-:W-:-:S04]  /*a510*/  IMAD.HI.U32 R179, R0, R180, RZ ;  /* 0x000000b400b37227 */ /* 0x000fc800078e00ff */
[--C-:B------:R-:W-:Y:S01]  /*a520*/  @!P4 IMAD.IADD R173, R173, 0x1, -R7.reuse ;  /* 0x00000001adadc824 */ /* 0x100fe200078e0a07 */
[----:B------:R-:W-:Y:S01]  /*a530*/  ISETP.GE.AND P4, PT, R182, RZ, PT ;  /* 0x000000ffb600720c */ /* 0x000fe20003f86270 */
[----:B------:R-:W-:Y:S01]  /*a540*/  @!P5 IMAD.IADD R175, R175, 0x1, -R7 ;  /* 0x00000001afafd824 */ /* 0x000fe200078e0a07 */
[----:B------:R-:W-:Y:S01]  /*a550*/  ISETP.GE.AND P5, PT, R183, RZ, PT ;  /* 0x000000ffb700720c */ /* 0x000fe20003fa6270 */
[----:B------:R-:W-:Y:S01]  /*a560*/  IMAD.MOV R179, RZ, RZ, -R179 ;  /* 0x000000ffffb37224 */ /* 0x000fe200078e0ab3 */
[----:B------:R-:W-:Y:S01]  /*a570*/  LOP3.LUT R183, R247, 0x8e, RZ, 0xfc, !PT ;  /* 0x0000008ef7b77812 */ /* 0x000fe200078efcff */
[----:B------:R-:W-:Y:S02]  /*a580*/  @!P3 IMAD.IADD R178, R178, 0x1, -R7 ;  /* 0x00000001b2b2b824 */ /* 0x000fe400078e0a07 */
[----:B------:R-:W-:Y:S01]  /*a590*/  @!P0 IMAD.MOV R173, RZ, RZ, -R173 ;  /* 0x000000ffffad8224 */ /* 0x000fe200078e0aad */
[----:B------:R-:W-:Y:S01]  /*a5a0*/  IABS R182, R183 ;  /* 0x000000b700b67213 */ /* 0x000fe20000000000 */
[C---:B------:R-:W-:Y:S01]  /*a5b0*/  IMAD R179, R7.reuse, R179, R180 ;  /* 0x000000b307b37224 */ /* 0x040fe200078e02b4 */
[----:B------:R-:W-:Y:S01]  /*a5c0*/  ISETP.GT.U32.AND P0, PT, R7, R178, PT ;  /* 0x000000b20700720c */ /* 0x000fe20003f04070 */
[----:B------:R-:W-:-:S04]  /*a5d0*/  IMAD.HI.U32 R180, R0, R181, RZ ;  /* 0x000000b500b47227 */ /* 0x000fc800078e00ff */
[--C-:B------:R-:W-:Y:S01]  /*a5e0*/  @!P2 IMAD.IADD R172, R172, 0x1, -R7.reuse ;  /* 0x00000001acaca824 */ /* 0x100fe200078e0a07 */
[C---:B------:R-:W-:Y:S01]  /*a5f0*/  ISETP.GT.U32.AND P2, PT, R7.reuse, R177, PT ;  /* 0x000000b10700720c */ /* 0x040fe20003f44070 */
[----:B------:R-:W-:Y:S01]  /*a600*/  @!P6 IMAD.IADD R176, R176, 0x1, -R7 ;  /* 0x00000001b0b0e824 */ /* 0x000fe200078e0a07 */
[----:B------:R-:W-:Y:S01]  /*a610*/  ISETP.GE.AND P6, PT, R184, RZ, PT ;  /* 0x000000ffb800720c */ /* 0x000fe20003fc6270 */
[----:B------:R-:W-:Y:S02]  /*a620*/  IMAD.MOV R180, RZ, RZ, -R180 ;  /* 0x000000ffffb47224 */ /* 0x000fe400078e0ab4 */
[----:B------:R-:W-:Y:S01]  /*a630*/  @!P1 IMAD.MOV R172, RZ, RZ, -R172 ;  /* 0x000000ffffac9224 */ /* 0x000fe200078e0aac */
[C---:B------:R-:W-:Y:S01]  /*a640*/  ISETP.GT.U32.AND P1, PT, R7.reuse, R176, PT ;  /* 0x000000b00700720c */ /* 0x040fe20003f24070 */
[----:B------:R-:W-:Y:S01]  /*a650*/  @!P5 IMAD.MOV R175, RZ, RZ, -R175 ;  /* 0x000000ffffafd224 */ /* 0x000fe200078e0aaf */
[C---:B------:R-:W-:Y:S01]  /*a660*/  ISETP.GT.U32.AND P5, PT, R7.reuse, R179, PT ;  /* 0x000000b30700720c */ /* 0x040fe20003fa4070 */
[----:B------:R-:W-:-:S02]  /*a670*/  IMAD R180, R7, R180, R181 ;  /* 0x000000b407b47224 */ /* 0x000fc400078e02b5 */
[----:B------:R-:W-:Y:S02]  /*a680*/  @!P0 IMAD.IADD R178, R178, 0x1, -R7 ;  /* 0x00000001b2b28824 */ /* 0x000fe400078e0a07 */
[----:B------:R-:W-:Y:S01]  /*a690*/  IMAD.HI.U32 R181, R0, R182, RZ ;  /* 0x000000b600b57227 */ /* 0x000fe200078e00ff */
[----:B------:R-:W-:-:S03]  /*a6a0*/  ISETP.GT.U32.AND P0, PT, R7, R180, PT ;  /* 0x000000b40700720c */ /* 0x000fc60003f04070 */
[----:B------:R-:W-:Y:S02]  /*a6b0*/  IMAD.MOV R181, RZ, RZ, -R181 ;  /* 0x000000ffffb57224 */ /* 0x000fe400078e0ab5 */
[--C-:B------:R-:W-:Y:S01]  /*a6c0*/  @!P1 IMAD.IADD R176, R176, 0x1, -R7.reuse ;  /* 0x00000001b0b09824 */ /* 0x100fe200078e0a07 */
[----:B------:R-:W-:Y:S01]  /*a6d0*/  ISETP.GE.AND P1, PT, R187, RZ, PT ;  /* 0x000000ffbb00720c */ /* 0x000fe20003f26270 */
[--C-:B------:R-:W-:Y:S01]  /*a6e0*/  @!P5 IMAD.IADD R179, R179, 0x1, -R7.reuse ;  /* 0x00000001b3b3d824 */ /* 0x100fe200078e0a07 */
[----:B------:R-:W-:Y:S01]  /*a6f0*/  ISETP.GE.AND P5, PT, R183, RZ, PT ;  /* 0x000000ffb700720c */ /* 0x000fe20003fa6270 */
[----:B------:R-:W-:Y:S01]  /*a700*/  @!P6 IMAD.MOV R176, RZ, RZ, -R176 ;  /* 0x000000ffffb0e224 */ /* 0x000fe200078e0ab0 */
[----:B------:R-:W-:Y:S01]  /*a710*/  IABS R183, R189 ;  /* 0x000000bd00b77213 */ /* 0x000fe20000000000 */
[C---:B------:R-:W-:Y:S01]  /*a720*/  IMAD R181, R7.reuse, R181, R182 ;  /* 0x000000b507b57224 */ /* 0x040fe200078e02b6 */
[----:B------:R-:W-:Y:S01]  /*a730*/  ISETP.GT.U32.AND P6, PT, R7, R179, PT ;  /* 0x000000b30700720c */ /* 0x000fe20003fc4070 */
[----:B------:R-:W-:Y:S01]  /*a740*/  @!P0 IMAD.IADD R180, R180, 0x1, -R7 ;  /* 0x00000001b4b48824 */ /* 0x000fe200078e0a07 */
[----:B------:R-:W-:Y:S01]  /*a750*/  IABS R187, R191 ;  /* 0x000000bf00bb7213 */ /* 0x000fe20000000000 */
[----:B------:R-:W-:-:S03]  /*a760*/  IMAD.HI.U32 R182, R0, R183, RZ ;  /* 0x000000b700b67227 */ /* 0x000fc600078e00ff */
[----:B------:R-:W-:Y:S01]  /*a770*/  ISETP.GT.U32.AND P0, PT, R7, R180, PT ;  /* 0x000000b40700720c */ /* 0x000fe20003f04070 */
[--C-:B------:R-:W-:Y:S01]  /*a780*/  @!P2 IMAD.IADD R177, R177, 0x1, -R7.reuse ;  /* 0x00000001b1b1a824 */ /* 0x100fe200078e0a07 */
[----:B------:R-:W-:Y:S01]  /*a790*/  ISETP.GE.AND P2, PT, R185, RZ, PT ;  /* 0x000000ffb900720c */ /* 0x000fe20003f46270 */
[----:B------:R-:W-:Y:S02]  /*a7a0*/  IMAD.MOV R182, RZ, RZ, -R182 ;  /* 0x000000ffffb67224 */ /* 0x000fe400078e0ab6 */
[----:B------:R-:W-:Y:S01]  /*a7b0*/  @!P4 IMAD.MOV R174, RZ, RZ, -R174 ;  /* 0x000000ffffaec224 */ /* 0x000fe200078e0aae */
[----:B------:R-:W-:Y:S01]  /*a7c0*/  ISETP.GT.U32.AND P3, PT, R7, R177, PT ;  /* 0x000000b10700720c */ /* 0x000fe20003f64070 */
[----:B------:R-:W-:Y:S01]  /*a7d0*/  @!P6 IMAD.IADD R179, R179, 0x1, -R7 ;  /* 0x00000001b3b3e824 */ /* 0x000fe200078e0a07 */
[C---:B------:R-:W-:Y:S01]  /*a7e0*/  ISETP.GT.U32.AND P6, PT, R7.reuse, R181, PT ;  /* 0x000000b50700720c */ /* 0x040fe20003fc4070 */
[----:B------:R-:W-:Y:S01]  /*a7f0*/  IMAD R182, R7, R182, R183 ;  /* 0x000000b607b67224 */ /* 0x000fe200078e02b7 */
[----:B------:R-:W-:Y:S01]  /*a800*/  ISETP.GE.AND P4, PT, R186, RZ, PT ;  /* 0x000000ffba00720c */ /* 0x000fe20003f86270 */
[----:B------:R-:W-:Y:S01]  /*a810*/  IMAD.HI.U32 R184, R0, R187, RZ ;  /* 0x000000bb00b87227 */ /* 0x000fe200078e00ff */
[----:B------:R-:W-:-:S03]  /*a820*/  IABS R186, R190 ;  /* 0x000000be00ba7213 */ /* 0x000fc60000000000 */
[----:B------:R-:W-:Y:S01]  /*a830*/  @!P0 IMAD.IADD R180, R180, 0x1, -R7 ;  /* 0x00000001b4b48824 */ /* 0x000fe200078e0a07 */
[----:B------:R-:W-:Y:S01]  /*a840*/  ISETP.GT.U32.AND P0, PT, R7, R182, PT ;  /* 0x000000b60700720c */ /* 0x000fe20003f04070 */
[----:B------:R-:W-:-:S04]  /*a850*/  IMAD.HI.U32 R183, R0, R186, RZ ;  /* 0x000000ba00b77227 */ /* 0x000fc800078e00ff */
[--C-:B------:R-:W-:Y:S01]  /*a860*/  @!P3 IMAD.IADD R177, R177, 0x1, -R7.reuse ;  /* 0x00000001b1b1b824 */ /* 0x100fe200078e0a07 */
[----:B------:R-:W-:Y:S01]  /*a870*/  ISETP.GE.AND P3, PT, R188, RZ, PT ;  /* 0x000000ffbc00720c */ /* 0x000fe20003f66270 */
[----:B------:R-:W-:Y:S01]  /*a880*/  @!P6 IMAD.IADD R181, R181, 0x1, -R7 ;  /* 0x00000001b5b5e824 */ /* 0x000fe200078e0a07 */
[----:B------:R-:W-:Y:S01]  /*a890*/  IABS R188, R192 ;  /* 0x000000c000bc7213 */ /* 0x000fe20000000000 */
[----:B------:R-:W-:Y:S01]  /*a8a0*/  IMAD.MOV R183, RZ, RZ, -R183 ;  /* 0x000000ffffb77224 */ /* 0x000fe200078e0ab7 */
[----:B------:R-:W-:Y:S01]  /*a8b0*/  ISETP.GE.AND P6, PT, R189, RZ, PT ;  /* 0x000000ffbd00720c */ /* 0x000fe20003fc6270 */
[----:B------:R-:W-:Y:S02]  /*a8c0*/  IMAD.MOV R184, RZ, RZ, -R184 ;  /* 0x000000ffffb87224 */ /* 0x000fe400078e0ab8 */
[----:B------:R-:W-:Y:S01]  /*a8d0*/  @!P0 IMAD.IADD R182, R182, 0x1, -R7 ;  /* 0x00000001b6b68824 */ /* 0x000fe200078e0a07 */
[----:B------:R-:W-:Y:S01]  /*a8e0*/  ISETP.GT.U32.AND P0, PT, R7, R181, PT ;  /* 0x000000b50700720c */ /* 0x000fe20003f04070 */
[----:B------:R-:W-:-:S04]  /*a8f0*/  IMAD.HI.U32 R185, R0, R188, RZ ;  /* 0x000000bc00b97227 */ /* 0x000fc800078e00ff */
[----:B------:R-:W-:Y:S02]  /*a900*/  IMAD.MOV R185, RZ, RZ, -R185 ;  /* 0x000000ffffb97224 */ /* 0x000fe400078e0ab9 */
[C---:B------:R-:W-:Y:S01]  /*a910*/  IMAD R183, R7.reuse, R183, R186 ;  /* 0x000000b707b77224 */ /* 0x040fe200078e02ba */
[----:B------:R-:W-:Y:S01]  /*a920*/  IABS R186, R193 ;  /* 0x000000c100ba7213 */ /* 0x000fe20000000000 */
[C---:B------:R-:W-:Y:S02]  /*a930*/  IMAD R185, R7.reuse, R185, R188 ;  /* 0x000000b907b97224 */ /* 0x040fe400078e02bc */
[----:B------:R-:W-:Y:S02]  /*a940*/  IMAD R184, R7, R184, R187 ;  /* 0x000000b807b87224 */ /* 0x000fe400078e02bb */
[----:B------:R-:W-:Y:S01]  /*a950*/  @!P0 IMAD.IADD R181, R181, 0x1, -R7 ;  /* 0x00000001b5b58824 */ /* 0x000fe200078e0a07 */
[----:B------:R-:W-:Y:S01]  /*a960*/  ISETP.GT.U32.AND P0, PT, R7, R185, PT ;  /* 0x000000b90700720c */ /* 0x000fe20003f04070 */
[----:B------:R-:W-:-:S02]  /*a970*/  IMAD.MOV.U32 R187, RZ, RZ, R186 ;  /* 0x000000ffffbb7224 */ /* 0x000fc400078e00ba */
[----:B------:R-:W-:Y:S01]  /*a980*/  @!P2 IMAD.MOV R177, RZ, RZ, -R177 ;  /* 0x000000ffffb1a224 */ /* 0x000fe200078e0ab1 */
[C---:B------:R-:W-:Y:S01]  /*a990*/  ISETP.GT.U32.AND P2, PT, R7.reuse, R182, PT ;  /* 0x000000b60700720c */ /* 0x040fe20003f44070 */
[----:B------:R-:W-:Y:S01]  /*a9a0*/  @!P3 IMAD.MOV R180, RZ, RZ, -R180 ;  /* 0x000000ffffb4b224 */ /* 0x000fe200078e0ab4 */
[----:B------:R-:W-:Y:S01]  /*a9b0*/  ISETP.GE.AND P3, PT, R190, RZ, PT ;  /* 0x000000ffbe00720c */ /* 0x000fe20003f66270 */
[----:B------:R-:W-:Y:S01]  /*a9c0*/  @!P1 IMAD.MOV R179, RZ, RZ, -R179 ;  /* 0x000000ffffb39224 */ /* 0x000fe200078e0ab3 */
[----:B------:R-:W-:Y:S01]  /*a9d0*/  ISETP.GT.U32.AND P1, PT, R7, R184, PT ;  /* 0x000000b80700720c */ /* 0x000fe20003f24070 */
[----:B------:R-:W-:Y:S01]  /*a9e0*/  IMAD.HI.U32 R186, R0, R187, RZ ;  /* 0x000000bb00ba7227 */ /* 0x000fe200078e00ff */
[----:B------:R-:W-:-:S03]  /*a9f0*/  LOP3.LUT R190, R247, 0x82, RZ, 0xfc, !PT ;  /* 0x00000082f7be7812 */ /* 0x000fc600078efcff */
[----:B------:R-:W-:Y:S01]  /*aa00*/  @!P0 IMAD.IADD R185, R185, 0x1, -R7 ;  /* 0x00000001b9b98824 */ /* 0x000fe200078e0a07 */
[----:B------:R-:W-:Y:S01]  /*aa10*/  IABS R188, R190 ;  /* 0x000000be00bc7213 */ /* 0x000fe20000000000 */
[----:B------:R-:W-:Y:S02]  /*aa20*/  IMAD.MOV R186, RZ, RZ, -R186 ;  /* 0x000000ffffba7224 */ /* 0x000fe400078e0aba */
[----:B------:R-:W-:Y:S01]  /*aa30*/  @!P4 IMAD.MOV R178, RZ, RZ, -R178 ;  /* 0x000000ffffb2c224 */ /* 0x000fe200078e0ab2 */
[C---:B------:R-:W-:Y:S01]  /*aa40*/  ISETP.GT.U32.AND P4, PT, R7.reuse, R183, PT ;  /* 0x000000b70700720c */ /* 0x040fe20003f84070 */
[C---:B------:R-:W-:Y:S01]  /*aa50*/  IMAD R186, R7.reuse, R186, R187 ;  /* 0x000000ba07ba7224 */ /* 0x040fe200078e02bb */
[----:B------:R-:W-:Y:S01]  /*aa60*/  ISETP.GT.U32.AND P0, PT, R7, R185, PT ;  /* 0x000000b90700720c */ /* 0x000fe20003f04070 */
[----:B------:R-:W-:-:S04]  /*aa70*/  IMAD.HI.U32 R187, R0, R188, RZ ;  /* 0x000000bc00bb7227 */ /* 0x000fc800078e00ff */
[--C-:B------:R-:W-:Y:S01]  /*aa80*/  @!P2 IMAD.IADD R182, R182, 0x1, -R7.reuse ;  /* 0x00000001b6b6a824 */ /* 0x100fe200078e0a07 */
[----:B------:R-:W-:Y:S01]  /*aa90*/  ISETP.GE.AND P2, PT, R191, RZ, PT ;  /* 0x000000ffbf00720c */ /* 0x000fe20003f46270 */
[----:B------:R-:W-:Y:S01]  /*aaa0*/  @!P1 IMAD.IADD R184, R184, 0x1, -R7 ;  /* 0x00000001b8b89824 */ /* 0x000fe200078e0a07 */
[----:B------:R-:W-:Y:S01]  /*aab0*/  LOP3.LUT R191, R247, 0x80, RZ, 0xfc, !PT ;  /* 0x00000080f7bf7812 */ /* 0x000fe200078efcff */
[----:B------:R-:W-:Y:S02]  /*aac0*/  IMAD.MOV R187, RZ, RZ, -R187 ;  /* 0x000000ffffbb7224 */ /* 0x000fe400078e0abb */
[----:B------:R-:W-:Y:S01]  /*aad0*/  @!P5 IMAD.MOV R181, RZ, RZ, -R181 ;  /* 0x000000ffffb5d224 */ /* 0x000fe200078e0ab5 */
[C---:B------:R-:W-:Y:S01]  /*aae0*/  ISETP.GT.U32.AND P5, PT, R7.reuse, R184, PT ;  /* 0x000000b80700720c */ /* 0x040fe20003fa4070 */
[----:B------:R-:W-:Y:S01]  /*aaf0*/  @!P6 IMAD.MOV R182, RZ, RZ, -R182 ;  /* 0x000000ffffb6e224 */ /* 0x000fe200078e0ab6 */
[----:B------:R-:W-:Y:S01]  /*ab00*/  IABS R189, R191 ;  /* 0x000000bf00bd7213 */ /* 0x000fe20000000000 */
[C---:B------:R-:W-:Y:S01]  /*ab10*/  IMAD R187, R7.reuse, R187, R188 ;  /* 0x000000bb07bb7224 */ /* 0x040fe200078e02bc */
[----:B------:R-:W-:Y:S01]  /*ab20*/  ISETP.GT.U32.AND P6, PT, R7, R186, PT ;  /* 0x000000ba0700720c */ /* 0x000fe20003fc4070 */
        /* <DEDUP_REMOVED lines=11> */
[----:B------:R-:W-:Y:S01]  /*abe0*/  IABS R190, R194 ;  /* 0x000000c200be7213 */ /* 0x000fe20000000000 */
[----:B------:R-:W-:Y:S01]  /*abf0*/  IMAD R188, R7, R188, R189 ;  /* 0x000000bc07bc7224 */ /* 0x000fe200078e02bd */
[----:B------:R-:W-:Y:S01]  /*ac00*/  ISETP.GE.AND P6, PT, R191, RZ, PT ;  /* 0x000000ffbf00720c */ /* 0x000fe20003fc6270 */
[--C-:B------:R-:W-:Y:S01]  /*ac10*/  @!P0 IMAD.IADD R187, R187, 0x1, -R7.reuse ;  /* 0x00000001bbbb8824 */ /* 0x100fe200078e0a07 */
[C---:B------:R-:W-:Y:S01]  /*ac20*/  ISETP.GT.U32.AND P0, PT, R7.reuse, R186, PT ;  /* 0x000000ba0700720c */ /* 0x040fe20003f04070 */
[----:B------:R-:W-:Y:S01]  /*ac30*/  @!P2 IMAD.MOV R184, RZ, RZ, -R184 ;  /* 0x000000ffffb8a224 */ /* 0x000fe200078e0ab8 */
[----:B------:R-:W-:Y:S01]  /*ac40*/  ISETP.GT.U32.AND P2, PT, R7, R188, PT ;  /* 0x000000bc0700720c */ /* 0x000fe20003f44070 */
[----:B------:R-:W-:Y:S01]  /*ac50*/  @!P1 IMAD.IADD R183, R183, 0x1, -R7 ;  /* 0x00000001b7b79824 */ /* 0x000fe200078e0a07 */
[----:B------:R-:W-:Y:S01]  /*ac60*/  ISETP.GE.AND P1, PT, R193, RZ, PT ;  /* 0x000000ffc100720c */ /* 0x000fe20003f26270 */
[----:B------:R-:W-:Y:S01]  /*ac70*/  IMAD.HI.U32 R189, R0, R190, RZ ;  /* 0x000000be00bd7227 */ /* 0x000fe200078e00ff */
[----:B------:R-:W-:-:S03]  /*ac80*/  IABS R193, R196 ;  /* 0x000000c400c17213 */ /* 0x000fc60000000000 */
[----:B------:R-:W-:Y:S02]  /*ac90*/  IMAD.MOV R189, RZ, RZ, -R189 ;  /* 0x000000ffffbd7224 */ /* 0x000fe400078e0abd */
[----:B------:R-:W-:-:S04]  /*aca0*/  IMAD.HI.U32 R191, R0, R193, RZ ;  /* 0x000000c100bf7227 */ /* 0x000fc800078e00ff */
[--C-:B------:R-:W-:Y:S02]  /*acb0*/  @!P0 IMAD.IADD R186, R186, 0x1, -R7.reuse ;  /* 0x00000001baba8824 */ /* 0x100fe400078e0a07 */
[----:B------:R-:W-:Y:S01]  /*acc0*/  @!P2 IMAD.IADD R188, R188, 0x1, -R7 ;  /* 0x00000001bcbca824 */ /* 0x000fe200078e0a07 */
[----:B------:R-:W-:Y:S01]  /*acd0*/  ISETP.GE.AND P2, PT, R196, RZ, PT ;  /* 0x000000ffc400720c */ /* 0x000fe20003f46270 */
[C---:B------:R-:W-:Y:S01]  /*ace0*/  IMAD R189, R7.reuse, R189, R190 ;  /* 0x000000bd07bd7224 */ /* 0x040fe200078e02be */
[----:B------:R-:W-:Y:S01]  /*acf0*/  IABS R196, R199 ;  /* 0x000000c700c47213 */ /* 0x000fe20000000000 */
[----:B------:R-:W-:Y:S01]  /*ad00*/  @!P1 IMAD.MOV R186, RZ, RZ, -R186 ;  /* 0x000000ffffba9224 */ /* 0x000fe200078e0aba */
[C---:B------:R-:W-:Y:S01]  /*ad10*/  ISETP.GT.U32.AND P1, PT, R7.reuse, R188, PT ;  /* 0x000000bc0700720c */ /* 0x040fe20003f24070 */
[----:B------:R-:W-:Y:S01]  /*ad20*/  @!P4 IMAD.MOV R185, RZ, RZ, -R185 ;  /* 0x000000ffffb9c224 */ /* 0x000fe200078e0ab9 */
[----:B------:R-:W-:Y:S01]  /*ad30*/  ISETP.GE.AND P4, PT, R194, RZ, PT ;  /* 0x000000ffc200720c */ /* 0x000fe20003f86270 */
[----:B------:R-:W-:Y:S01]  /*ad40*/  IMAD.MOV R194, RZ, RZ, -R191 ;  /* 0x000000ffffc27224 */ /* 0x000fe200078e0abf */
[C---:B------:R-:W-:Y:S01]  /*ad50*/  ISETP.GT.U32.AND P0, PT, R7.reuse, R189, PT ;  /* 0x000000bd0700720c */ /* 0x040fe20003f04070 */
[----:B------:R-:W-:Y:S01]  /*ad60*/  @!P3 IMAD.MOV R183, RZ, RZ, -R183 ;  /* 0x000000ffffb7b224 */ /* 0x000fe200078e0ab7 */
[C---:B------:R-:W-:Y:S01]  /*ad70*/  ISETP.GT.U32.AND P3, PT, R7.reuse, R187, PT ;  /* 0x000000bb0700720c */ /* 0x040fe20003f64070 */
[----:B------:R-:W-:-:S02]  /*ad80*/  IMAD R191, R7, R194, R193 ;  /* 0x000000c207bf7224 */ /* 0x000fc400078e02c1 */
[----:B------:R-:W-:-:S04]  /*ad90*/  IMAD.HI.U32 R190, R0, R192, RZ ;  /* 0x000000c000be7227 */ /* 0x000fc800078e00ff */
[--C-:B------:R-:W-:Y:S01]  /*ada0*/  @!P1 IMAD.IADD R188, R188, 0x1, -R7.reuse ;  /* 0x00000001bcbc9824 */ /* 0x100fe200078e0a07 */
[----:B------:R-:W-:Y:S01]  /*adb0*/  ISETP.GT.U32.AND P1, PT, R7, R191, PT ;  /* 0x000000bf0700720c */ /* 0x000fe20003f24070 */
[----:B------:R-:W-:Y:S02]  /*adc0*/  IMAD.MOV R190, RZ, RZ, -R190 ;  /* 0x000000ffffbe7224 */ /* 0x000fe400078e0abe */
[--C-:B------:R-:W-:Y:S02]  /*add0*/  @!P0 IMAD.IADD R189, R189, 0x1, -R7.reuse ;  /* 0x00000001bdbd8824 */ /* 0x100fe400078e0a07 */
[----:B------:R-:W-:Y:S01]  /*ade0*/  @!P3 IMAD.IADD R187, R187, 0x1, -R7 ;  /* 0x00000001bbbbb824 */ /* 0x000fe200078e0a07 */
[----:B------:R-:W-:Y:S01]  /*adf0*/  ISETP.GE.AND P3, PT, R195, RZ, PT ;  /* 0x000000ffc300720c */ /* 0x000fe20003f66270 */
[C---:B------:R-:W-:Y:S01]  /*ae00*/  IMAD R190, R7.reuse, R190, R192 ;  /* 0x000000be07be7224 */ /* 0x040fe200078e02c0 */
[----:B------:R-:W-:Y:S01]  /*ae10*/  ISETP.GT.U32.AND P0, PT, R7, R189, PT ;  /* 0x000000bd0700720c */ /* 0x000fe20003f04070 */
[----:B------:R-:W-:Y:S01]  /*ae20*/  @!P5 IMAD.MOV R187, RZ, RZ, -R187 ;  /* 0x000000ffffbbd224 */ /* 0x000fe200078e0abb */
[----:B------:R-:W-:Y:S01]  /*ae30*/  LOP3.LUT R195, R247, 0x78, RZ, 0xfc, !PT ;  /* 0x00000078f7c37812 */ /* 0x000fe200078efcff */
[----:B------:R-:W-:Y:S01]  /*ae40*/  @!P6 IMAD.MOV R188, RZ, RZ, -R188 ;  /* 0x000000ffffbce224 */ /* 0x000fe200078e0abc */
[----:B------:R-:W-:Y:S01]  /*ae50*/  ISETP.GT.U32.AND P5, PT, R7, R190, PT ;  /* 0x000000be0700720c */ /* 0x000fe20003fa4070 */
[----:B------:R-:W-:Y:S01]  /*ae60*/  @!P1 IMAD.IADD R191, R191, 0x1, -R7 ;  /* 0x00000001bfbf9824 */ /* 0x000fe200078e0a07 */
[----:B------:R-:W-:Y:S01]  /*ae70*/  IABS R193, R195 ;  /* 0x000000c300c17213 */ /* 0x000fe20000000000 */
[----:B------:R-:W-:-:S03]  /*ae80*/  IMAD.HI.U32 R194, R0, R197, RZ ;  /* 0x000000c500c27227 */ /* 0x000fc600078e00ff */
[----:B------:R-:W-:Y:S01]  /*ae90*/  ISETP.GT.U32.AND P6, PT, R7, R191, PT ;  /* 0x000000bf0700720c */ /* 0x000fe20003fc4070 */
[----:B------:R-:W-:-:S04]  /*aea0*/  IMAD.HI.U32 R192, R0, R193, RZ ;  /* 0x000000c100c07227 */ /* 0x000fc800078e00ff */
[----:B------:R-:W-:Y:S01]  /*aeb0*/  @!P0 IMAD.IADD R189, R189, 0x1, -R7 ;  /* 0x00000001bdbd8824 */ /* 0x000fe200078e0a07 */
[----:B------:R-:W-:Y:S01]  /*aec0*/  ISETP.GE.AND P0, PT, R195, RZ, PT ;  /* 0x000000ffc300720c */ /* 0x000fe20003f06270 */
[----:B------:R-:W-:-:S04]  /*aed0*/  IMAD.HI.U32 R195, R0, R198, RZ ;  /* 0x000000c600c37227 */ /* 0x000fc800078e00ff */
[----:B------:R-:W-:Y:S02]  /*aee0*/  @!P5 IMAD.IADD R190, R190, 0x1, -R7 ;  /* 0x00000001bebed824 */ /* 0x000fe400078e0a07 */
[----:B------:R-:W-:Y:S02]  /*aef0*/  IMAD.MOV R192, RZ, RZ, -R192 ;  /* 0x000000ffffc07224 */ /* 0x000fe400078e0ac0 */
[----:B------:R-:W-:Y:S01]  /*af00*/  IMAD.MOV R195, RZ, RZ, -R195 ;  /* 0x000000ffffc37224 */ /* 0x000fe200078e0ac3 */
[C---:B------:R-:W-:Y:S01]  /*af10*/  ISETP.GT.U32.AND P1, PT, R7.reuse, R190, PT ;  /* 0x000000be0700720c */ /* 0x040fe20003f24070 */
[C---:B------:R-:W-:Y:S02]  /*af20*/  IMAD R192, R7.reuse, R192, R193 ;  /* 0x000000c007c07224 */ /* 0x040fe400078e02c1 */
[----:B------:R-:W-:Y:S02]  /*af30*/  IMAD R195, R7, R195, R198 ;  /* 0x000000c307c37224 */ /* 0x000fe400078e02c6 */
[----:B------:R-:W-:Y:S01]  /*af40*/  @!P6 IMAD.IADD R191, R191, 0x1, -R7 ;  /* 0x00000001bfbfe824 */ /* 0x000fe200078e0a07 */
[----:B------:R-:W-:Y:S01]  /*af50*/  ISETP.GT.U32.AND P5, PT, R7, R192, PT ;  /* 0x000000c00700720c */ /* 0x000fe20003fa4070 */
[----:B------:R-:W-:-:S04]  /*af60*/  IMAD.HI.U32 R193, R0, R196, RZ ;  /* 0x000000c400c17227 */ /* 0x000fc800078e00ff */
[----:B------:R-:W-:Y:S01]  /*af70*/  @!P2 IMAD.MOV R191, RZ, RZ, -R191 ;  /* 0x000000ffffbfa224 */ /* 0x000fe200078e0abf */
[C---:B------:R-:W-:Y:S01]  /*af80*/  ISETP.GT.U32.AND P2, PT, R7.reuse, R195, PT ;  /* 0x000000c30700720c */ /* 0x040fe20003f44070 */
[----:B------:R-:W-:Y:S02]  /*af90*/  IMAD.MOV R193, RZ, RZ, -R193 ;  /* 0x000000ffffc17224 */ /* 0x000fe400078e0ac1 */
[----:B------:R-:W-:Y:S02]  /*afa0*/  IMAD.MOV R194, RZ, RZ, -R194 ;  /* 0x000000ffffc27224 */ /* 0x000fe400078e0ac2 */
[C---:B------:R-:W-:Y:S02]  /*afb0*/  IMAD R193, R7.reuse, R193, R196 ;  /* 0x000000c107c17224 */ /* 0x040fe400078e02c4 */
[C---:B------:R-:W-:Y:S01]  /*afc0*/  IMAD R194, R7.reuse, R194, R197 ;  /* 0x000000c207c27224 */ /* 0x040fe200078e02c5 */
[----:B------:R-:W-:Y:S01]  /*afd0*/  IABS R197, R202 ;  /* 0x000000ca00c57213 */ /* 0x000fe20000000000 */
[----:B------:R-:W-:Y:S01]  /*afe0*/  @!P1 IMAD.IADD R190, R190, 0x1, -R7 ;  /* 0x00000001bebe9824 */ /* 0x000fe200078e0a07 */
[----:B------:R-:W-:Y:S01]  /*aff0*/  ISETP.GT.U32.AND P1, PT, R7, R193, PT ;  /* 0x000000c10700720c */ /* 0x000fe20003f24070 */
[----:B------:R-:W-:Y:S01]  /*b000*/  @!P4 IMAD.MOV R189, RZ, RZ, -R189 ;  /* 0x000000ffffbdc224 */ /* 0x000fe200078e0abd */
[----:B------:R-:W-:Y:S01]  /*b010*/  ISETP.GE.AND P4, PT, R199, RZ, PT ;  /* 0x000000ffc700720c */ /* 0x000fe20003f86270 */
[----:B------:R-:W-:Y:S01]  /*b020*/  IMAD.HI.U32 R196, R0, R197, RZ ;  /* 0x000000c500c47227 */ /* 0x000fe200078e00ff */
[----:B------:R-:W-:-:S02]  /*b030*/  IABS R199, R203 ;  /* 0x000000cb00c77213 */ /* 0x000fc40000000000 */
[----:B------:R-:W-:Y:S01]  /*b040*/  ISETP.GT.U32.AND P6, PT, R7, R194, PT ;  /* 0x000000c20700720c */ /* 0x000fe20003fc4070 */
[--C-:B------:R-:W-:Y:S02]  /*b050*/  @!P5 IMAD.IADD R192, R192, 0x1, -R7.reuse ;  /* 0x00000001c0c0d824 */ /* 0x100fe400078e0a07 */
[----:B------:R-:W-:Y:S02]  /*b060*/  @!P2 IMAD.IADD R195, R195, 0x1, -R7 ;  /* 0x00000001c3c3a824 */ /* 0x000fe400078e0a07 */
[----:B------:R-:W-:Y:S01]  /*b070*/  IMAD.MOV R196, RZ, RZ, -R196 ;  /* 0x000000ffffc47224 */ /* 0x000fe200078e0ac4 */
[C---:B------:R-:W-:Y:S01]  /*b080*/  ISETP.GT.U32.AND P5, PT, R7.reuse, R192, PT ;  /* 0x000000c00700720c */ /* 0x040fe20003fa4070 */
[----:B------:R-:W-:Y:S01]  /*b090*/  @!P3 IMAD.MOV R190, RZ, RZ, -R190 ;  /* 0x000000ffffbeb224 */ /* 0x000fe200078e0abe */
[C---:B------:R-:W-:Y:S01]  /*b0a0*/  ISETP.GT.U32.AND P2, PT, R7.reuse, R195, PT ;  /* 0x000000c30700720c */ /* 0x040fe20003f44070 */
[----:B------:R-:W-:Y:S01]  /*b0b0*/  IMAD R196, R7, R196, R197 ;  /* 0x000000c407c47224 */ /* 0x000fe200078e02c5 */
[----:B------:R-:W-:Y:S01]  /*b0c0*/  ISETP.GE.AND P3, PT, R200, RZ, PT ;  /* 0x000000ffc800720c */ /* 0x000fe20003f66270 */
[----:B------:R-:W-:-:S04]  /*b0d0*/  IMAD.HI.U32 R197, R0, R199, RZ ;  /* 0x000000c700c57227 */ /* 0x000fc800078e00ff */
[----:B------:R-:W-:Y:S02]  /*b0e0*/  @!P1 IMAD.IADD R193, R193, 0x1, -R7 ;  /* 0x00000001c1c19824 */ /* 0x000fe400078e0a07 */
[----:B------:R-:W-:Y:S02]  /*b0f0*/  IMAD.MOV R200, RZ, RZ, -R197 ;  /* 0x000000ffffc87224 */ /* 0x000fe400078e0ac5 */
[----:B------:R-:W-:Y:S01]  /*b100*/  @!P6 IMAD.IADD R194, R194, 0x1, -R7 ;  /* 0x00000001c2c2e824 */ /* 0x000fe200078e0a07 */
[C---:B------:R-:W-:Y:S01]  /*b110*/  ISETP.GT.U32.AND P1, PT, R7.reuse, R193, PT ;  /* 0x000000c10700720c */ /* 0x040fe20003f24070 */
[----:B------:R-:W-:Y:S02]  /*b120*/  IMAD R197, R7, R200, R199 ;  /* 0x000000c807c57224 */ /* 0x000fe400078e02c7 */
[--C-:B------:R-:W-:Y:S01]  /*b130*/  @!P5 IMAD.IADD R192, R192, 0x1, -R7.reuse ;  /* 0x00000001c0c0d824 */ /* 0x100fe200078e0a07 */
[----:B------:R-:W-:Y:S01]  /*b140*/  ISETP.GE.AND P5, PT, R201, RZ, PT ;  /* 0x000000ffc900720c */ /* 0x000fe20003fa6270 */
[----:B------:R-:W-:Y:S01]  /*b150*/  @!P2 IMAD.IADD R195, R195, 0x1, -R7 ;  /* 0x00000001c3c3a824 */ /* 0x000fe200078e0a07 */
[----:B------:R-:W-:Y:S01]  /*b160*/  ISETP.GT.U32.AND P2, PT, R7, R197, PT ;  /* 0x000000c50700720c */ /* 0x000fe20003f44070 */
[----:B------:R-:W-:Y:S01]  /*b170*/  @!P0 IMAD.MOV R192, RZ, RZ, -R192 ;  /* 0x000000ffffc08224 */ /* 0x000fe200078e0ac0 */
[----:B------:R-:W-:-:S02]  /*b180*/  IABS R201, R204 ;  /* 0x000000cc00c97213 */ /* 0x000fc40000000000 */
[C---:B------:R-:W-:Y:S02]  /*b190*/  ISETP.GT.U32.AND P6, PT, R7.reuse, R194, PT ;  /* 0x000000c20700720c */ /* 0x040fe40003fc4070 */
[----:B------:R-:W-:Y:S01]  /*b1a0*/  ISETP.GT.U32.AND P0, PT, R7, R196, PT ;  /* 0x000000c40700720c */ /* 0x000fe20003f04070 */
[----:B------:R-:W-:-:S04]  /*b1b0*/  IMAD.HI.U32 R198, R0, R201, RZ ;  /* 0x000000c900c67227 */ /* 0x000fc800078e00ff */
[--C-:B------:R-:W-:Y:S01]  /*b1c0*/  @!P1 IMAD.IADD R193, R193, 0x1, -R7.reuse ;  /* 0x00000001c1c19824 */ /* 0x100fe200078e0a07 */
[----:B------:R-:W-:Y:S01]  /*b1d0*/  ISETP.GE.AND P1, PT, R202, RZ, PT ;  /* 0x000000ffca00720c */ /* 0x000fe20003f26270 */
[----:B------:R-:W-:Y:S01]  /*b1e0*/  IMAD.MOV R198, RZ, RZ, -R198 ;  /* 0x000000ffffc67224 */ /* 0x000fe200078e0ac6 */
[----:B------:R-:W-:Y:S01]  /*b1f0*/  LOP3.LUT R202, R247, 0x6a, RZ, 0xfc, !PT ;  /* 0x0000006af7ca7812 */ /* 0x000fe200078efcff */
[--C-:B------:R-:W-:Y:S02]  /*b200*/  @!P2 IMAD.IADD R197, R197, 0x1, -R7.reuse ;  /* 0x00000001c5c5a824 */ /* 0x100fe400078e0a07 */
[----:B------:R-:W-:Y:S01]  /*b210*/  @!P6 IMAD.IADD R194, R194, 0x1, -R7 ;  /* 0x00000001c2c2e824 */ /* 0x000fe200078e0a07 */
[----:B------:R-:W-:Y:S01]  /*b220*/  IABS R200, R202 ;  /* 0x000000ca00c87213 */ /* 0x000fe20000000000 */
[C---:B------:R-:W-:Y:S01]  /*b230*/  IMAD R198, R7.reuse, R198, R201 ;  /* 0x000000c607c67224 */ /* 0x040fe200078e02c9 */
[----:B------:R-:W-:Y:S01]  /*b240*/  ISETP.GT.U32.AND P2, PT, R7, R197, PT ;  /* 0x000000c50700720c */ /* 0x000fe20003f44070 */
[----:B------:R-:W-:Y:S01]  /*b250*/  @!P3 IMAD.MOV R194, RZ, RZ, -R194 ;  /* 0x000000ffffc2b224 */ /* 0x000fe200078e0ac2 */
[----:B------:R-:W-:Y:S01]  /*b260*/  LOP3.LUT R201, R247, 0x68, RZ, 0xfc, !PT ;  /* 0x00000068f7c97812 */ /* 0x000fe200078efcff */
[----:B------:R-:W-:Y:S01]  /*b270*/  IMAD.HI.U32 R199, R0, R200, RZ ;  /* 0x000000c800c77227 */ /* 0x000fe200078e00ff */
[----:B------:R-:W-:-:S02]  /*b280*/  ISETP.GT.U32.AND P3, PT, R7, R198, PT ;  /* 0x000000c60700720c */ /* 0x000fc40003f64070 */
[----:B------:R-:W-:Y:S01]  /*b290*/  ISETP.GE.AND P6, PT, R203, RZ, PT ;  /* 0x000000ffcb00720c */ /* 0x000fe20003fc6270 */
[----:B------:R-:W-:Y:S01]  /*b2a0*/  IMAD.MOV R199, RZ, RZ, -R199 ;  /* 0x000000ffffc77224 */ /* 0x000fe200078e0ac7 */
[----:B------:R-:W-:Y:S01]  /*b2b0*/  IABS R203, R201 ;  /* 0x000000c900cb7213 */ /* 0x000fe20000000000 */
[--C-:B------:R-:W-:Y:S02]  /*b2c0*/  @!P0 IMAD.IADD R196, R196, 0x1, -R7.reuse ;  /* 0x00000001c4c48824 */ /* 0x100fe400078e0a07 */
[----:B------:R-:W-:Y:S02]  /*b2d0*/  IMAD R199, R7, R199, R200 ;  /* 0x000000c707c77224 */ /* 0x000fe400078e02c8 */
[----:B------:R-:W-:Y:S01]  /*b2e0*/  @!P2 IMAD.IADD R197, R197, 0x1, -R7 ;  /* 0x00000001c5c5a824 */ /* 0x000fe200078e0a07 */
[C---:B------:R-:W-:Y:S01]  /*b2f0*/  ISETP.GT.U32.AND P0, PT, R7.reuse, R196, PT ;  /* 0x000000c40700720c */ /* 0x040fe20003f04070 */
[----:B------:R-:W-:Y:S01]  /*b300*/  IMAD.HI.U32 R200, R0, R203, RZ ;  /* 0x000000cb00c87227 */ /* 0x000fe200078e00ff */
[----:B------:R-:W-:-:S03]  /*b310*/  ISETP.GT.U32.AND P2, PT, R7, R199, PT ;  /* 0x000000c70700720c */ /* 0x000fc60003f44070 */
[----:B------:R-:W-:Y:S02]  /*b320*/  @!P3 IMAD.IADD R198, R198, 0x1, -R7 ;  /* 0x00000001c6c6b824 */ /* 0x000fe400078e0a07 */
[----:B------:R-:W-:Y:S02]  /*b330*/  IMAD.MOV R200, RZ, RZ, -R200 ;  /* 0x000000ffffc87224 */ /* 0x000fe400078e0ac8 */
[----:B------:R-:W-:Y:S01]  /*b340*/  @!P4 IMAD.MOV R193, RZ, RZ, -R193 ;  /* 0x000000ffffc1c224 */ /* 0x000fe200078e0ac1 */
[C---:B------:R-:W-:Y:S01]  /*b350*/  ISETP.GT.U32.AND P3, PT, R7.reuse, R198, PT ;  /* 0x000000c60700720c */ /* 0x040fe20003f64070 */
[----:B------:R-:W-:Y:S01]  /*b360*/  IMAD R200, R7, R200, R203 ;  /* 0x000000c807c87224 */ /* 0x000fe200078e02cb */
[----:B------:R-:W-:Y:S01]  /*b370*/  ISETP.GE.AND P4, PT, R204, RZ, PT ;  /* 0x000000ffcc00720c */ /* 0x000fe20003f86270 */
[--C-:B------:R-:W-:Y:S01]  /*b380*/  @!P0 IMAD.IADD R196, R196, 0x1, -R7.reuse ;  /* 0x00000001c4c48824 */ /* 0x100fe200078e0a07 */
[----:B------:R-:W-:Y:S01]  /*b390*/  IABS R204, R205 ;  /* 0x000000cd00cc7213 */ /* 0x000fe20000000000 */
[----:B------:R-:W-:Y:S01]  /*b3a0*/  @!P2 IMAD.IADD R199, R199, 0x1, -R7 ;  /* 0x00000001c7c7a824 */ /* 0x000fe200078e0a07 */
[----:B------:R-:W-:Y:S01]  /*b3b0*/  ISETP.GE.AND P0, PT, R201, RZ, PT ;  /* 0x000000ffc900720c */ /* 0x000fe20003f06270 */
[----:B------:R-:W-:Y:S01]  /*b3c0*/  @!P5 IMAD.MOV R195, RZ, RZ, -R195 ;  /* 0x000000ffffc3d224 */ /* 0x000fe200078e0ac3 */
[----:B------:R-:W-:Y:S01]  /*b3d0*/  ISETP.GE.AND P5, PT, R202, RZ, PT ;  /* 0x000000ffca00720c */ /* 0x000fe20003fa6270 */
[----:B------:R-:W-:Y:S01]  /*b3e0*/  IMAD.HI.U32 R201, R0, R204, RZ ;  /* 0x000000cc00c97227 */ /* 0x000fe200078e00ff */
[----:B------:R-:W-:-:S02]  /*b3f0*/  ISETP.GT.U32.AND P2, PT, R7, R199, PT ;  /* 0x000000c70700720c */ /* 0x000fc40003f44070 */
[----:B------:R-:W-:Y:S01]  /*b400*/  LOP3.LUT R202, R247, 0x64, RZ, 0xfc, !PT ;  /* 0x00000064f7ca7812 */ /* 0x000fe200078efcff */
[----:B------:R-:W-:Y:S01]  /*b410*/  @!P3 IMAD.IADD R198, R198, 0x1, -R7 ;  /* 0x00000001c6c6b824 */ /* 0x000fe200078e0a07 */
[----:B------:R-:W-:Y:S01]  /*b420*/  ISETP.GT.U32.AND P3, PT, R7, R200, PT ;  /* 0x000000c80700720c */ /* 0x000fe20003f64070 */
[----:B------:R-:W-:Y:S01]  /*b430*/  IMAD.MOV R201, RZ, RZ, -R201 ;  /* 0x000000ffffc97224 */ /* 0x000fe200078e0ac9 */
[----:B------:R-:W-:Y:S01]  /*b440*/  LOP3.LUT R203, R247, 0x62, RZ, 0xfc, !PT ;  /* 0x00000062f7cb7812 */ /* 0x000fe200078efcff */
[----:B------:R-:W-:Y:S01]  /*b450*/  @!P6 IMAD.MOV R197, RZ, RZ, -R197 ;  /* 0x000000ffffc5e224 */ /* 0x000fe200078e0ac5 */
[----:B------:R-:W-:Y:S01]  /*b460*/  ISETP.GE.AND P6, PT, R202, RZ, PT ;  /* 0x000000ffca00720c */ /* 0x000fe20003fc6270 */
[----:B------:R-:W-:Y:S01]  /*b470*/  IMAD R201, R7, R201, R204 ;  /* 0x000000c907c97224 */ /* 0x000fe200078e02cc */
[----:B------:R-:W-:Y:S01]  /*b480*/  IABS R202, R202 ;  /* 0x000000ca00ca7213 */ /* 0x000fe20000000000 */
[----:B------:R-:W-:Y:S01]  /*b490*/  @!P4 IMAD.MOV R198, RZ, RZ, -R198 ;  /* 0x000000ffffc6c224 */ /* 0x000fe200078e0ac6 */
[----:B------:R-:W-:Y:S01]  /*b4a0*/  IABS R206, R203 ;  /* 0x000000cb00ce7213 */ /* 0x000fe20000000000 */
[--C-:B------:R-:W-:Y:S01]  /*b4b0*/  @!P2 IMAD.IADD R199, R199, 0x1, -R7.reuse ;  /* 0x00000001c7c7a824 */ /* 0x100fe200078e0a07 */
[----:B------:R-:W-:Y:S01]  /*b4c0*/  ISETP.GT.U32.AND P2, PT, R7, R201, PT ;  /* 0x000000c90700720c */ /* 0x000fe20003f44070 */
[----:B------:R-:W-:Y:S01]  /*b4d0*/  IMAD.MOV.U32 R204, RZ, RZ, R202 ;  /* 0x000000ffffcc7224 */ /* 0x000fe200078e00ca */
[----:B------:R-:W-:Y:S01]  /*b4e0*/  ISETP.GE.AND P4, PT, R203, RZ, PT ;  /* 0x000000ffcb00720c */ /* 0x000fe20003f86270 */
[----:B------:R-:W-:-:S02]  /*b4f0*/  @!P3 IMAD.IADD R200, R200, 0x1, -R7 ;  /* 0x00000001c8c8b824 */ /* 0x000fc400078e0a07 */
[----:B------:R-:W-:-:S03]  /*b500*/  IMAD.HI.U32 R202, R0, R204, RZ ;  /* 0x000000cc00ca7227 */ /* 0x000fc600078e00ff */
[----:B------:R-:W-:Y:S01]  /*b510*/  ISETP.GT.U32.AND P3, PT, R7, R200, PT ;  /* 0x000000c80700720c */ /* 0x000fe20003f64070 */
[----:B------:R-:W-:Y:S02]  /*b520*/  IMAD.MOV R202, RZ, RZ, -R202 ;  /* 0x000000ffffca7224 */ /* 0x000fe400078e0aca */
[----:B------:R-:W-:-:S04]  /*b530*/  IMAD.HI.U32 R203, R0, R206, RZ ;  /* 0x000000ce00cb7227 */ /* 0x000fc800078e00ff */
[----:B------:R-:W-:Y:S02]  /*b540*/  @!P2 IMAD.IADD R201, R201, 0x1, -R7 ;  /* 0x00000001c9c9a824 */ /* 0x000fe400078e0a07 */
[C---:B------:R-:W-:Y:S02]  /*b550*/  IMAD R202, R7.reuse, R202, R204 ;  /* 0x000000ca07ca7224 */ /* 0x040fe400078e02cc */
[----:B------:R-:W-:Y:S01]  /*b560*/  IMAD.HI.U32 R204, R0, R207, RZ ;  /* 0x000000cf00cc7227 */ /* 0x000fe200078e00ff */
[----:B------:R-:W-:-:S03]  /*b570*/  ISETP.GT.U32.AND P2, PT, R7, R201, PT ;  /* 0x000000c90700720c */ /* 0x000fc60003f44070 */
[----:B------:R-:W-:Y:S01]  /*b580*/  @!P3 IMAD.IADD R200, R200, 0x1, -R7 ;  /* 0x00000001c8c8b824 */ /* 0x000fe200078e0a07 */
[C---:B------:R-:W-:Y:S01]  /*b590*/  ISETP.GT.U32.AND P3, PT, R7.reuse, R202, PT ;  /* 0x000000ca0700720c */ /* 0x040fe20003f64070 */
[----:B------:R-:W-:Y:S02]  /*b5a0*/  IMAD.MOV R203, RZ, RZ, -R203 ;  /* 0x000000ffffcb7224 */ /* 0x000fe400078e0acb */
[----:B------:R-:W-:Y:S02]  /*b5b0*/  IMAD.MOV R204, RZ, RZ, -R204 ;  /* 0x000000ffffcc7224 */ /* 0x000fe400078e0acc */
[C---:B------:R-:W-:Y:S01]  /*b5c0*/  IMAD R203, R7.reuse, R203, R206 ;  /* 0x000000cb07cb7224 */ /* 0x040fe200078e02ce */
[----:B------:R-:W-:Y:S01]  /*b5d0*/  IABS R206, R210 ;  /* 0x000000d200ce7213 */ /* 0x000fe20000000000 */
[C---:B------:R-:W-:Y:S02]  /*b5e0*/  IMAD R204, R7.reuse, R204, R207 ;  /* 0x000000cc07cc7224 */ /* 0x040fe400078e02cf */
[----:B------:R-:W-:Y:S01]  /*b5f0*/  @!P5 IMAD.MOV R199, RZ, RZ, -R199 ;  /* 0x000000ffffc7d224 */ /* 0x000fe200078e0ac7 */
[----:B------:R-:W-:Y:S01]  /*b600*/  ISETP.GT.U32.AND P5, PT, R7, R203, PT ;  /* 0x000000cb0700720c */ /* 0x000fe20003fa4070 */
[--C-:B------:R-:W-:Y:S01]  /*b610*/  @!P2 IMAD.IADD R201, R201, 0x1, -R7.reuse ;  /* 0x00000001c9c9a824 */ /* 0x100fe200078e0a07 */
[----:B------:R-:W-:Y:S01]  /*b620*/  ISETP.GT.U32.AND P2, PT, R7, R204, PT ;  /* 0x000000cc0700720c */ /* 0x000fe20003f44070 */
[----:B------:R-:W-:-:S02]  /*b630*/  @!P3 IMAD.IADD R202, R202, 0x1, -R7 ;  /* 0x00000001cacab824 */ /* 0x000fc400078e0a07 */
[----:B------:R-:W-:Y:S01]  /*b640*/  @!P1 IMAD.MOV R196, RZ, RZ, -R196 ;  /* 0x000000ffffc49224 */ /* 0x000fe200078e0ac4 */
[----:B------:R-:W-:Y:S01]  /*b650*/  ISETP.GE.AND P1, PT, R205, RZ, PT ;  /* 0x000000ffcd00720c */ /* 0x000fe20003f26270 */
[----:B------:R-:W-:Y:S01]  /*b660*/  IMAD.HI.U32 R205, R0, R208, RZ ;  /* 0x000000d000cd7227 */ /* 0x000fe200078e00ff */
[----:B------:R-:W-:-:S03]  /*b670*/  ISETP.GT.U32.AND P3, PT, R7, R202, PT ;  /* 0x000000ca0700720c */ /* 0x000fc60003f64070 */
[----:B------:R-:W-:Y:S02]  /*b680*/  IMAD.MOV R205, RZ, RZ, -R205 ;  /* 0x000000ffffcd7224 */ /* 0x000fe400078e0acd */
[--C-:B------:R-:W-:Y:S01]  /*b690*/  @!P5 IMAD.IADD R203, R203, 0x1, -R7.reuse ;  /* 0x00000001cbcbd824 */ /* 0x100fe200078e0a07 */
[----:B------:R-:W-:Y:S01]  /*b6a0*/  ISETP.GE.AND P5, PT, R213, RZ, PT ;  /* 0x000000ffd500720c */ /* 0x000fe20003fa6270 */
[C---:B------:R-:W-:Y:S01]  /*b6b0*/  IMAD R205, R7.reuse, R205, R208 ;  /* 0x000000cd07cd7224 */ /* 0x040fe200078e02d0 */
[----:B------:R-:W-:Y:S01]  /*b6c0*/  IABS R213, R216 ;  /* 0x000000d800d57213 */ /* 0x000fe20000000000 */
[----:B------:R-:W-:Y:S01]  /*b6d0*/  @!P2 IMAD.IADD R204, R204, 0x1, -R7 ;  /* 0x00000001cccca824 */ /* 0x000fe200078e0a07 */
[----:B------:R-:W-:Y:S01]  /*b6e0*/  ISETP.GT.U32.AND P2, PT, R7, R203, PT ;  /* 0x000000cb0700720c */ /* 0x000fe20003f44070 */
[----:B------:R-:W-:Y:S02]  /*b6f0*/  IMAD.MOV.U32 R208, RZ, RZ, R206 ;  /* 0x000000ffffd07224 */ /* 0x000fe400078e00ce */
[----:B------:R-:W-:-:S04]  /*b700*/  IMAD.HI.U32 R206, R0, R209, RZ ;  /* 0x000000d100ce7227 */ /* 0x000fc800078e00ff */
[----:B------:R-:W-:Y:S01]  /*b710*/  @!P3 IMAD.IADD R202, R202, 0x1, -R7 ;  /* 0x00000001cacab824 */ /* 0x000fe200078e0a07 */
[----:B------:R-:W-:Y:S01]  /*b720*/  ISETP.GE.AND P3, PT, R211, RZ, PT ;  /* 0x000000ffd300720c */ /* 0x000fe20003f66270 */
[----:B------:R-:W-:Y:S01]  /*b730*/  IMAD.MOV R206, RZ, RZ, -R206 ;  /* 0x000000ffffce7224 */ /* 0x000fe200078e0ace */
[----:B------:R-:W-:Y:S01]  /*b740*/  LOP3.LUT R211, R247, 0x58, RZ, 0xfc, !PT ;  /* 0x00000058f7d37812 */ /* 0x000fe200078efcff */
[----:B------:R-:W-:-:S04]  /*b750*/  IMAD.HI.U32 R207, R0, R208, RZ ;  /* 0x000000d000cf7227 */ /* 0x000fc800078e00ff */
[----:B------:R-:W-:Y:S01]  /*b760*/  @!P1 IMAD.MOV R201, RZ, RZ, -R201 ;  /* 0x000000ffffc99224 */ /* 0x000fe200078e0ac9 */
[C---:B------:R-:W-:Y:S01]  /*b770*/  ISETP.GT.U32.AND P1, PT, R7.reuse, R205, PT ;  /* 0x000000cd0700720c */ /* 0x040fe20003f24070 */
[C---:B------:R-:W-:Y:S01]  /*b780*/  IMAD R206, R7.reuse, R206, R209 ;  /* 0x000000ce07ce7224 */ /* 0x040fe200078e02d1 */
[----:B------:R-:W-:Y:S01]  /*b790*/  IABS R209, R211 ;  /* 0x000000d300d17213 */ /* 0x000fe20000000000 */
[----:B------:R-:W-:Y:S02]  /*b7a0*/  IMAD.MOV R207, RZ, RZ, -R207 ;  /* 0x000000ffffcf7224 */ /* 0x000fe400078e0acf */
[----:B------:R-:W-:Y:S01]  /*b7b0*/  @!P6 IMAD.MOV R202, RZ, RZ, -R202 ;  /* 0x000000ffffcae224 */ /* 0x000fe200078e0aca */
[----:B------:R-:W-:Y:S01]  /*b7c0*/  ISETP.GT.U32.AND P6, PT, R7, R204, PT ;  /* 0x000000cc0700720c */ /* 0x000fe20003fc4070 */
[----:B------:R-:W-:Y:S01]  /*b7d0*/  @!P2 IMAD.IADD R203, R203, 0x1, -R7 ;  /* 0x00000001cbcba824 */ /* 0x000fe200078e0a07 */
[C---:B------:R-:W-:Y:S01]  /*b7e0*/  ISETP.GT.U32.AND P2, PT, R7.reuse, R206, PT ;  /* 0x000000ce0700720c */ /* 0x040fe20003f44070 */
[----:B------:R-:W-:-:S02]  /*b7f0*/  IMAD R207, R7, R207, R208 ;  /* 0x000000cf07cf7224 */ /* 0x000fc400078e02d0 */
[----:B------:R-:W-:-:S04]  /*b800*/  IMAD.HI.U32 R208, R0, R209, RZ ;  /* 0x000000d100d07227 */ /* 0x000fc800078e00ff */
[----:B------:R-:W-:Y:S02]  /*b810*/  IMAD.MOV R208, RZ, RZ, -R208 ;  /* 0x000000ffffd07224 */ /* 0x000fe400078e0ad0 */
[----:B------:R-:W-:Y:S02]  /*b820*/  @!P1 IMAD.IADD R205, R205, 0x1, -R7 ;  /* 0x00000001cdcd9824 */ /* 0x000fe400078e0a07 */
[C---:B------:R-:W-:Y:S02]  /*b830*/  IMAD R208, R7.reuse, R208, R209 ;  /* 0x000000d007d07224 */ /* 0x040fe400078e02d1 */
[--C-:B------:R-:W-:Y:S01]  /*b840*/  @!P6 IMAD.IADD R204, R204, 0x1, -R7.reuse ;  /* 0x00000001cccce824 */ /* 0x100fe200078e0a07 */
[C---:B------:R-:W-:Y:S01]  /*b850*/  ISETP.GT.U32.AND P1, PT, R7.reuse, R205, PT ;  /* 0x000000cd0700720c */ /* 0x040fe20003f24070 */
[----:B------:R-:W-:Y:S01]  /*b860*/  @!P2 IMAD.IADD R206, R206, 0x1, -R7 ;  /* 0x00000001cecea824 */ /* 0x000fe200078e0a07 */
[C---:B------:R-:W-:Y:S01]  /*b870*/  ISETP.GT.U32.AND P6, PT, R7.reuse, R207, PT ;  /* 0x000000cf0700720c */ /* 0x040fe20003fc4070 */
[----:B------:R-:W-:Y:S01]  /*b880*/  @!P0 IMAD.MOV R200, RZ, RZ, -R200 ;  /* 0x000000ffffc88224 */ /* 0x000fe200078e0ac8 */
[----:B------:R-:W-:Y:S01]  /*b890*/  ISETP.GT.U32.AND P2, PT, R7, R208, PT ;  /* 0x000000d00700720c */ /* 0x000fe20003f44070 */
[----:B------:R-:W-:Y:S01]  /*b8a0*/  @!P4 IMAD.MOV R203, RZ, RZ, -R203 ;  /* 0x000000ffffcbc224 */ /* 0x000fe200078e0acb */
[----:B------:R-:W-:-:S02]  /*b8b0*/  ISETP.GE.AND P0, PT, R212, RZ, PT ;  /* 0x000000ffd400720c */ /* 0x000fc40003f06270 */
[----:B------:R-:W-:-:S05]  /*b8c0*/  IABS R212, R218 ;  /* 0x000000da00d47213 */ /* 0x000fca0000000000 */
[--C-:B------:R-:W-:Y:S01]  /*b8d0*/  @!P1 IMAD.IADD R205, R205, 0x1, -R7.reuse ;  /* 0x00000001cdcd9824 */ /* 0x100fe200078e0a07 */
[----:B------:R-:W-:Y:S01]  /*b8e0*/  ISETP.GE.AND P1, PT, R210, RZ, PT ;  /* 0x000000ffd200720c */ /* 0x000fe20003f26270 */
[--C-:B------:R-:W-:Y:S01]  /*b8f0*/  @!P6 IMAD.IADD R207, R207, 0x1, -R7.reuse ;  /* 0x00000001cfcfe824 */ /* 0x100fe200078e0a07 */
[----:B------:R-:W-:Y:S01]  /*b900*/  ISETP.GE.AND P6, PT, R211, RZ, PT ;  /* 0x000000ffd300720c */ /* 0x000fe20003fc6270 */
[----:B------:R-:W-:Y:S01]  /*b910*/  @!P2 IMAD.IADD R208, R208, 0x1, -R7 ;  /* 0x00000001d0d0a824 */ /* 0x000fe200078e0a07 */
[----:B------:R-:W-:Y:S01]  /*b920*/  ISETP.GT.U32.AND P2, PT, R7, R206, PT ;  /* 0x000000ce0700720c */ /* 0x000fe20003f44070 */
[----:B------:R-:W-:-:S03]  /*b930*/  IMAD.HI.U32 R210, R0, R213, RZ ;  /* 0x000000d500d27227 */ /* 0x000fc600078e00ff */
[C---:B------:R-:W-:Y:S01]  /*b940*/  ISETP.GT.U32.AND P4, PT, R7.reuse, R208, PT ;  /* 0x000000d00700720c */ /* 0x040fe20003f84070 */
[----:B------:R-:W-:Y:S01]  /*b950*/  @!P0 IMAD.MOV R204, RZ, RZ, -R204 ;  /* 0x000000ffffcc8224 */ /* 0x000fe200078e0acc */
[----:B------:R-:W-:Y:S01]  /*b960*/  ISETP.GT.U32.AND P0, PT, R7, R207, PT ;  /* 0x000000cf0700720c */ /* 0x000fe20003f04070 */
[----:B------:R-:W-:Y:S02]  /*b970*/  IMAD.MOV R210, RZ, RZ, -R210 ;  /* 0x000000ffffd27224 */ /* 0x000fe400078e0ad2 */
[----:B------:R-:W-:-:S04]  /*b980*/  IMAD.HI.U32 R211, R0, R214, RZ ;  /* 0x000000d600d37227 */ /* 0x000fc800078e00ff */
[C---:B------:R-:W-:Y:S01]  /*b990*/  IMAD R210, R7.reuse, R210, R213 ;  /* 0x000000d207d27224 */ /* 0x040fe200078e02d5 */
[----:B------:R-:W-:Y:S01]  /*b9a0*/  IABS R213, R217 ;  /* 0x000000d900d57213 */ /* 0x000fe20000000000 */
[----:B------:R-:W-:Y:S02]  /*b9b0*/  IMAD.MOV R211, RZ, RZ, -R211 ;  /* 0x000000ffffd37224 */ /* 0x000fe400078e0ad3 */
[----:B------:R-:W-:Y:S01]  /*b9c0*/  @!P2 IMAD.IADD R206, R206, 0x1, -R7 ;  /* 0x00000001cecea824 */ /* 0x000fe200078e0a07 */
[C---:B------:R-:W-:Y:S01]  /*b9d0*/  ISETP.GT.U32.AND P2, PT, R7.reuse, R210, PT ;  /* 0x000000d20700720c */ /* 0x040fe20003f44070 */
[----:B------:R-:W-:Y:S01]  /*b9e0*/  IMAD R211, R7, R211, R214 ;  /* 0x000000d307d37224 */ /* 0x000fe200078e02d6 */
[----:B------:R-:W-:Y:S01]  /*b9f0*/  IABS R214, R219 ;  /* 0x000000db00d67213 */ /* 0x000fe20000000000 */
[----:B------:R-:W-:-:S04]  /*ba00*/  IMAD.HI.U32 R209, R0, R212, RZ ;  /* 0x000000d400d17227 */ /* 0x000fc800078e00ff */
[----:B------:R-:W-:Y:S01]  /*ba10*/  @!P0 IMAD.IADD R207, R207, 0x1, -R7 ;  /* 0x00000001cfcf8824 */ /* 0x000fe200078e0a07 */
[C---:B------:R-:W-:Y:S01]  /*ba20*/  ISETP.GT.U32.AND P0, PT, R7.reuse, R211, PT ;  /* 0x000000d30700720c */ /* 0x040fe20003f04070 */
[----:B------:R-:W-:Y:S02]  /*ba30*/  IMAD.MOV R209, RZ, RZ, -R209 ;  /* 0x000000ffffd17224 */ /* 0x000fe400078e0ad1 */
[----:B------:R-:W-:Y:S02]  /*ba40*/  @!P3 IMAD.MOV R205, RZ, RZ, -R205 ;  /* 0x000000ffffcdb224 */ /* 0x000fe400078e0acd */
[----:B------:R-:W-:Y:S02]  /*ba50*/  IMAD R209, R7, R209, R212 ;  /* 0x000000d107d17224 */ /* 0x000fe400078e02d4 */
[----:B------:R-:W-:-:S03]  /*ba60*/  IMAD.HI.U32 R212, R0, R213, RZ ;  /* 0x000000d500d47227 */ /* 0x000fc600078e00ff */
[----:B------:R-:W-:Y:S01]  /*ba70*/  ISETP.GT.U32.AND P3, PT, R7, R209, PT ;  /* 0x000000d10700720c */ /* 0x000fe20003f64070 */
[--C-:B------:R-:W-:Y:S02]  /*ba80*/  @!P2 IMAD.IADD R210, R210, 0x1, -R7.reuse ;  /* 0x00000001d2d2a824 */ /* 0x100fe400078e0a07 */
[----:B------:R-:W-:Y:S02]  /*ba90*/  IMAD.MOV R212, RZ, RZ, -R212 ;  /* 0x000000ffffd47224 */ /* 0x000fe400078e0ad4 */
[----:B------:R-:W-:Y:S01]  /*baa0*/  @!P0 IMAD.IADD R211, R211, 0x1, -R7 ;  /* 0x00000001d3d38824 */ /* 0x000fe200078e0a07 */
[C---:B------:R-:W-:Y:S01]  /*bab0*/  ISETP.GT.U32.AND P0, PT, R7.reuse, R210, PT ;  /* 0x000000d20700720c */ /* 0x040fe20003f04070 */
[----:B------:R-:W-:Y:S02]  /*bac0*/  IMAD R212, R7, R212, R213 ;  /* 0x000000d407d47224 */ /* 0x000fe400078e02d5 */
[----:B------:R-:W-:-:S04]  /*bad0*/  IMAD.HI.U32 R213, R0, R214, RZ ;  /* 0x000000d600d57227 */ /* 0x000fc800078e00ff */
[----:B------:R-:W-:Y:S02]  /*bae0*/  IMAD.MOV R213, RZ, RZ, -R213 ;  /* 0x000000ffffd57224 */ /* 0x000fe400078e0ad5 */
[--C-:B------:R-:W-:Y:S01]  /*baf0*/  @!P3 IMAD.IADD R209, R209, 0x1, -R7.reuse ;  /* 0x00000001d1d1b824 */ /* 0x100fe200078e0a07 */
[----:B------:R-:W-:Y:S01]  /*bb00*/  ISETP.GE.AND P3, PT, R216, RZ, PT ;  /* 0x000000ffd800720c */ /* 0x000fe20003f66270 */
[C---:B------:R-:W-:Y:S02]  /*bb10*/  IMAD R213, R7.reuse, R213, R214 ;  /* 0x000000d507d57224 */ /* 0x040fe400078e02d6 */
[--C-:B------:R-:W-:Y:S01]  /*bb20*/  @!P4 IMAD.IADD R208, R208, 0x1, -R7.reuse ;  /* 0x00000001d0d0c824 */ /* 0x100fe200078e0a07 */
[----:B------:R-:W-:Y:S01]  /*bb30*/  ISETP.GE.AND P4, PT, R218, RZ, PT ;  /* 0x000000ffda00720c */ /* 0x000fe20003f86270 */
[----:B------:R-:W-:Y:S01]  /*bb40*/  @!P0 IMAD.IADD R210, R210, 0x1, -R7 ;  /* 0x00000001d2d28824 */ /* 0x000fe200078e0a07 */
[C---:B------:R-:W-:Y:S01]  /*bb50*/  ISETP.GT.U32.AND P2, PT, R7.reuse, R209, PT ;  /* 0x000000d10700720c */ /* 0x040fe20003f44070 */
[----:B------:R-:W-:Y:S01]  /*bb60*/  @!P5 IMAD.MOV R206, RZ, RZ, -R206 ;  /* 0x000000ffffced224 */ /* 0x000fe200078e0ace */
[----:B------:R-:W-:Y:S01]  /*bb70*/  IABS R218, R220 ;  /* 0x000000dc00da7213 */ /* 0x000fe20000000000 */
[----:B------:R-:W-:Y:S01]  /*bb80*/  @!P1 IMAD.MOV R207, RZ, RZ, -R207 ;  /* 0x000000ffffcf9224 */ /* 0x000fe200078e0acf */
[C---:B------:R-:W-:Y:S01]  /*bb90*/  ISETP.GT.U32.AND P0, PT, R7.reuse, R213, PT ;  /* 0x000000d50700720c */ /* 0x040fe20003f04070 */
[----:B------:R-:W-:Y:S01]  /*bba0*/  @!P6 IMAD.MOV R208, RZ, RZ, -R208 ;  /* 0x000000ffffd0e224 */ /* 0x000fe200078e0ad0 */
[C---:B------:R-:W-:Y:S01]  /*bbb0*/  ISETP.GT.U32.AND P5, PT, R7.reuse, R211, PT ;  /* 0x000000d30700720c */ /* 0x040fe20003fa4070 */
[----:B------:R-:W-:Y:S01]  /*bbc0*/  IMAD.MOV.U32 R216, RZ, RZ, R218 ;  /* 0x000000ffffd87224 */ /* 0x000fe200078e00da */
[----:B------:R-:W-:Y:S01]  /*bbd0*/  ISETP.GT.U32.AND P1, PT, R7, R212, PT ;  /* 0x000000d40700720c */ /* 0x000fe20003f24070 */
[----:B------:R-:W-:Y:S01]  /*bbe0*/  @!P3 IMAD.MOV R210, RZ, RZ, -R210 ;  /* 0x000000ffffd2b224 */ /* 0x000fe200078e0ad2 */
[----:B------:R-:W-:Y:S01]  /*bbf0*/  ISETP.GE.AND P6, PT, R215, RZ, PT ;  /* 0x000000ffd700720c */ /* 0x000fe20003fc6270 */
[----:B------:R-:W-:Y:S01]  /*bc00*/  IMAD.HI.U32 R214, R0, R216, RZ ;  /* 0x000000d800d67227 */ /* 0x000fe200078e00ff */
[----:B------:R-:W-:-:S03]  /*bc10*/  ISETP.GE.AND P3, PT, R221, RZ, PT ;  /* 0x000000ffdd00720c */ /* 0x000fc60003f66270 */
[--C-:B------:R-:W-:Y:S01]  /*bc20*/  @!P2 IMAD.IADD R209, R209, 0x1, -R7.reuse ;  /* 0x00000001d1d1a824 */ /* 0x100fe200078e0a07 */
[----:B------:R-:W-:Y:S01]  /*bc30*/  ISETP.GE.AND P2, PT, R217, RZ, PT ;  /* 0x000000ffd900720c */ /* 0x000fe20003f46270 */
[----:B------:R-:W-:Y:S01]  /*bc40*/  IMAD.MOV R214, RZ, RZ, -R214 ;  /* 0x000000ffffd67224 */ /* 0x000fe200078e0ad6 */
[----:B------:R-:W-:Y:S01]  /*bc50*/  IABS R217, R221 ;  /* 0x000000dd00d97213 */ /* 0x000fe20000000000 */
[--C-:B------:R-:W-:Y:S02]  /*bc60*/  @!P0 IMAD.IADD R213, R213, 0x1, -R7.reuse ;  /* 0x00000001d5d58824 */ /* 0x100fe400078e0a07 */
[--C-:B------:R-:W-:Y:S01]  /*bc70*/  @!P5 IMAD.IADD R211, R211, 0x1, -R7.reuse ;  /* 0x00000001d3d3d824 */ /* 0x100fe200078e0a07 */
[----:B------:R-:W-:Y:S01]  /*bc80*/  ISETP.GE.AND P5, PT, R219, RZ, PT ;  /* 0x000000ffdb00720c */ /* 0x000fe20003fa6270 */
[C---:B------:R-:W-:Y:S01]  /*bc90*/  IMAD R214, R7.reuse, R214, R216 ;  /* 0x000000d607d67224 */ /* 0x040fe200078e02d8 */
[----:B------:R-:W-:Y:S01]  /*bca0*/  IABS R219, R222 ;  /* 0x000000de00db7213 */ /* 0x000fe20000000000 */
[----:B------:R-:W-:Y:S01]  /*bcb0*/  @!P1 IMAD.IADD R212, R212, 0x1, -R7 ;  /* 0x00000001d4d49824 */ /* 0x000fe200078e0a07 */
[----:B------:R-:W-:Y:S01]  /*bcc0*/  ISETP.GT.U32.AND P0, PT, R7, R213, PT ;  /* 0x000000d50700720c */ /* 0x000fe20003f04070 */
[----:B------:R-:W-:Y:S01]  /*bcd0*/  IMAD.HI.U32 R215, R0, R217, RZ ;  /* 0x000000d900d77227 */ /* 0x000fe200078e00ff */
[----:B------:R-:W-:-:S03]  /*bce0*/  ISETP.GE.AND P1, PT, R220, RZ, PT ;  /* 0x000000ffdc00720c */ /* 0x000fc60003f26270 */
[----:B------:R-:W-:Y:S01]  /*bcf0*/  @!P6 IMAD.MOV R211, RZ, RZ, -R211 ;  /* 0x000000ffffd3e224 */ /* 0x000fe200078e0ad3 */
[C---:B------:R-:W-:Y:S01]  /*bd00*/  ISETP.GT.U32.AND P6, PT, R7.reuse, R214, PT ;  /* 0x000000d60700720c */ /* 0x040fe20003fc4070 */
[----:B------:R-:W-:Y:S01]  /*bd10*/  @!P4 IMAD.MOV R209, RZ, RZ, -R209 ;  /* 0x000000ffffd1c224 */ /* 0x000fe200078e0ad1 */
[----:B------:R-:W-:Y:S01]  /*bd20*/  ISETP.GT.U32.AND P4, PT, R7, R212, PT ;  /* 0x000000d40700720c */ /* 0x000fe20003f84070 */
[----:B------:R-:W-:-:S04]  /*bd30*/  IMAD.HI.U32 R216, R0, R219, RZ ;  /* 0x000000db00d87227 */ /* 0x000fc800078e00ff */
[----:B------:R-:W-:Y:S02]  /*bd40*/  IMAD.MOV R218, RZ, RZ, -R215 ;  /* 0x000000ffffda7224 */ /* 0x000fe400078e0ad7 */
[----:B------:R-:W-:Y:S02]  /*bd50*/  IMAD.MOV R216, RZ, RZ, -R216 ;  /* 0x000000ffffd87224 */ /* 0x000fe400078e0ad8 */
[----:B------:R-:W-:Y:S01]  /*bd60*/  IMAD R215, R7, R218, R217 ;  /* 0x000000da07d77224 */ /* 0x000fe200078e02d9 */
[----:B------:R-:W-:Y:S01]  /*bd70*/  LOP3.LUT R217, R247, 0x46, RZ, 0xfc, !PT ;  /* 0x00000046f7d97812 */ /* 0x000fe200078efcff */
[----:B------:R-:W-:Y:S01]  /*bd80*/  @!P0 IMAD.IADD R213, R213, 0x1, -R7 ;  /* 0x00000001d5d58824 */ /* 0x000fe200078e0a07 */
[----:B------:R-:W-:Y:S01]  /*bd90*/  LOP3.LUT R218, R247, 0x44, RZ, 0xfc, !PT ;  /* 0x00000044f7da7812 */ /* 0x000fe200078efcff */
[C---:B------:R-:W-:Y:S01]  /*bda0*/  IMAD R216, R7.reuse, R216, R219 ;  /* 0x000000d807d87224 */ /* 0x040fe200078e02db */
[----:B------:R-:W-:Y:S01]  /*bdb0*/  IABS R220, R217 ;  /* 0x000000d900dc7213 */ /* 0x000fe20000000000 */
[----:B------:R-:W-:Y:S01]  /*bdc0*/  @!P6 IMAD.IADD R214, R214, 0x1, -R7 ;  /* 0x00000001d6d6e824 */ /* 0x000fe200078e0a07 */
[----:B------:R-:W-:Y:S01]  /*bdd0*/  ISETP.GT.U32.AND P0, PT, R7, R215, PT ;  /* 0x000000d70700720c */ /* 0x000fe20003f04070 */
[----:B------:R-:W-:Y:S01]  /*bde0*/  @!P5 IMAD.MOV R213, RZ, RZ, -R213 ;  /* 0x000000ffffd5d224 */ /* 0x000fe200078e0ad5 */
[----:B------:R-:W-:Y:S01]  /*bdf0*/  ISETP.GE.AND P6, PT, R217, RZ, PT ;  /* 0x000000ffd900720c */ /* 0x000fe20003fc6270 */
[----:B------:R-:W-:Y:S01]  /*be00*/  @!P4 IMAD.IADD R212, R212, 0x1, -R7 ;  /* 0x00000001d4d4c824 */ /* 0x000fe200078e0a07 */
[----:B------:R-:W-:Y:S01]  /*be10*/  ISETP.GT.U32.AND P5, PT, R7, R216, PT ;  /* 0x000000d80700720c */ /* 0x000fe20003fa4070 */
[----:B------:R-:W-:Y:S01]  /*be20*/  IMAD.HI.U32 R217, R0, R220, RZ ;  /* 0x000000dc00d97227 */ /* 0x000fe200078e00ff */
[----:B------:R-:W-:-:S02]  /*be30*/  IABS R221, R218 ;  /* 0x000000da00dd7213 */ /* 0x000fc40000000000 */
[----:B------:R-:W-:Y:S01]  /*be40*/  ISETP.GE.AND P4, PT, R222, RZ, PT ;  /* 0x000000ffde00720c */ /* 0x000fe20003f86270 */
[----:B------:R-:W-:Y:S01]  /*be50*/  @!P2 IMAD.MOV R212, RZ, RZ, -R212 ;  /* 0x000000ffffd4a224 */ /* 0x000fe200078e0ad4 */
[----:B------:R-:W-:Y:S01]  /*be60*/  ISETP.GT.U32.AND P2, PT, R7, R214, PT ;  /* 0x000000d60700720c */ /* 0x000fe20003f44070 */
[----:B------:R-:W-:Y:S01]  /*be70*/  IMAD.MOV R217, RZ, RZ, -R217 ;  /* 0x000000ffffd97224 */ /* 0x000fe200078e0ad9 */
[----:B------:R-:W-:Y:S01]  /*be80*/  IABS R222, R224 ;  /* 0x000000e000de7213 */ /* 0x000fe20000000000 */
[--C-:B------:R-:W-:Y:S02]  /*be90*/  @!P0 IMAD.IADD R215, R215, 0x1, -R7.reuse ;  /* 0x00000001d7d78824 */ /* 0x100fe400078e0a07 */
[C---:B------:R-:W-:Y:S02]  /*bea0*/  IMAD R217, R7.reuse, R217, R220 ;  /* 0x000000d907d97224 */ /* 0x040fe400078e02dc */
[----:B------:R-:W-:Y:S01]  /*beb0*/  @!P5 IMAD.IADD R216, R216, 0x1, -R7 ;  /* 0x00000001d8d8d824 */ /* 0x000fe200078e0a07 */
[C---:B------:R-:W-:Y:S01]  /*bec0*/  ISETP.GT.U32.AND P0, PT, R7.reuse, R215, PT ;  /* 0x000000d70700720c */ /* 0x040fe20003f04070 */
[----:B------:R-:W-:Y:S01]  /*bed0*/  IMAD.HI.U32 R219, R0, R222, RZ ;  /* 0x000000de00db7227 */ /* 0x000fe200078e00ff */
[----:B------:R-:W-:-:S03]  /*bee0*/  ISETP.GT.U32.AND P5, PT, R7, R217, PT ;  /* 0x000000d90700720c */ /* 0x000fc60003fa4070 */
[----:B------:R-:W-:Y:S01]  /*bef0*/  @!P2 IMAD.IADD R214, R214, 0x1, -R7 ;  /* 0x00000001d6d6a824 */ /* 0x000fe200078e0a07 */
[----:B------:R-:W-:Y:S01]  /*bf00*/  ISETP.GE.AND P2, PT, R218, RZ, PT ;  /* 0x000000ffda00720c */ /* 0x000fe20003f46270 */
[----:B------:R-:W-:-:S04]  /*bf10*/  IMAD.HI.U32 R218, R0, R221, RZ ;  /* 0x000000dd00da7227 */ /* 0x000fc800078e00ff */
[----:B------:R-:W-:Y:S02]  /*bf20*/  IMAD.MOV R218, RZ, RZ, -R218 ;  /* 0x000000ffffda7224 */ /* 0x000fe400078e0ada */
[--C-:B------:R-:W-:Y:S01]  /*bf30*/  @!P0 IMAD.IADD R215, R215, 0x1, -R7.reuse ;  /* 0x00000001d7d78824 */ /* 0x100fe200078e0a07 */
[----:B------:R-:W-:Y:S01]  /*bf40*/  ISETP.GE.AND P0, PT, R224, RZ, PT ;  /* 0x000000ffe000720c */ /* 0x000fe20003f06270 */
[----:B------:R-:W-:Y:S01]  /*bf50*/  @!P5 IMAD.IADD R217, R217, 0x1, -R7 ;  /* 0x00000001d9d9d824 */ /* 0x000fe200078e0a07 */
[C---:B------:R-:W-:Y:S01]  /*bf60*/  ISETP.GT.U32.AND P5, PT, R7.reuse, R216, PT ;  /* 0x000000d80700720c */ /* 0x040fe20003fa4070 */
[C---:B------:R-:W-:Y:S01]  /*bf70*/  IMAD R218, R7.reuse, R218, R221 ;  /* 0x000000da07da7224 */ /* 0x040fe200078e02dd */
[----:B------:R-:W-:Y:S01]  /*bf80*/  IABS R221, R233 ;  /* 0x000000e900dd7213 */ /* 0x000fe20000000000 */
[----:B------:R-:W-:Y:S01]  /*bf90*/  @!P1 IMAD.MOV R214, RZ, RZ, -R214 ;  /* 0x000000ffffd69224 */ /* 0x000fe200078e0ad6 */
[C---:B------:R-:W-:Y:S01]  /*bfa0*/  ISETP.GT.U32.AND P1, PT, R7.reuse, R217, PT ;  /* 0x000000d90700720c */ /* 0x040fe20003f24070 */
[----:B------:R-:W-:Y:S01]  /*bfb0*/  @!P3 IMAD.MOV R215, RZ, RZ, -R215 ;  /* 0x000000ffffd7b224 */ /* 0x000fe200078e0ad7 */
[----:B------:R-:W-:Y:S01]  /*bfc0*/  ISETP.GT.U32.AND P3, PT, R7, R218, PT ;  /* 0x000000da0700720c */ /* 0x000fe20003f64070 */
[----:B------:R-:W-:-:S04]  /*bfd0*/  IMAD.HI.U32 R220, R0, R223, RZ ;  /* 0x000000df00dc7227 */ /* 0x000fc800078e00ff */
[----:B------:R-:W-:Y:S02]  /*bfe0*/  IMAD.MOV R219, RZ, RZ, -R219 ;  /* 0x000000ffffdb7224 */ /* 0x000fe400078e0adb */
[----:B------:R-:W-:-:S04]  /*bff0*/  IMAD.HI.U32 R224, R0, R221, RZ ;  /* 0x000000dd00e07227 */ /* 0x000fc800078e00ff */
[----:B------:R-:W-:Y:S02]  /*c000*/  IMAD.MOV R220, RZ, RZ, -R220 ;  /* 0x000000ffffdc7224 */ /* 0x000fe400078e0adc */
[C---:B------:R-:W-:Y:S01]  /*c010*/  IMAD R219, R7.reuse, R219, R222 ;  /* 0x000000db07db7224 */ /* 0x040fe200078e02de */
[----:B------:R-:W-:Y:S01]  /*c020*/  IABS R222, R225 ;  /* 0x000000e100de7213 */ /* 0x000fe20000000000 */
[----:B------:R-:W-:Y:S02]  /*c030*/  IMAD.MOV R224, RZ, RZ, -R224 ;  /* 0x000000ffffe07224 */ /* 0x000fe400078e0ae0 */
[C---:B------:R-:W-:Y:S01]  /*c040*/  IMAD R220, R7.reuse, R220, R223 ;  /* 0x000000dc07dc7224 */ /* 0x040fe200078e02df */
[----:B------:R-:W-:Y:S01]  /*c050*/  IABS R223, R228 ;  /* 0x000000e400df7213 */ /* 0x000fe20000000000 */
[----:B------:R-:W-:Y:S01]  /*c060*/  @!P5 IMAD.IADD R216, R216, 0x1, -R7 ;  /* 0x00000001d8d8d824 */ /* 0x000fe200078e0a07 */
        /* <DEDUP_REMOVED lines=8> */
[----:B------:R-:W-:-:S04]  /*c0f0*/  IMAD.HI.U32 R227, R0, R223, RZ ;  /* 0x000000df00e37227 */ /* 0x000fc800078e00ff */
[--C-:B------:R-:W-:Y:S01]  /*c100*/  @!P5 IMAD.IADD R219, R219, 0x1, -R7.reuse ;  /* 0x00000001dbdbd824 */ /* 0x100fe200078e0a07 */
[----:B------:R-:W-:Y:S01]  /*c110*/  ISETP.GT.U32.AND P5, PT, R7, R218, PT ;  /* 0x000000da0700720c */ /* 0x000fe20003fa4070 */
[--C-:B------:R-:W-:Y:S02]  /*c120*/  @!P1 IMAD.IADD R220, R220, 0x1, -R7.reuse ;  /* 0x00000001dcdc9824 */ /* 0x100fe400078e0a07 */
[----:B------:R-:W-:Y:S01]  /*c130*/  @!P3 IMAD.IADD R221, R221, 0x1, -R7 ;  /* 0x00000001ddddb824 */ /* 0x000fe200078e0a07 */
[C---:B------:R-:W-:Y:S01]  /*c140*/  ISETP.GT.U32.AND P1, PT, R7.reuse, R219, PT ;  /* 0x000000db0700720c */ /* 0x040fe20003f24070 */
[----:B------:R-:W-:Y:S02]  /*c150*/  IMAD.MOV R226, RZ, RZ, -R226 ;  /* 0x000000ffffe27224 */ /* 0x000fe400078e0ae2 */
[----:B------:R-:W-:Y:S01]  /*c160*/  IMAD.MOV R230, RZ, RZ, -R227 ;  /* 0x000000ffffe67224 */ /* 0x000fe200078e0ae3 */
[C---:B------:R-:W-:Y:S01]  /*c170*/  ISETP.GT.U32.AND P3, PT, R7.reuse, R221, PT ;  /* 0x000000dd0700720c */ /* 0x040fe20003f64070 */
[----:B------:R-:W-:Y:S01]  /*c180*/  IMAD R222, R7, R226, R222 ;  /* 0x000000e207de7224 */ /* 0x000fe200078e02de */
[----:B------:R-:W-:Y:S01]  /*c190*/  IABS R226, R231 ;  /* 0x000000e700e27213 */ /* 0x000fe20000000000 */
[----:B------:R-:W-:Y:S01]  /*c1a0*/  IMAD.HI.U32 R236, R0, R224, RZ ;  /* 0x000000e000ec7227 */ /* 0x000fe200078e00ff */
[----:B------:R-:W-:-:S03]  /*c1b0*/  IABS R227, R232 ;  /* 0x000000e800e37213 */ /* 0x000fc60000000000 */
[----:B------:R-:W-:Y:S01]  /*c1c0*/  IMAD R223, R7, R230, R223 ;  /* 0x000000e607df7224 */ /* 0x000fe200078e02df */
[----:B------:R-:W-:Y:S01]  /*c1d0*/  LOP3.LUT R230, R247, 0x36, RZ, 0xfc, !PT ;  /* 0x00000036f7e67812 */ /* 0x000fe200078efcff */
[----:B------:R-:W-:Y:S01]  /*c1e0*/  @!P4 IMAD.MOV R216, RZ, RZ, -R216 ;  /* 0x000000ffffd8c224 */ /* 0x000fe200078e0ad8 */
[C---:B------:R-:W-:Y:S01]  /*c1f0*/  ISETP.GT.U32.AND P4, PT, R7.reuse, R220, PT ;  /* 0x000000dc0700720c */ /* 0x040fe20003f84070 */
[--C-:B------:R-:W-:Y:S01]  /*c200*/  @!P5 IMAD.IADD R218, R218, 0x1, -R7.reuse ;  /* 0x00000001dadad824 */ /* 0x100fe200078e0a07 */
[----:B------:R-:W-:Y:S01]  /*c210*/  ISETP.GT.U32.AND P5, PT, R7, R222, PT ;  /* 0x000000de0700720c */ /* 0x000fe20003fa4070 */
[----:B------:R-:W-:Y:S01]  /*c220*/  IMAD.MOV R236, RZ, RZ, -R236 ;  /* 0x000000ffffec7224 */ /* 0x000fe200078e0aec */
[----:B------:R-:W-:Y:S01]  /*c230*/  IABS R235, R230 ;  /* 0x000000e600eb7213 */ /* 0x000fe20000000000 */
[----:B------:R-:W-:Y:S01]  /*c240*/  @!P1 IMAD.IADD R219, R219, 0x1, -R7 ;  /* 0x00000001dbdb9824 */ /* 0x000fe200078e0a07 */
[C---:B------:R-:W-:Y:S01]  /*c250*/  ISETP.GT.U32.AND P1, PT, R7.reuse, R223, PT ;  /* 0x000000df0700720c */ /* 0x040fe20003f24070 */
[----:B------:R-:W-:-:S02]  /*c260*/  IMAD R224, R7, R236, R224 ;  /* 0x000000ec07e07224 */ /* 0x000fc400078e02e0 */
[----:B------:R-:W-:Y:S02]  /*c270*/  @!P3 IMAD.IADD R221, R221, 0x1, -R7 ;  /* 0x00000001ddddb824 */ /* 0x000fe400078e0a07 */
[----:B------:R-:W-:Y:S01]  /*c280*/  @!P6 IMAD.MOV R217, RZ, RZ, -R217 ;  /* 0x000000ffffd9e224 */ /* 0x000fe200078e0ad9 */
[----:B------:R-:W-:Y:S01]  /*c290*/  ISETP.GT.U32.AND P3, PT, R7, R224, PT ;  /* 0x000000e00700720c */ /* 0x000fe20003f64070 */
[--C-:B------:R-:W-:Y:S01]  /*c2a0*/  @!P4 IMAD.IADD R220, R220, 0x1, -R7.reuse ;  /* 0x00000001dcdcc824 */ /* 0x100fe200078e0a07 */
[----:B------:R-:W-:Y:S01]  /*c2b0*/  ISETP.GE.AND P4, PT, R234, RZ, PT ;  /* 0x000000ffea00720c */ /* 0x000fe20003f86270 */
[----:B------:R-:W-:Y:S01]  /*c2c0*/  @!P5 IMAD.IADD R222, R222, 0x1, -R7 ;  /* 0x00000001deded824 */ /* 0x000fe200078e0a07 */
[----:B------:R-:W-:Y:S01]  /*c2d0*/  ISETP.GE.AND P5, PT, R233, RZ, PT ;  /* 0x000000ffe900720c */ /* 0x000fe20003fa6270 */
[----:B------:R-:W-:-:S04]  /*c2e0*/  IMAD.HI.U32 R234, R0, R226, RZ ;  /* 0x000000e200ea7227 */ /* 0x000fc800078e00ff */
[--C-:B------:R-:W-:Y:S01]  /*c2f0*/  @!P1 IMAD.IADD R223, R223, 0x1, -R7.reuse ;  /* 0x00000001dfdf9824 */ /* 0x100fe200078e0a07 */
[----:B------:R-:W-:Y:S01]  /*c300*/  ISETP.GE.AND P1, PT, R225, RZ, PT ;  /* 0x000000ffe100720c */ /* 0x000fe20003f26270 */
[----:B------:R-:W-:Y:S02]  /*c310*/  IMAD.MOV R234, RZ, RZ, -R234 ;  /* 0x000000ffffea7224 */ /* 0x000fe400078e0aea */
[----:B------:R-:W-:Y:S01]  /*c320*/  @!P3 IMAD.IADD R224, R224, 0x1, -R7 ;  /* 0x00000001e0e0b824 */ /* 0x000fe200078e0a07 */
[C---:B------:R-:W-:Y:S01]  /*c330*/  ISETP.GT.U32.AND P6, PT, R7.reuse, R223, PT ;  /* 0x000000df0700720c */ /* 0x040fe20003fc4070 */
[----:B------:R-:W-:Y:S01]  /*c340*/  IMAD.HI.U32 R233, R0, R227, RZ ;  /* 0x000000e300e97227 */ /* 0x000fe200078e00ff */
[----:B------:R-:W-:-:S03]  /*c350*/  ISETP.GT.U32.AND P3, PT, R7, R222, PT ;  /* 0x000000de0700720c */ /* 0x000fc60003f64070 */
[----:B------:R-:W-:Y:S02]  /*c360*/  IMAD R226, R7, R234, R226 ;  /* 0x000000ea07e27224 */ /* 0x000fe400078e02e2 */
[----:B------:R-:W-:-:S04]  /*c370*/  IMAD.HI.U32 R236, R0, R235, RZ ;  /* 0x000000eb00ec7227 */ /* 0x000fc800078e00ff */
[----:B------:R-:W-:Y:S02]  /*c380*/  IMAD.MOV R233, RZ, RZ, -R233 ;  /* 0x000000ffffe97224 */ /* 0x000fe400078e0ae9 */
[----:B------:R-:W-:Y:S01]  /*c390*/  @!P2 IMAD.MOV R218, RZ, RZ, -R218 ;  /* 0x000000ffffdaa224 */ /* 0x000fe200078e0ada */
[C---:B------:R-:W-:Y:S01]  /*c3a0*/  ISETP.GT.U32.AND P2, PT, R7.reuse, R224, PT ;  /* 0x000000e00700720c */ /* 0x040fe20003f44070 */
[----:B------:R-:W-:Y:S01]  /*c3b0*/  @!P5 IMAD.MOV R221, RZ, RZ, -R221 ;  /* 0x000000ffffddd224 */ /* 0x000fe200078e0add */
[C---:B------:R-:W-:Y:S01]  /*c3c0*/  ISETP.GT.U32.AND P5, PT, R7.reuse, R226, PT ;  /* 0x000000e20700720c */ /* 0x040fe20003fa4070 */
[----:B------:R-:W-:Y:S02]  /*c3d0*/  IMAD.MOV R236, RZ, RZ, -R236 ;  /* 0x000000ffffec7224 */ /* 0x000fe400078e0aec */
[----:B------:R-:W-:Y:S01]  /*c3e0*/  @!P4 IMAD.MOV R220, RZ, RZ, -R220 ;  /* 0x000000ffffdcc224 */ /* 0x000fe200078e0adc */
[----:B------:R-:W-:Y:S01]  /*c3f0*/  ISETP.GE.AND P4, PT, R228, RZ, PT ;  /* 0x000000ffe400720c */ /* 0x000fe20003f86270 */
[----:B------:R-:W-:Y:S01]  /*c400*/  IMAD R227, R7, R233, R227 ;  /* 0x000000e907e37224 */ /* 0x000fe200078e02e3 */
[----:B------:R-:W-:Y:S01]  /*c410*/  LOP3.LUT R228, R247, 0x30, RZ, 0xfc, !PT ;  /* 0x00000030f7e47812 */ /* 0x000fe200078efcff */
[----:B------:R-:W-:-:S02]  /*c420*/  IMAD R225, R7, R236, R235 ;  /* 0x000000ec07e17224 */ /* 0x000fc400078e02eb */
[----:B------:R-:W-:Y:S01]  /*c430*/  @!P6 IMAD.IADD R223, R223, 0x1, -R7 ;  /* 0x00000001dfdfe824 */ /* 0x000fe200078e0a07 */
[C---:B------:R-:W-:Y:S01]  /*c440*/  ISETP.GT.U32.AND P6, PT, R7.reuse, R227, PT ;  /* 0x000000e30700720c */ /* 0x040fe20003fc4070 */
[----:B------:R-:W-:Y:S01]  /*c450*/  @!P0 IMAD.MOV R219, RZ, RZ, -R219 ;  /* 0x000000ffffdb8224 */ /* 0x000fe200078e0adb */
[----:B------:R-:W-:Y:S01]  /*c460*/  ISETP.GT.U32.AND P0, PT, R7, R225, PT ;  /* 0x000000e10700720c */ /* 0x000fe20003f04070 */
[--C-:B------:R-:W-:Y:S01]  /*c470*/  @!P3 IMAD.IADD R222, R222, 0x1, -R7.reuse ;  /* 0x00000001dedeb824 */ /* 0x100fe200078e0a07 */
[----:B------:R-:W-:Y:S01]  /*c480*/  ISETP.GE.AND P3, PT, R229, RZ, PT ;  /* 0x000000ffe500720c */ /* 0x000fe20003f66270 */
[--C-:B------:R-:W-:Y:S01]  /*c490*/  @!P2 IMAD.IADD R224, R224, 0x1, -R7.reuse ;  /* 0x00000001e0e0a824 */ /* 0x100fe200078e0a07 */
[----:B------:R-:W-:Y:S01]  /*c4a0*/  IABS R229, R228 ;  /* 0x000000e400e57213 */ /* 0x000fe20000000000 */
[----:B------:R-:W-:Y:S01]  /*c4b0*/  @!P5 IMAD.IADD R226, R226, 0x1, -R7 ;  /* 0x00000001e2e2d824 */ /* 0x000fe200078e0a07 */
[----:B------:R-:W-:Y:S01]  /*c4c0*/  ISETP.GE.AND P2, PT, R230, RZ, PT ;  /* 0x000000ffe600720c */ /* 0x000fe20003f46270 */
[----:B------:R-:W-:Y:S01]  /*c4d0*/  @!P4 IMAD.MOV R223, RZ, RZ, -R223 ;  /* 0x000000ffffdfc224 */ /* 0x000fe200078e0adf */
[----:B------:R-:W-:Y:S01]  /*c4e0*/  ISETP.GE.AND P5, PT, R232, RZ, PT ;  /* 0x000000ffe800720c */ /* 0x000fe20003fa6270 */
[----:B------:R-:W-:Y:S01]  /*c4f0*/  IMAD.MOV.U32 R230, RZ, RZ, R229 ;  /* 0x000000ffffe67224 */ /* 0x000fe200078e00e5 */
[----:B------:R-:W-:Y:S01]  /*c500*/  ISETP.GT.U32.AND P4, PT, R7, R226, PT ;  /* 0x000000e20700720c */ /* 0x000fe20003f84070 */
[----:B------:R-:W-:Y:S01]  /*c510*/  @!P6 IMAD.IADD R227, R227, 0x1, -R7 ;  /* 0x00000001e3e3e824 */ /* 0x000fe200078e0a07 */
[----:B------:R-:W-:Y:S01]  /*c520*/  LOP3.LUT R229, R247, 0x2c, RZ, 0xfc, !PT ;  /* 0x0000002cf7e57812 */ /* 0x000fe200078efcff */
[----:B------:R-:W-:-:S03]  /*c530*/  IMAD.HI.U32 R232, R0, R230, RZ ;  /* 0x000000e600e87227 */ /* 0x000fc600078e00ff */
[----:B------:R-:W-:Y:S01]  /*c540*/  ISETP.GT.U32.AND P6, PT, R7, R227, PT ;  /* 0x000000e30700720c */ /* 0x000fe20003fc4070 */
[--C-:B------:R-:W-:Y:S01]  /*c550*/  @!P0 IMAD.IADD R225, R225, 0x1, -R7.reuse ;  /* 0x00000001e1e18824 */ /* 0x100fe200078e0a07 */
[----:B------:R-:W-:Y:S01]  /*c560*/  ISETP.GE.AND P0, PT, R231, RZ, PT ;  /* 0x000000ffe700720c */ /* 0x000fe20003f06270 */
[----:B------:R-:W-:Y:S01]  /*c570*/  IMAD.MOV R232, RZ, RZ, -R232 ;  /* 0x000000ffffe87224 */ /* 0x000fe200078e0ae8 */
[----:B------:R-:W-:Y:S01]  /*c580*/  LOP3.LUT R231, R247, 0x2e, RZ, 0xfc, !PT ;  /* 0x0000002ef7e77812 */ /* 0x000fe200078efcff */
[----:B------:R-:W-:Y:S01]  /*c590*/  @!P3 IMAD.MOV R224, RZ, RZ, -R224 ;  /* 0x000000ffffe0b224 */ /* 0x000fe200078e0ae0 */
[----:B------:R-:W-:Y:S01]  /*c5a0*/  ISETP.GE.AND P3, PT, R228, RZ, PT ;  /* 0x000000ffe400720c */ /* 0x000fe20003f66270 */
[C---:B------:R-:W-:Y:S01]  /*c5b0*/  IMAD R228, R7.reuse, R232, R230 ;  /* 0x000000e807e47224 */ /* 0x040fe200078e02e6 */
[----:B------:R-:W-:Y:S01]  /*c5c0*/  IABS R233, R231 ;  /* 0x000000e700e97213 */ /* 0x000fe20000000000 */
[----:B------:R-:W-:Y:S01]  /*c5d0*/  @!P4 IMAD.IADD R226, R226, 0x1, -R7 ;  /* 0x00000001e2e2c824 */ /* 0x000fe200078e0a07 */
[----:B------:R-:W-:Y:S01]  /*c5e0*/  IABS R230, R229 ;  /* 0x000000e500e67213 */ /* 0x000fe20000000000 */
[----:B------:R-:W-:Y:S01]  /*c5f0*/  @!P1 IMAD.MOV R222, RZ, RZ, -R222 ;  /* 0x000000ffffde9224 */ /* 0x000fe200078e0ade */
[C---:B------:R-:W-:Y:S01]  /*c600*/  ISETP.GT.U32.AND P4, PT, R7.reuse, R228, PT ;  /* 0x000000e40700720c */ /* 0x040fe20003f84070 */
[----:B------:R-:W-:Y:S01]  /*c610*/  IMAD.HI.U32 R232, R0, R233, RZ ;  /* 0x000000e900e87227 */ /* 0x000fe200078e00ff */
[----:B------:R-:W-:-:S03]  /*c620*/  ISETP.GT.U32.AND P1, PT, R7, R225, PT ;  /* 0x000000e10700720c */ /* 0x000fc60003f24070 */
[----:B------:R-:W-:Y:S01]  /*c630*/  IMAD.MOV R234, RZ, RZ, -R232 ;  /* 0x000000ffffea7224 */ /* 0x000fe200078e0ae8 */
[----:B------:R-:W-:Y:S01]  /*c640*/  LOP3.LUT R232, R247, 0x28, RZ, 0xfc, !PT ;  /* 0x00000028f7e87812 */ /* 0x000fe200078efcff */
[----:B------:R-:W-:Y:S01]  /*c650*/  @!P6 IMAD.IADD R227, R227, 0x1, -R7 ;  /* 0x00000001e3e3e824 */ /* 0x000fe200078e0a07 */
[----:B------:R-:W-:Y:S01]  /*c660*/  ISETP.GE.AND P6, PT, R229, RZ, PT ;  /* 0x000000ffe500720c */ /* 0x000fe20003fc6270 */
[C---:B------:R-:W-:Y:S01]  /*c670*/  IMAD R229, R7.reuse, R234, R233 ;  /* 0x000000ea07e57224 */ /* 0x040fe200078e02e9 */
[----:B------:R-:W-:Y:S01]  /*c680*/  IABS R234, R232 ;  /* 0x000000e800ea7213 */ /* 0x000fe20000000000 */
[----:B------:R-:W-:Y:S01]  /*c690*/  @!P5 IMAD.MOV R227, RZ, RZ, -R227 ;  /* 0x000000ffffe3d224 */ /* 0x000fe200078e0ae3 */
[----:B------:R-:W-:Y:S01]  /*c6a0*/  IABS R233, R247 ;  /* 0x000000f700e97213 */ /* 0x000fe20000000000 */
[--C-:B------:R-:W-:Y:S01]  /*c6b0*/  @!P4 IMAD.IADD R228, R228, 0x1, -R7.reuse ;  /* 0x00000001e4e4c824 */ /* 0x100fe200078e0a07 */
[----:B------:R-:W-:Y:S01]  /*c6c0*/  ISETP.GT.U32.AND P4, PT, R7, R229, PT ;  /* 0x000000e50700720c */ /* 0x000fe20003f84070 */
[----:B------:R-:W-:Y:S01]  /*c6d0*/  @!P1 IMAD.IADD R225, R225, 0x1, -R7 ;  /* 0x00000001e1e19824 */ /* 0x000fe200078e0a07 */
[----:B------:R-:W-:Y:S01]  /*c6e0*/  ISETP.GE.AND P1, PT, R231, RZ, PT ;  /* 0x000000ffe700720c */ /* 0x000fe20003f26270 */
[----:B------:R-:W-:Y:S01]  /*c6f0*/  IMAD.HI.U32 R235, R0, R230, RZ ;  /* 0x000000e600eb7227 */ /* 0x000fe200078e00ff */
[----:B------:R-:W-:-:S03]  /*c700*/  LOP3.LUT R231, R247, 0x2a, RZ, 0xfc, !PT ;  /* 0x0000002af7e77812 */ /* 0x000fc600078efcff */
[----:B------:R-:W-:Y:S01]  /*c710*/  @!P2 IMAD.MOV R225, RZ, RZ, -R225 ;  /* 0x000000ffffe1a224 */ /* 0x000fe200078e0ae1 */
[----:B------:R-:W-:Y:S01]  /*c720*/  IABS R237, R231 ;  /* 0x000000e700ed7213 */ /* 0x000fe20000000000 */
[----:B------:R-:W-:Y:S01]  /*c730*/  IMAD.MOV R235, RZ, RZ, -R235 ;  /* 0x000000ffffeb7224 */ /* 0x000fe200078e0aeb */
[----:B------:R-:W-:Y:S01]  /*c740*/  ISETP.GE.AND P5, PT, R231, RZ, PT ;  /* 0x000000ffe700720c */ /* 0x000fe20003fa6270 */
[----:B------:R-:W-:Y:S02]  /*c750*/  @!P0 IMAD.MOV R226, RZ, RZ, -R226 ;  /* 0x000000ffffe28224 */ /* 0x000fe400078e0ae2 */
[----:B------:R-:W-:Y:S01]  /*c760*/  @!P4 IMAD.IADD R229, R229, 0x1, -R7 ;  /* 0x00000001e5e5c824 */ /* 0x000fe200078e0a07 */
[----:B------:R-:W-:Y:S01]  /*c770*/  ISETP.GT.U32.AND P4, PT, R7, R228, PT ;  /* 0x000000e40700720c */ /* 0x000fe20003f84070 */
[----:B------:R-:W-:-:S03]  /*c780*/  IMAD.HI.U32 R238, R0, R237, RZ ;  /* 0x000000ed00ee7227 */ /* 0x000fc600078e00ff */
[C---:B------:R-:W-:Y:S01]  /*c790*/  ISETP.GT.U32.AND P2, PT, R7.reuse, R229, PT ;  /* 0x000000e50700720c */ /* 0x040fe20003f44070 */
[----:B------:R-:W-:Y:S02]  /*c7a0*/  IMAD.MOV R238, RZ, RZ, -R238 ;  /* 0x000000ffffee7224 */ /* 0x000fe400078e0aee */
[C---:B------:R-:W-:Y:S02]  /*c7b0*/  IMAD R230, R7.reuse, R235, R230 ;  /* 0x000000eb07e67224 */ /* 0x040fe400078e02e6 */
[C---:B------:R-:W-:Y:S01]  /*c7c0*/  IMAD R231, R7.reuse, R238, R237 ;  /* 0x000000ee07e77224 */ /* 0x040fe200078e02ed */
[----:B------:R-:W-:Y:S01]  /*c7d0*/  IABS R238, R250 ;  /* 0x000000fa00ee7213 */ /* 0x000fe20000000000 */
[----:B------:R-:W-:Y:S01]  /*c7e0*/  IMAD.HI.U32 R235, R0, R234, RZ ;  /* 0x000000ea00eb7227 */ /* 0x000fe200078e00ff */
[----:B------:R-:W-:-:S03]  /*c7f0*/  ISETP.GT.U32.AND P0, PT, R7, R230, PT ;  /* 0x000000e60700720c */ /* 0x000fc60003f04070 */
[----:B------:R-:W-:Y:S01]  /*c800*/  @!P4 IMAD.IADD R228, R228, 0x1, -R7 ;  /* 0x00000001e4e4c824 */ /* 0x000fe200078e0a07 */
[----:B------:R-:W-:Y:S01]  /*c810*/  ISETP.GT.U32.AND P4, PT, R7, R231, PT ;  /* 0x000000e70700720c */ /* 0x000fe20003f84070 */
[----:B------:R-:W-:Y:S02]  /*c820*/  IMAD.MOV R237, RZ, RZ, -R235 ;  /* 0x000000ffffed7224 */ /* 0x000fe400078e0aeb */
[----:B------:R-:W-:Y:S02]  /*c830*/  @!P3 IMAD.MOV R228, RZ, RZ, -R228 ;  /* 0x000000ffffe4b224 */ /* 0x000fe400078e0ae4 */
[--C-:B------:R-:W-:Y:S01]  /*c840*/  @!P2 IMAD.IADD R229, R229, 0x1, -R7.reuse ;  /* 0x00000001e5e5a824 */ /* 0x100fe200078e0a07 */
[----:B------:R-:W-:Y:S01]  /*c850*/  ISETP.GE.AND P2, PT, R232, RZ, PT ;  /* 0x000000ffe800720c */ /* 0x000fe20003f46270 */
[----:B------:R-:W-:Y:S01]  /*c860*/  IMAD R232, R7, R237, R234 ;  /* 0x000000ed07e87224 */ /* 0x000fe200078e02ea */
[----:B------:R-:W-:Y:S01]  /*c870*/  LOP3.LUT R234, R247, 0x24, RZ, 0xfc, !PT ;  /* 0x00000024f7ea7812 */ /* 0x000fe200078efcff */
[----:B------:R-:W-:-:S02]  /*c880*/  @!P0 IMAD.IADD R230, R230, 0x1, -R7 ;  /* 0x00000001e6e68824 */ /* 0x000fc400078e0a07 */
[----:B------:R-:W-:-:S03]  /*c890*/  IMAD.HI.U32 R236, R0, R249, RZ ;  /* 0x000000f900ec7227 */ /* 0x000fc600078e00ff */
[----:B------:R-:W-:Y:S01]  /*c8a0*/  ISETP.GT.U32.AND P0, PT, R7, R230, PT ;  /* 0x000000e60700720c */ /* 0x000fe20003f04070 */
[----:B------:R-:W-:Y:S01]  /*c8b0*/  @!P4 IMAD.IADD R231, R231, 0x1, -R7 ;  /* 0x00000001e7e7c824 */ /* 0x000fe200078e0a07 */
[----:B------:R-:W-:Y:S01]  /*c8c0*/  ISETP.GE.AND P4, PT, R234, RZ, PT ;  /* 0x000000ffea00720c */ /* 0x000fe20003f86270 */
[----:B------:R-:W-:Y:S01]  /*c8d0*/  IMAD.HI.U32 R239, R0, R233, RZ ;  /* 0x000000e900ef7227 */ /* 0x000fe200078e00ff */
[----:B------:R-:W-:Y:S02]  /*c8e0*/  IABS R234, R234 ;  /* 0x000000ea00ea7213 */ /* 0x000fe40000000000 */
[C---:B------:R-:W-:Y:S01]  /*c8f0*/  ISETP.GT.U32.AND P3, PT, R7.reuse, R231, PT ;  /* 0x000000e70700720c */ /* 0x040fe20003f64070 */
[----:B------:R-:W-:Y:S02]  /*c900*/  IMAD.MOV R236, RZ, RZ, -R236 ;  /* 0x000000ffffec7224 */ /* 0x000fe400078e0aec */
[----:B------:R-:W-:Y:S02]  /*c910*/  IMAD.MOV R235, RZ, RZ, -R239 ;  /* 0x000000ffffeb7224 */ /* 0x000fe400078e0aef */
[----:B------:R-:W-:Y:S01]  /*c920*/  IMAD R249, R7, R236, R249 ;  /* 0x000000ec07f97224 */ /* 0x000fe200078e02f9 */
[----:B------:R-:W-:Y:S01]  /*c930*/  LOP3.LUT R236, R247, 0x22, RZ, 0xfc, !PT ;  /* 0x00000022f7ec7812 */ /* 0x000fe200078efcff */
[----:B------:R-:W-:Y:S01]  /*c940*/  IMAD R233, R7, R235, R233 ;  /* 0x000000eb07e97224 */ /* 0x000fe200078e02e9 */
[----:B------:R-:W-:Y:S01]  /*c950*/  LOP3.LUT R235, R247, 0x20, RZ, 0xfc, !PT ;  /* 0x00000020f7eb7812 */ /* 0x000fe200078efcff */
[----:B------:R-:W-:Y:S01]  /*c960*/  @!P1 IMAD.MOV R229, RZ, RZ, -R229 ;  /* 0x000000ffffe59224 */ /* 0x000fe200078e0ae5 */
[----:B------:R-:W-:Y:S01]  /*c970*/  ISETP.GE.AND P1, PT, R236, RZ, PT ;  /* 0x000000ffec00720c */ /* 0x000fe20003f26270 */
[----:B------:R-:W-:Y:S01]  /*c980*/  IMAD.HI.U32 R239, R0, R234, RZ ;  /* 0x000000ea00ef7227 */ /* 0x000fe200078e00ff */
[----:B------:R-:W-:-:S02]  /*c990*/  IABS R236, R236 ;  /* 0x000000ec00ec7213 */ /* 0x000fc40000000000 */
[----:B------:R-:W-:Y:S01]  /*c9a0*/  IABS R237, R235 ;  /* 0x000000eb00ed7213 */ /* 0x000fe20000000000 */
[--C-:B------:R-:W-:Y:S01]  /*c9b0*/  @!P3 IMAD.IADD R231, R231, 0x1, -R7.reuse ;  /* 0x00000001e7e7b824 */ /* 0x100fe200078e0a07 */
[----:B------:R-:W-:Y:S01]  /*c9c0*/  ISETP.GT.U32.AND P3, PT, R7, R232, PT ;  /* 0x000000e80700720c */ /* 0x000fe20003f64070 */
[----:B------:R-:W-:Y:S01]  /*c9d0*/  @!P0 IMAD.IADD R230, R230, 0x1, -R7 ;  /* 0x00000001e6e68824 */ /* 0x000fe200078e0a07 */
[----:B------:R-:W-:Y:S01]  /*c9e0*/  ISETP.GE.AND P0, PT, R235, RZ, PT ;  /* 0x000000ffeb00720c */ /* 0x000fe20003f06270 */
[----:B------:R-:W-:Y:S01]  /*c9f0*/  @!P5 IMAD.MOV R231, RZ, RZ, -R231 ;  /* 0x000000ffffe7d224 */ /* 0x000fe200078e0ae7 */
[C---:B------:R-:W-:Y:S01]  /*ca00*/  ISETP.GT.U32.AND P5, PT, R7.reuse, R233, PT ;  /* 0x000000e90700720c */ /* 0x040fe20003fa4070 */
[----:B------:R-:W-:Y:S02]  /*ca10*/  IMAD.MOV.U32 R235, RZ, RZ, R236 ;  /* 0x000000ffffeb7224 */ /* 0x000fe400078e00ec */
[----:B------:R-:W-:Y:S02]  /*ca20*/  IMAD.MOV R239, RZ, RZ, -R239 ;  /* 0x000000ffffef7224 */ /* 0x000fe400078e0aef */
[----:B------:R-:W-:Y:S01]  /*ca30*/  @!P6 IMAD.MOV R230, RZ, RZ, -R230 ;  /* 0x000000ffffe6e224 */ /* 0x000fe200078e0ae6 */
[----:B------:R-:W-:Y:S01]  /*ca40*/  ISETP.GT.U32.AND P6, PT, R7, R249, PT ;  /* 0x000000f90700720c */ /* 0x000fe20003fc4070 */
[----:B------:R-:W-:-:S04]  /*ca50*/  IMAD.HI.U32 R240, R0, R235, RZ ;  /* 0x000000eb00f07227 */ /* 0x000fc800078e00ff */
[--C-:B------:R-:W-:Y:S02]  /*ca60*/  @!P3 IMAD.IADD R232, R232, 0x1, -R7.reuse ;  /* 0x00000001e8e8b824 */ /* 0x100fe400078e0a07 */
[----:B------:R-:W-:Y:S02]  /*ca70*/  IMAD R234, R7, R239, R234 ;  /* 0x000000ef07ea7224 */ /* 0x000fe400078e02ea */
[----:B------:R-:W-:Y:S01]  /*ca80*/  @!P5 IMAD.IADD R233, R233, 0x1, -R7 ;  /* 0x00000001e9e9d824 */ /* 0x000fe200078e0a07 */
[C---:B------:R-:W-:Y:S01]  /*ca90*/  ISETP.GT.U32.AND P3, PT, R7.reuse, R232, PT ;  /* 0x000000e80700720c */ /* 0x040fe20003f64070 */
[----:B------:R-:W-:Y:S02]  /*caa0*/  IMAD.MOV R240, RZ, RZ, -R240 ;  /* 0x000000fffff07224 */ /* 0x000fe400078e0af0 */
[----:B------:R-:W-:Y:S01]  /*cab0*/  IMAD.MOV.U32 R236, RZ, RZ, R237 ;  /* 0x000000ffffec7224 */ /* 0x000fe200078e00ed */
[----:B------:R-:W-:Y:S01]  /*cac0*/  ISETP.GT.U32.AND P5, PT, R7, R233, PT ;  /* 0x000000e90700720c */ /* 0x000fe20003fa4070 */
[----:B------:R-:W-:-:S02]  /*cad0*/  IMAD.MOV.U32 R237, RZ, RZ, R238 ;  /* 0x000000ffffed7224 */ /* 0x000fc400078e00ee */
[----:B------:R-:W-:Y:S02]  /*cae0*/  IMAD.MOV.U32 R238, RZ, RZ, R241 ;  /* 0x000000ffffee7224 */ /* 0x000fe400078e00f1 */
[----:B------:R-:W-:Y:S02]  /*caf0*/  IMAD R235, R7, R240, R235 ;  /* 0x000000f007eb7224 */ /* 0x000fe400078e02eb */
[----:B------:R-:W-:-:S04]  /*cb00*/  IMAD.HI.U32 R241, R0, R236, RZ ;  /* 0x000000ec00f17227 */ /* 0x000fc800078e00ff */
[--C-:B------:R-:W-:Y:S01]  /*cb10*/  @!P3 IMAD.IADD R232, R232, 0x1, -R7.reuse ;  /* 0x00000001e8e8b824 */ /* 0x100fe200078e0a07 */
[----:B------:R-:W-:Y:S01]  /*cb20*/  ISETP.GT.U32.AND P3, PT, R7, R234, PT ;  /* 0x000000ea0700720c */ /* 0x000fe20003f64070 */
[----:B------:R-:W-:Y:S01]  /*cb30*/  @!P6 IMAD.IADD R249, R249, 0x1, -R7 ;  /* 0x00000001f9f9e824 */ /* 0x000fe200078e0a07 */
[----:B------:R-:W-:Y:S01]  /*cb40*/  ISETP.GT.U32.AND P6, PT, R7, R235, PT ;  /* 0x000000eb0700720c */ /* 0x000fe20003fc4070 */
[----:B------:R-:W-:Y:S02]  /*cb50*/  IMAD.MOV R239, RZ, RZ, -R241 ;  /* 0x000000ffffef7224 */ /* 0x000fe400078e0af1 */
[----:B------:R-:W-:-:S04]  /*cb60*/  IMAD.HI.U32 R243, R0, R237, RZ ;  /* 0x000000ed00f37227 */ /* 0x000fc800078e00ff */
[----:B------:R-:W-:Y:S01]  /*cb70*/  IMAD R236, R7, R239, R236 ;  /* 0x000000ef07ec7224 */ /* 0x000fe200078e02ec */
[----:B------:R-:W-:Y:S01]  /*cb80*/  IABS R239, R5 ;  /* 0x0000000500ef7213 */ /* 0x000fe20000000000 */
[--C-:B------:R-:W-:Y:S02]  /*cb90*/  @!P5 IMAD.IADD R233, R233, 0x1, -R7.reuse ;  /* 0x00000001e9e9d824 */ /* 0x100fe400078e0a07 */
[----:B------:R-:W-:Y:S01]  /*cba0*/  @!P3 IMAD.IADD R234, R234, 0x1, -R7 ;  /* 0x00000001eaeab824 */ /* 0x000fe200078e0a07 */
[C---:B------:R-:W-:Y:S01]  /*cbb0*/  ISETP.GT.U32.AND P5, PT, R7.reuse, R236, PT ;  /* 0x000000ec0700720c */ /* 0x040fe20003fa4070 */
[----:B------:R-:W-:Y:S02]  /*cbc0*/  IMAD.MOV R241, RZ, RZ, -R243 ;  /* 0x000000fffff17224 */ /* 0x000fe400078e0af3 */
[----:B------:R-:W-:Y:S01]  /*cbd0*/  IMAD.HI.U32 R243, R0, R239, RZ ;  /* 0x000000ef00f37227 */ /* 0x000fe200078e00ff */
[----:B------:R-:W-:-:S03]  /*cbe0*/  ISETP.GT.U32.AND P3, PT, R7, R234, PT ;  /* 0x000000ea0700720c */ /* 0x000fc60003f64070 */
[----:B------:R-:W-:Y:S02]  /*cbf0*/  @!P6 IMAD.IADD R235, R235, 0x1, -R7 ;  /* 0x00000001ebebe824 */ /* 0x000fe400078e0a07 */
[----:B------:R-:W-:Y:S02]  /*cc00*/  IMAD.MOV R243, RZ, RZ, -R243 ;  /* 0x000000fffff37224 */ /* 0x000fe400078e0af3 */
[----:B------:R-:W-:Y:S01]  /*cc10*/  IMAD.HI.U32 R242, R0, R238, RZ ;  /* 0x000000ee00f27227 */ /* 0x000fe200078e00ff */
[----:B------:R-:W-:-:S03]  /*cc20*/  ISETP.GT.U32.AND P6, PT, R7, R235, PT ;  /* 0x000000eb0700720c */ /* 0x000fc60003fc4070 */
[C---:B------:R-:W-:Y:S02]  /*cc30*/  IMAD R239, R7.reuse, R243, R239 ;  /* 0x000000f307ef7224 */ /* 0x040fe400078e02ef */
[C---:B------:R-:W-:Y:S01]  /*cc40*/  IMAD R237, R7.reuse, R241, R237 ;  /* 0x000000f107ed7224 */ /* 0x040fe200078e02ed */
[----:B------:R-:W-:Y:S01]  /*cc50*/  IABS R241, R13 ;  /* 0x0000000d00f17213 */ /* 0x000fe20000000000 */
[--C-:B------:R-:W-:Y:S01]  /*cc60*/  @!P5 IMAD.IADD R236, R236, 0x1, -R7.reuse ;  /* 0x00000001ececd824 */ /* 0x100fe200078e0a07 */
[C---:B------:R-:W-:Y:S01]  /*cc70*/  ISETP.GT.U32.AND P5, PT, R7.reuse, R239, PT ;  /* 0x000000ef0700720c */ /* 0x040fe20003fa4070 */
[----:B------:R-:W-:Y:S01]  /*cc80*/  IMAD.MOV R240, RZ, RZ, -R242 ;  /* 0x000000fffff07224 */ /* 0x000fe200078e0af2 */
[----:B------:R-:W-:Y:S01]  /*cc90*/  IABS R242, R12 ;  /* 0x0000000c00f27213 */ /* 0x000fe20000000000 */
[----:B------:R-:W-:Y:S01]  /*cca0*/  @!P3 IMAD.IADD R234, R234, 0x1, -R7 ;  /* 0x00000001eaeab824 */ /* 0x000fe200078e0a07 */
[C---:B------:R-:W-:Y:S01]  /*ccb0*/  ISETP.GT.U32.AND P3, PT, R7.reuse, R237, PT ;  /* 0x000000ed0700720c */ /* 0x040fe20003f64070 */
[----:B------:R-:W-:Y:S01]  /*ccc0*/  @!P2 IMAD.MOV R232, RZ, RZ, -R232 ;  /* 0x000000ffffe8a224 */ /* 0x000fe200078e0ae8 */
[C---:B------:R-:W-:Y:S01]  /*ccd0*/  ISETP.GT.U32.AND P2, PT, R7.reuse, R236, PT ;  /* 0x000000ec0700720c */ /* 0x040fe20003f44070 */
[----:B------:R-:W-:Y:S01]  /*cce0*/  IMAD R238, R7, R240, R238 ;  /* 0x000000f007ee7224 */ /* 0x000fe200078e02ee */
[----:B------:R-:W-:Y:S01]  /*ccf0*/  IABS R240, R252 ;  /* 0x000000fc00f07213 */ /* 0x000fe20000000000 */
[----:B------:R-:W-:-:S04]  /*cd00*/  IMAD.HI.U32 R244, R0, R241, RZ ;  /* 0x000000f100f47227 */ /* 0x000fc800078e00ff */
[----:B------:R-:W-:-:S04]  /*cd10*/  IMAD.HI.U32 R243, R0, R242, RZ ;  /* 0x000000f200f37227 */ /* 0x000fc800078e00ff */
[----:B------:R-:W-:Y:S01]  /*cd20*/  @!P6 IMAD.IADD R235, R235, 0x1, -R7 ;  /* 0x00000001ebebe824 */ /* 0x000fe200078e0a07 */
[----:B------:R-:W-:Y:S01]  /*cd30*/  ISETP.GT.U32.AND P6, PT, R7, R238, PT ;  /* 0x000000ee0700720c */ /* 0x000fe20003fc4070 */
[----:B------:R-:W-:Y:S02]  /*cd40*/  IMAD.MOV R244, RZ, RZ, -R244 ;  /* 0x000000fffff47224 */ /* 0x000fe400078e0af4 */
[----:B------:R-:W-:-:S04]  /*cd50*/  IMAD.HI.U32 R245, R0, R240, RZ ;  /* 0x000000f000f57227 */ /* 0x000fc800078e00ff */
[----:B------:R-:W-:Y:S02]  /*cd60*/  IMAD.MOV R243, RZ, RZ, -R243 ;  /* 0x000000fffff37224 */ /* 0x000fe400078e0af3 */
[----:B------:R-:W-:Y:S01]  /*cd70*/  IMAD R241, R7, R244, R241 ;  /* 0x000000f407f17224 */ /* 0x000fe200078e02f1 */
[----:B------:R-:W-:Y:S01]  /*cd80*/  IABS R244, R10 ;  /* 0x0000000a00f47213 */ /* 0x000fe20000000000 */
[----:B------:R-:W-:Y:S02]  /*cd90*/  @!P5 IMAD.IADD R239, R239, 0x1, -R7 ;  /* 0x00000001efefd824 */ /* 0x000fe400078e0a07 */
[----:B------:R-:W-:Y:S02]  /*cda0*/  IMAD.MOV R245, RZ, RZ, -R245 ;  /* 0x000000fffff57224 */ /* 0x000fe400078e0af5 */
[----:B------:R-:W-:Y:S01]  /*cdb0*/  IMAD R242, R7, R243, R242 ;  /* 0x000000f307f27224 */ /* 0x000fe200078e02f2 */
[----:B------:R-:W-:Y:S01]  /*cdc0*/  IABS R243, R11 ;  /* 0x0000000b00f37213 */ /* 0x000fe20000000000 */
[--C-:B------:R-:W-:Y:S01]  /*cdd0*/  @!P3 IMAD.IADD R237, R237, 0x1, -R7.reuse ;  /* 0x00000001ededb824 */ /* 0x100fe200078e0a07 */
[----:B------:R-:W-:Y:S01]  /*cde0*/  ISETP.GE.AND P3, PT, R247, RZ, PT ;  /* 0x000000fff700720c */ /* 0x000fe20003f66270 */
[----:B------:R-:W-:Y:S01]  /*cdf0*/  @!P2 IMAD.IADD R236, R236, 0x1, -R7 ;  /* 0x00000001ececa824 */ /* 0x000fe200078e0a07 */
[C---:B------:R-:W-:Y:S01]  /*ce00*/  ISETP.GT.U32.AND P5, PT, R7.reuse, R239, PT ;  /* 0x000000ef0700720c */ /* 0x040fe20003fa4070 */
[C---:B------:R-:W-:Y:S01]  /*ce10*/  IMAD R240, R7.reuse, R245, R240 ;  /* 0x000000f507f07224 */ /* 0x040fe200078e02f0 */
[----:B------:R-:W-:Y:S01]  /*ce20*/  ISETP.GT.U32.AND P2, PT, R7, R241, PT ;  /* 0x000000f10700720c */ /* 0x000fe20003f44070 */
[----:B------:R-:W-:-:S04]  /*ce30*/  IMAD.HI.U32 R248, R0, R244, RZ ;  /* 0x000000f400f87227 */ /* 0x000fc800078e00ff */
[----:B------:R-:W-:-:S04]  /*ce40*/  IMAD.HI.U32 R245, R0, R243, RZ ;  /* 0x000000f300f57227 */ /* 0x000fc800078e00ff */
[----:B------:R-:W-:Y:S01]  /*ce50*/  @!P6 IMAD.IADD R238, R238, 0x1, -R7 ;  /* 0x00000001eeeee824 */ /* 0x000fe200078e0a07 */
[C---:B------:R-:W-:Y:S01]  /*ce60*/  ISETP.GT.U32.AND P6, PT, R7.reuse, R240, PT ;  /* 0x000000f00700720c */ /* 0x040fe20003fc4070 */
[----:B------:R-:W-:Y:S02]  /*ce70*/  IMAD.MOV R248, RZ, RZ, -R248 ;  /* 0x000000fffff87224 */ /* 0x000fe400078e0af8 */
[----:B------:R-:W-:Y:S02]  /*ce80*/  IMAD.MOV R245, RZ, RZ, -R245 ;  /* 0x000000fffff57224 */ /* 0x000fe400078e0af5 */
[C---:B------:R-:W-:Y:S02]  /*ce90*/  IMAD R244, R7.reuse, R248, R244 ;  /* 0x000000f807f47224 */ /* 0x040fe400078e02f4 */
[----:B------:R-:W-:Y:S01]  /*cea0*/  @!P3 IMAD.MOV R233, RZ, RZ, -R233 ;  /* 0x000000ffffe9b224 */ /* 0x000fe200078e0ae9 */
[C---:B------:R-:W-:Y:S01]  /*ceb0*/  ISETP.GT.U32.AND P3, PT, R7.reuse, R237, PT ;  /* 0x000000ed0700720c */ /* 0x040fe20003f64070 */
[----:B------:R-:W-:-:S02]  /*cec0*/  IMAD R243, R7, R245, R243 ;  /* 0x000000f507f37224 */ /* 0x000fc400078e02f3 */
[----:B------:R-:W-:Y:S02]  /*ced0*/  IMAD.MOV.U32 R245, RZ, RZ, R246 ;  /* 0x000000fffff57224 */ /* 0x000fe400078e00f6 */
[--C-:B------:R-:W-:Y:S01]  /*cee0*/  @!P5 IMAD.IADD R239, R239, 0x1, -R7.reuse ;  /* 0x00000001efefd824 */ /* 0x100fe200078e0a07 */
[----:B------:R-:W-:Y:S01]  /*cef0*/  ISETP.GE.AND P5, PT, R250, RZ, PT ;  /* 0x000000fffa00720c */ /* 0x000fe20003fa6270 */
[----:B------:R-:W-:Y:S01]  /*cf00*/  @!P2 IMAD.IADD R241, R241, 0x1, -R7 ;  /* 0x00000001f1f1a824 */ /* 0x000fe200078e0a07 */
[----:B------:R-:W-:Y:S01]  /*cf10*/  ISETP.GT.U32.AND P2, PT, R7, R244, PT ;  /* 0x000000f40700720c */ /* 0x000fe20003f44070 */
[----:B------:R-:W-:-:S04]  /*cf20*/  IMAD.HI.U32 R250, R0, R245, RZ ;  /* 0x000000f500fa7227 */ /* 0x000fc800078e00ff */
[--C-:B------:R-:W-:Y:S02]  /*cf30*/  @!P6 IMAD.IADD R240, R240, 0x1, -R7.reuse ;  /* 0x00000001f0f0e824 */ /* 0x100fe400078e0a07 */
[----:B------:R-:W-:Y:S01]  /*cf40*/  @!P4 IMAD.MOV R234, RZ, RZ, -R234 ;  /* 0x000000ffffeac224 */ /* 0x000fe200078e0aea */
[C---:B------:R-:W-:Y:S01]  /*cf50*/  ISETP.GT.U32.AND P4, PT, R7.reuse, R238, PT ;  /* 0x000000ee0700720c */ /* 0x040fe20003f84070 */
[----:B------:R-:W-:Y:S01]  /*cf60*/  IMAD.MOV R248, RZ, RZ, -R250 ;  /* 0x000000fffff87224 */ /* 0x000fe200078e0afa */
[----:B------:R-:W-:Y:S01]  /*cf70*/  ISETP.GT.U32.AND P6, PT, R7, R240, PT ;  /* 0x000000f00700720c */ /* 0x000fe20003fc4070 */
[----:B------:R-:W-:Y:S01]  /*cf80*/  @!P3 IMAD.IADD R237, R237, 0x1, -R7 ;  /* 0x00000001ededb824 */ /* 0x000fe200078e0a07 */
[C---:B------:R-:W-:Y:S01]  /*cf90*/  ISETP.GT.U32.AND P3, PT, R7.reuse, R242, PT ;  /* 0x000000f20700720c */ /* 0x040fe20003f64070 */
[----:B------:R-:W-:Y:S02]  /*cfa0*/  IMAD R245, R7, R248, R245 ;  /* 0x000000f807f57224 */ /* 0x000fe400078e02f5 */
[----:B------:R-:W-:-:S02]  /*cfb0*/  IMAD.MOV.U32 R246, RZ, RZ, R251 ;  /* 0x000000fffff67224 */ /* 0x000fc400078e00fb */
[----:B------:R-:W-:Y:S01]  /*cfc0*/  @!P2 IMAD.IADD R244, R244, 0x1, -R7 ;  /* 0x00000001f4f4a824 */ /* 0x000fe200078e0a07 */
[----:B------:R-:W-:Y:S01]  /*cfd0*/  ISETP.GT.U32.AND P2, PT, R7, R245, PT ;  /* 0x000000f50700720c */ /* 0x000fe20003f44070 */
[----:B------:R-:W-:-:S04]  /*cfe0*/  IMAD.HI.U32 R251, R0, R246, RZ ;  /* 0x000000f600fb7227 */ /* 0x000fc800078e00ff */
[----:B------:R-:W-:Y:S01]  /*cff0*/  @!P4 IMAD.IADD R238, R238, 0x1, -R7 ;  /* 0x00000001eeeec824 */ /* 0x000fe200078e0a07 */
[C---:B------:R-:W-:Y:S01]  /*d000*/  ISETP.GT.U32.AND P4, PT, R7.reuse, R243, PT ;  /* 0x000000f30700720c */ /* 0x040fe20003f84070 */
[----:B------:R-:W-:Y:S01]  /*d010*/  IMAD.MOV R250, RZ, RZ, -R251 ;  /* 0x000000fffffa7224 */ /* 0x000fe200078e0afb */
[----:B------:R-:W-:Y:S01]  /*d020*/  IABS R251, R3 ;  /* 0x0000000300fb7213 */ /* 0x000fe20000000000 */
[--C-:B------:R-:W-:Y:S01]  /*d030*/  @!P6 IMAD.IADD R240, R240, 0x1, -R7.reuse ;  /* 0x00000001f0f0e824 */ /* 0x100fe200078e0a07 */
[----:B------:R-:W-:Y:S01]  /*d040*/  ISETP.GE.AND P6, PT, R4, RZ, PT ;  /* 0x000000ff0400720c */ /* 0x000fe20003fc6270 */
[----:B------:R-:W-:Y:S01]  /*d050*/  IMAD R246, R7, R250, R246 ;  /* 0x000000fa07f67224 */ /* 0x000fe200078e02f6 */
[----:B------:R-:W-:Y:S01]  /*d060*/  LOP3.LUT R4, R247, 0x8, RZ, 0xfc, !PT ;  /* 0x00000008f7047812 */ /* 0x000fe200078efcff */
[--C-:B------:R-:W-:Y:S01]  /*d070*/  @!P3 IMAD.IADD R242, R242, 0x1, -R7.reuse ;  /* 0x00000001f2f2b824 */ /* 0x100fe200078e0a07 */
[----:B------:R-:W-:Y:S01]  /*d080*/  ISETP.GE.AND P3, PT, R5, RZ, PT ;  /* 0x000000ff0500720c */ /* 0x000fe20003f66270 */
[----:B------:R-:W-:Y:S01]  /*d090*/  @!P2 IMAD.IADD R245, R245, 0x1, -R7 ;  /* 0x00000001f5f5a824 */ /* 0x000fe200078e0a07 */
[----:B------:R-:W-:Y:S01]  /*d0a0*/  LOP3.LUT R5, R247, 0xa, RZ, 0xfc, !PT ;  /* 0x0000000af7057812 */ /* 0x000fe200078efcff */
[----:B------:R-:W-:Y:S01]  /*d0b0*/  @!P1 IMAD.MOV R235, RZ, RZ, -R235 ;  /* 0x000000ffffeb9224 */ /* 0x000fe200078e0aeb */
[----:B------:R-:W-:Y:S01]  /*d0c0*/  IABS R248, R4 ;  /* 0x0000000400f87213 */ /* 0x000fe20000000000 */
[----:B------:R-:W-:Y:S01]  /*d0d0*/  @!P4 IMAD.IADD R243, R243, 0x1, -R7 ;  /* 0x00000001f3f3c824 */ /* 0x000fe200078e0a07 */
[C---:B------:R-:W-:Y:S01]  /*d0e0*/  ISETP.GT.U32.AND P2, PT, R7.reuse, R246, PT ;  /* 0x000000f60700720c */ /* 0x040fe20003f44070 */
[----:B------:R-:W-:Y:S01]  /*d0f0*/  @!P0 IMAD.MOV R236, RZ, RZ, -R236 ;  /* 0x000000ffffec8224 */ /* 0x000fe200078e0aec */
[----:B------:R-:W-:Y:S01]  /*d100*/  IABS R247, R5 ;  /* 0x0000000500f77213 */ /* 0x000fe20000000000 */
[----:B------:R-:W-:Y:S01]  /*d110*/  IMAD.HI.U32 R16, R0, R248, RZ ;  /* 0x000000f800107227 */ /* 0x000fe200078e00ff */
[----:B------:R-:W-:-:S02]  /*d120*/  ISETP.GT.U32.AND P1, PT, R7, R241, PT ;  /* 0x000000f10700720c */ /* 0x000fc40003f24070 */
[----:B------:R-:W-:Y:S01]  /*d130*/  ISETP.GE.AND P4, PT, R252, RZ, PT ;  /* 0x000000fffc00720c */ /* 0x000fe20003f86270 */
[----:B------:R-:W-:Y:S01]  /*d140*/  IMAD.HI.U32 R252, R0, R247, RZ ;  /* 0x000000f700fc7227 */ /* 0x000fe200078e00ff */
[----:B------:R-:W-:-:S03]  /*d150*/  IABS R250, R2 ;  /* 0x0000000200fa7213 */ /* 0x000fc60000000000 */
[----:B------:R-:W-:Y:S02]  /*d160*/  IMAD.MOV R16, RZ, RZ, -R16 ;  /* 0x000000ffff107224 */ /* 0x000fe400078e0a10 */
[----:B------:R-:W-:Y:S02]  /*d170*/  IMAD.MOV R17, RZ, RZ, -R252 ;  /* 0x000000ffff117224 */ /* 0x000fe400078e0afc */
[C---:B------:R-:W-:Y:S02]  /*d180*/  IMAD R248, R7.reuse, R16, R248 ;  /* 0x0000001007f87224 */ /* 0x040fe400078e02f8 */
[----:B------:R-:W-:Y:S01]  /*d190*/  @!P2 IMAD.IADD R246, R246, 0x1, -R7 ;  /* 0x00000001f6f6a824 */ /* 0x000fe200078e0a07 */
[C---:B------:R-:W-:Y:S01]  /*d1a0*/  ISETP.GT.U32.AND P2, PT, R7.reuse, R243, PT ;  /* 0x000000f30700720c */ /* 0x040fe20003f44070 */
[----:B------:R-:W-:Y:S01]  /*d1b0*/  IMAD.HI.U32 R14, R0, R250, RZ ;  /* 0x000000fa000e7227 */ /* 0x000fe200078e00ff */
[----:B------:R-:W-:-:S03]  /*d1c0*/  ISETP.GT.U32.AND P0, PT, R7, R242, PT ;  /* 0x000000f20700720c */ /* 0x000fc60003f04070 */
[----:B------:R-:W-:Y:S02]  /*d1d0*/  IMAD R247, R7, R17, R247 ;  /* 0x0000001107f77224 */ /* 0x000fe400078e02f7 */
[----:B------:R-:W-:-:S04]  /*d1e0*/  IMAD.HI.U32 R15, R0, R251, RZ ;  /* 0x000000fb000f7227 */ /* 0x000fc800078e00ff */
[----:B------:R-:W-:Y:S01]  /*d1f0*/  @!P1 IMAD.IADD R241, R241, 0x1, -R7 ;  /* 0x00000001f1f19824 */ /* 0x000fe200078e0a07 */
[C---:B------:R-:W-:Y:S01]  /*d200*/  ISETP.GT.U32.AND P1, PT, R7.reuse, R248, PT ;  /* 0x000000f80700720c */ /* 0x040fe20003f24070 */
[----:B------:R-:W-:Y:S02]  /*d210*/  IMAD.MOV.U32 R252, RZ, RZ, R18 ;  /* 0x000000fffffc7224 */ /* 0x000fe400078e0012 */
[----:B------:R-:W-:Y:S01]  /*d220*/  IMAD.MOV R14, RZ, RZ, -R14 ;  /* 0x000000ffff0e7224 */ /* 0x000fe200078e0a0e */
[----:B------:R-:W3:Y:S01]  /*d230*/  LDL.LU R18, [R1+0x1bf8] ;  /* 0x001bf80001127983 */ /* 0x000ee20000300800 */
[----:B------:R-:W-:Y:S01]  /*d240*/  @!P4 IMAD.MOV R240, RZ, RZ, -R240 ;  /* 0x000000fffff0c224 */ /* 0x000fe200078e0af0 */
[C---:B------:R-:W-:Y:S01]  /*d250*/  ISETP.GT.U32.AND P4, PT, R7.reuse, R247, PT ;  /* 0x000000f70700720c */ /* 0x040fe20003f84070 */
[----:B------:R-:W-:Y:S01]  /*d260*/  IMAD.MOV R15, RZ, RZ, -R15 ;  /* 0x000000ffff0f7224 */ /* 0x000fe200078e0a0f */
[----:B------:R-:W4:Y:S01]  /*d270*/  LDL.LU R17, [R1+0x1bf4] ;  /* 0x001bf40001117983 */ /* 0x000f220000300800 */
[----:B------:R-:W-:Y:S01]  /*d280*/  @!P5 IMAD.MOV R237, RZ, RZ, -R237 ;  /* 0x000000ffffedd224 */ /* 0x000fe200078e0aed */
[C---:B------:R-:W-:Y:S01]  /*d290*/  ISETP.GT.U32.AND P5, PT, R7.reuse, R244, PT ;  /* 0x000000f40700720c */ /* 0x040fe20003fa4070 */
[----:B------:R-:W-:Y:S01]  /*d2a0*/  IMAD.HI.U32 R0, R0, R252, RZ ;  /* 0x000000fc00007227 */ /* 0x000fe200078e00ff */
[----:B------:R-:W2:Y:S03]  /*d2b0*/  LDL.LU R16, [R1+0x1bf0] ;  /* 0x001bf00001107983 */ /* 0x000ea60000300800 */
[----:B------:R-:W-:-:S02]  /*d2c0*/  IMAD R250, R7, R14, R250 ;  /* 0x0000000e07fa7224 */ /* 0x000fc400078e02fa */
[C---:B------:R-:W-:Y:S02]  /*d2d0*/  IMAD R251, R7.reuse, R15, R251 ;  /* 0x0000000f07fb7224 */ /* 0x040fe400078e02fb */
[----:B------:R-:W-:Y:S01]  /*d2e0*/  @!P3 IMAD.MOV R239, RZ, RZ, -R239 ;  /* 0x000000ffffefb224 */ /* 0x000fe200078e0aef */
[----:B------:R-:W-:Y:S01]  /*d2f0*/  ISETP.GT.U32.AND P3, PT, R7, R245, PT ;  /* 0x000000f50700720c */ /* 0x000fe20003f64070 */
[----:B------:R-:W-:Y:S01]  /*d300*/  IMAD.MOV R0, RZ, RZ, -R0 ;  /* 0x000000ffff007224 */ /* 0x000fe200078e0a00 */
[----:B------:R-:W3:Y:S01]  /*d310*/  LDL.LU R15, [R1+0x1bec] ;  /* 0x001bec00010f7983 */ /* 0x000ee20000300800 */
[--C-:B------:R-:W-:Y:S01]  /*d320*/  @!P2 IMAD.IADD R243, R243, 0x1, -R7.reuse ;  /* 0x00000001f3f3a824 */ /* 0x100fe200078e0a07 */
[C---:B------:R-:W-:Y:S01]  /*d330*/  ISETP.GT.U32.AND P2, PT, R7.reuse, R250, PT ;  /* 0x000000fa0700720c */ /* 0x040fe20003f44070 */
[--C-:B------:R-:W-:Y:S01]  /*d340*/  @!P0 IMAD.IADD R242, R242, 0x1, -R7.reuse ;  /* 0x00000001f2f28824 */ /* 0x100fe200078e0a07 */
[C---:B------:R-:W-:Y:S01]  /*d350*/  ISETP.GT.U32.AND P0, PT, R7.reuse, R251, PT ;  /* 0x000000fb0700720c */ /* 0x040fe20003f04070 */
[----:B------:R-:W-:Y:S01]  /*d360*/  IMAD R0, R7, R0, R252 ;  /* 0x0000000007007224 */ /* 0x000fe200078e02fc */
[----:B------:R-:W4:Y:S01]  /*d370*/  LDL.LU R14, [R1+0x1be8] ;  /* 0x001be800010e7983 */ /* 0x000f220000300800 */
[--C-:B------:R-:W-:Y:S01]  /*d380*/  @!P1 IMAD.IADD R248, R248, 0x1, -R7.reuse ;  /* 0x00000001f8f89824 */ /* 0x100fe200078e0a07 */
[----:B------:R-:W-:Y:S01]  /*d390*/  ISETP.GE.AND P1, PT, R10, RZ, PT ;  /* 0x000000ff0a00720c */ /* 0x000fe20003f26270 */
[--C-:B------:R-:W-:Y:S01]  /*d3a0*/  @!P4 IMAD.IADD R247, R247, 0x1, -R7.reuse ;  /* 0x00000001f7f7c824 */ /* 0x100fe200078e0a07 */
[----:B------:R-:W-:Y:S01]  /*d3b0*/  ISETP.GE.AND P4, PT, R11, RZ, PT ;  /* 0x000000ff0b00720c */ /* 0x000fe20003f86270 */
[--C-:B------:R-:W-:Y:S01]  /*d3c0*/  @!P5 IMAD.IADD R244, R244, 0x1, -R7.reuse ;  /* 0x00000001f4f4d824 */ /* 0x100fe200078e0a07 */
[C---:B------:R-:W-:Y:S01]  /*d3d0*/  ISETP.GT.U32.AND P5, PT, R7.reuse, R0, PT ;  /* 0x000000000700720c */ /* 0x040fe20003fa4070 */
[----:B------:R-:W-:Y:S01]  /*d3e0*/  @!P6 IMAD.MOV R238, RZ, RZ, -R238 ;  /* 0x000000ffffeee224 */ /* 0x000fe200078e0aee */
[----:B------:R-:W-:Y:S01]  /*d3f0*/  ISETP.GT.U32.AND P6, PT, R7, R246, PT ;  /* 0x000000f60700720c */ /* 0x000fe20003fc4070 */
[--C-:B------:R-:W-:Y:S01]  /*d400*/  @!P3 IMAD.IADD R245, R245, 0x1, -R7.reuse ;  /* 0x00000001f5f5b824 */ /* 0x100fe200078e0a07 */
[----:B------:R-:W-:Y:S01]  /*d410*/  ISETP.GE.AND P3, PT, R13, RZ, PT ;  /* 0x000000ff0d00720c */ /* 0x000fe20003f66270 */
[--C-:B------:R-:W-:Y:S01]  /*d420*/  @!P2 IMAD.IADD R250, R250, 0x1, -R7.reuse ;  /* 0x00000001fafaa824 */ /* 0x100fe200078e0a07 */
[----:B------:R-:W2:Y:S01]  /*d430*/  LDL.LU R13, [R1+0x1be4] ;  /* 0x001be400010d7983 */ /* 0x000ea20000300800 */
[----:B------:R-:W-:-:S02]  /*d440*/  @!P0 IMAD.IADD R251, R251, 0x1, -R7 ;  /* 0x00000001fbfb8824 */ /* 0x000fc400078e0a07 */
        /* <DEDUP_REMOVED lines=9> */
[----:B------:R-:W3:Y:S01]  /*d4e0*/  LDL.LU R12, [R1+0x1be0] ;  /* 0x001be000010c7983 */ /* 0x000ee20000300800 */
[----:B------:R-:W-:-:S02]  /*d4f0*/  ISETP.GE.AND P2, PT, R49, RZ, PT ;  /* 0x000000ff3100720c */ /* 0x000fc40003f46270 */
[----:B------:R-:W-:Y:S01]  /*d500*/  ISETP.GE.AND P0, PT, R9, RZ, PT ;  /* 0x000000ff0900720c */ /* 0x000fe20003f06270 */
[----:B------:R-:W4:Y:S01]  /*d510*/  LDL.LU R11, [R1+0x1bdc] ;  /* 0x001bdc00010b7983 */ /* 0x000f220000300800 */
[----:B------:R-:W-:-:S03]  /*d520*/  ISETP.GT.U32.AND P3, PT, R7, R247, PT ;  /* 0x000000f70700720c */ /* 0x000fc60003f64070 */
[----:B------:R-:W2:Y:S04]  /*d530*/  LDL.LU R10, [R1+0x1bd8] ;  /* 0x001bd800010a7983 */ /* 0x000ea80000300800 */
[----:B------:R-:W3:Y:S01]  /*d540*/  LDL.LU R9, [R1+0x1bd4] ;  /* 0x001bd40001097983 */ /* 0x000ee20000300800 */
[----:B------:R-:W-:-:S03]  /*d550*/  @!P1 IMAD.IADD R250, R250, 0x1, -R7 ;  /* 0x00000001fafa9824 */ /* 0x000fc600078e0a07 */
[----:B------:R-:W4:Y:S01]  /*d560*/  LDL.LU R49, [R1+0x1bd0] ;  /* 0x001bd00001317983 */ /* 0x000f220000300800 */
[----:B------:R-:W-:Y:S01]  /*d570*/  ISETP.GE.AND P1, PT, R2, RZ, PT ;  /* 0x000000ff0200720c */ /* 0x000fe20003f26270 */
[--C-:B------:R-:W-:Y:S01]  /*d580*/  @!P4 IMAD.IADD R251, R251, 0x1, -R7.reuse ;  /* 0x00000001fbfbc824 */ /* 0x100fe200078e0a07 */
[----:B------:R-:W-:Y:S01]  /*d590*/  ISETP.GE.AND P4, PT, R3, RZ, PT ;  /* 0x000000ff0300720c */ /* 0x000fe20003f86270 */
[----:B------:R-:W2:Y:S01]  /*d5a0*/  LDL.LU R2, [R1+0x2c] ;  /* 0x00002c0001027983 */ /* 0x000ea20000300800 */
[--C-:B------:R-:W-:Y:S01]  /*d5b0*/  @!P5 IMAD.IADD R248, R248, 0x1, -R7.reuse ;  /* 0x00000001f8f8d824 */ /* 0x100fe200078e0a07 */
[----:B------:R-:W-:Y:S01]  /*d5c0*/  ISETP.GE.AND P5, PT, R4, RZ, PT ;  /* 0x000000ff0400720c */ /* 0x000fe20003fa6270 */
[----:B------:R-:W-:Y:S01]  /*d5d0*/  @!P2 IMAD.MOV R246, RZ, RZ, -R246 ;  /* 0x000000fffff6a224 */ /* 0x000fe200078e0af6 */
[----:B------:R-:W3:Y:S01]  /*d5e0*/  LDL.LU R3, [R1+0x28] ;  /* 0x0000280001037983 */ /* 0x000ee20000300800 */
[----:B------:R-:W-:Y:S01]  /*d5f0*/  ISETP.GE.AND P2, PT, R5, RZ, PT ;  /* 0x000000ff0500720c */ /* 0x000fe20003f46270 */
[----:B------:R-:W-:Y:S01]  /*d600*/  @!P3 IMAD.IADD R247, R247, 0x1, -R7 ;  /* 0x00000001f7f7b824 */ /* 0x000fe200078e0a07 */
[----:B------:R-:W-:Y:S01]  /*d610*/  ISETP.GE.AND P3, PT, R6, RZ, PT ;  /* 0x000000ff0600720c */ /* 0x000fe20003f66270 */
[----:B------:R-:W3:Y:S01]  /*d620*/  LDL.LU R4, [R1+0x24] ;  /* 0x0000240001047983 */ /* 0x000ee20000300800 */
[----:B------:R-:W-:Y:S01]  /*d630*/  @!P0 IMAD.MOV R245, RZ, RZ, -R245 ;  /* 0x000000fffff58224 */ /* 0x000fe200078e0af5 */
[C---:B------:R-:W-:Y:S01]  /*d640*/  ISETP.GT.U32.AND P0, PT, R7.reuse, R249, PT ;  /* 0x000000f90700720c */ /* 0x040fe20003f04070 */
[----:B------:R-:W-:Y:S01]  /*d650*/  @!P6 IMAD.MOV R242, RZ, RZ, -R242 ;  /* 0x000000fffff2e224 */ /* 0x000fe200078e0af2 */
[----:B------:R-:W3:Y:S01]  /*d660*/  LDL.LU R5, [R1+0x20] ;  /* 0x0000200001057983 */ /* 0x000ee20000300800 */
[----:B------:R-:W-:-:S03]  /*d670*/  ISETP.GT.U32.AND P6, PT, R7, R0, PT ;  /* 0x000000000700720c */ /* 0x000fc60003fc4070 */
[----:B------:R-:W3:Y:S01]  /*d680*/  LDL.LU R6, [R1+0x1c] ;  /* 0x00001c0001067983 */ /* 0x000ee20000300800 */
[----:B------:R-:W0:Y:S01]  /*d690*/  S2R R252, SR_TID.X ;  /* 0x0000000000fc7919 */ /* 0x000e220000002100 */
[----:B------:R-:W-:-:S05]  /*d6a0*/  @!P2 IMAD.MOV R247, RZ, RZ, -R247 ;  /* 0x000000fffff7a224 */ /* 0x000fca00078e0af7 */
[----:B------:R-:W-:-:S03]  /*d6b0*/  @!P0 IMAD.IADD R249, R249, 0x1, -R7 ;  /* 0x00000001f9f98824 */ /* 0x000fc600078e0a07 */
[----:B------:R-:W-:Y:S01]  /*d6c0*/  @!P6 IMAD.IADD R0, R0, 0x1, -R7 ;  /* 0x000000010000e824 */ /* 0x000fe200078e0a07 */
[----:B------:R-:W-:Y:S02]  /*d6d0*/  ISETP.GE.AND P6, PT, R8, RZ, PT ;  /* 0x000000ff0800720c */ /* 0x000fe40003fc6270 */
[----:B------:R-:W3:Y:S01]  /*d6e0*/  LDL.LU R8, [R1+0x1bcc] ;  /* 0x001bcc0001087983 */ /* 0x000ee20000300800 */
[----:B0-----:R-:W-:-:S05]  /*d6f0*/  LOP3.LUT R252, R252, 0x3f, RZ, 0xc0, !PT ;  /* 0x0000003ffcfc7812 */ /* 0x001fca00078ec0ff */
[----:B------:R-:W-:-:S05]  /*d700*/  IMAD R252, R252, UR10, RZ ;  /* 0x0000000afcfc7c24 */ /* 0x000fca000f8e02ff */
[----:B------:R-:W-:Y:S01]  /*d710*/  LEA R7, P2, R252, UR12, 0x1 ;  /* 0x0000000cfc077c11 */ /* 0x000fe2000f8408ff */
[----:B------:R0:W-:Y:S04]  /*d720*/  STL [R1+0xf8], R252 ;  /* 0x0000f8fc01007387 */ /* 0x0001e80000100800 */
[----:B------:R1:W-:Y:S01]  /*d730*/  STL [R1+0x1ba4], R7 ;  /* 0x001ba40701007387 */ /* 0x0003e20000100800 */
[----:B0-----:R-:W-:Y:S02]  /*d740*/  IMAD.MOV.U32 R252, RZ, RZ, R0 ;  /* 0x000000fffffc7224 */ /* 0x001fe400078e0000 */
[----:B------:R-:W-:Y:S01]  /*d750*/  IMAD.MOV.U32 R0, RZ, RZ, R249 ;  /* 0x000000ffff007224 */ /* 0x000fe200078e00f9 */
[----:B-1----:R-:W3:Y:S04]  /*d760*/  LDL.LU R7, [R1+0x14] ;  /* 0x0000140001077983 */ /* 0x002ee80000300800 */
[----:B------:R-:W3:Y:S01]  /*d770*/  LDL.LU R249, [R1+0x18] ;  /* 0x0000180001f97983 */ /* 0x000ee20000300800 */
[----:B----4-:R-:W-:-:S02]  /*d780*/  ISETP.NE.AND P0, PT, R49, RZ, PT ;  /* 0x000000ff3100720c */ /* 0x010fc40003f05270 */
[----:B------:R-:W-:-:S04]  /*d790*/  LOP3.LUT R49, RZ, R49, RZ, 0x33, !PT ;  /* 0x00000031ff317212 */ /* 0x000fc800078e33ff */
[C---:B--2---:R-:W-:Y:S02]  /*d7a0*/  SEL R2, R49.reuse, R2, !P0 ;  /* 0x0000000231027207 */ /* 0x044fe40004000000 */
[----:B---3--:R-:W-:-:S03]  /*d7b0*/  SEL R3, R49, R3, !P0 ;  /* 0x0000000331037207 */ /* 0x008fc60004000000 */
[----:B------:R0:W-:Y:S01]  /*d7c0*/  STL [R1+0xec], R2 ;  /* 0x0000ec0201007387 */ /* 0x0001e20000100800 */
[C---:B------:R-:W-:Y:S02]  /*d7d0*/  SEL R4, R49.reuse, R4, !P0 ;  /* 0x0000000431047207 */ /* 0x040fe40004000000 */
[C---:B------:R-:W-:Y:S01]  /*d7e0*/  SEL R5, R49.reuse, R5, !P0 ;  /* 0x0000000531057207 */ /* 0x040fe20004000000 */
[----:B0-----:R-:W2:Y:S01]  /*d7f0*/  LDL.LU R2, [R1+0x1bc8] ;  /* 0x001bc80001027983 */ /* 0x001ea20000300800 */
[----:B------:R-:W-:-:S03]  /*d800*/  SEL R6, R49, R6, !P0 ;  /* 0x0000000631067207 */ /* 0x000fc60004000000 */
[----:B------:R0:W-:Y:S04]  /*d810*/  STL [R1+0xe8], R3 ;  /* 0x0000e80301007387 */ /* 0x0001e80000100800 */
[----:B0-----:R-:W3:Y:S04]  /*d820*/  LDL.LU R3, [R1+0x1bc4] ;  /* 0x001bc40001037983 */ /* 0x001ee80000300800 */
[----:B------:R0:W-:Y:S04]  /*d830*/  STL [R1+0xe4], R4 ;  /* 0x0000e40401007387 */ /* 0x0001e80000100800 */
[----:B0-----:R-:W4:Y:S04]  /*d840*/  LDL.LU R4, [R1+0x1bc0] ;  /* 0x001bc00001047983 */ /* 0x001f280000300800 */
[----:B------:R0:W-:Y:S04]  /*d850*/  STL [R1+0xe0], R5 ;  /* 0x0000e00501007387 */ /* 0x0001e80000100800 */
[----:B0-----:R-:W4:Y:S04]  /*d860*/  LDL.LU R5, [R1+0x1bbc] ;  /* 0x001bbc0001057983 */ /* 0x001f280000300800 */
[----:B------:R0:W-:Y:S04]  /*d870*/  STL [R1+0xdc], R6 ;  /* 0x0000dc0601007387 */ /* 0x0001e80000100800 */
[----:B0-----:R-:W4:Y:S01]  /*d880*/  LDL.LU R6, [R1+0x1bb8] ;  /* 0x001bb80001067983 */ /* 0x001f220000300800 */
[----:B------:R-:W-:-:S02]  /*d890*/  SEL R7, R49, R7, !P0 ;  /* 0x0000000731077207 */ /* 0x000fc40004000000 */
[----:B------:R-:W-:-:S05]  /*d8a0*/  SEL R249, R49, R249, !P0 ;  /* 0x000000f931f97207 */ /* 0x000fca0004000000 */
[----:B------:R-:W-:Y:S04]  /*d8b0*/  STL [R1+0xd8], R249 ;  /* 0x0000d8f901007387 */ /* 0x000fe80000100800 */
[----:B------:R0:W-:Y:S02]  /*d8c0*/  STL [R1+0xd4], R7 ;  /* 0x0000d40701007387 */ /* 0x0001e40000100800 */
[C---:B0-----:R-:W-:Y:S02]  /*d8d0*/  SEL R7, R49.reuse, R80, !P0 ;  /* 0x0000005031077207 */ /* 0x041fe40004000000 */
[C---:B--2---:R-:W-:Y:S02]  /*d8e0*/  SEL R2, R49.reuse, R2, !P0 ;  /* 0x0000000231027207 */ /* 0x044fe40004000000 */
[----:B---3--:R-:W-:-:S02]  /*d8f0*/  SEL R3, R49, R3, !P0 ;  /* 0x0000000331037207 */ /* 0x008fc40004000000 */
[C---:B----4-:R-:W-:Y:S02]  /*d900*/  SEL R4, R49.reuse, R4, !P0 ;  /* 0x0000000431047207 */ /* 0x050fe40004000000 */
[C---:B------:R-:W-:Y:S02]  /*d910*/  SEL R5, R49.reuse, R5, !P0 ;  /* 0x0000000531057207 */ /* 0x040fe40004000000 */
[----:B------:R-:W-:-:S05]  /*d920*/  SEL R6, R49, R6, !P0 ;  /* 0x0000000631067207 */ /* 0x000fca0004000000 */
[----:B------:R-:W-:Y:S04]  /*d930*/  STL [R1+0xd0], R6 ;  /* 0x0000d00601007387 */ /* 0x000fe80000100800 */
[----:B------:R-:W-:Y:S04]  /*d940*/  STL [R1+0xcc], R5 ;  /* 0x0000cc0501007387 */ /* 0x000fe80000100800 */
[----:B------:R0:W-:Y:S04]  /*d950*/  STL [R1+0xc8], R4 ;  /* 0x0000c80401007387 */ /* 0x0001e80000100800 */
[----:B------:R1:W-:Y:S01]  /*d960*/  STL [R1+0xc4], R3 ;  /* 0x0000c40301007387 */ /* 0x0003e20000100800 */
[----:B0-----:R-:W-:-:S03]  /*d970*/  SEL R4, R49, R8, !P0 ;  /* 0x0000000831047207 */ /* 0x001fc60004000000 */
[----:B------:R0:W-:Y:S01]  /*d980*/  STL [R1+0xc0], R2 ;  /* 0x0000c00201007387 */ /* 0x0001e20000100800 */
[----:B-1----:R-:W-:-:S03]  /*d990*/  SEL R3, R49, R9, !P0 ;  /* 0x0000000931037207 */ /* 0x002fc60004000000 */
[----:B------:R1:W-:Y:S04]  /*d9a0*/  STL [R1+0xbc], R4 ;  /* 0x0000bc0401007387 */ /* 0x0003e80000100800 */
[----:B------:R2:W-:Y:S01]  /*d9b0*/  STL [R1+0xb8], R3 ;  /* 0x0000b80301007387 */ /* 0x0005e20000100800 */
[C---:B0-----:R-:W-:Y:S02]  /*d9c0*/  SEL R2, R49.reuse, R10, !P0 ;  /* 0x0000000a31027207 */ /* 0x041fe40004000000 */
[----:B-1----:R-:W-:-:S03]  /*d9d0*/  SEL R4, R49, R11, !P0 ;  /* 0x0000000b31047207 */ /* 0x002fc60004000000 */
[----:B------:R0:W-:Y:S01]  /*d9e0*/  STL [R1+0xb4], R2 ;  /* 0x0000b40201007387 */ /* 0x0001e20000100800 */
[----:B--2---:R-:W-:-:S03]  /*d9f0*/  SEL R3, R49, R12, !P0 ;  /* 0x0000000c31037207 */ /* 0x004fc60004000000 */
        /* <DEDUP_REMOVED lines=72> */
[----:B------:R-:W-:Y:S04]  /*de80*/  STL [R1+0x2c], R4 ;  /* 0x00002c0401007387 */ /* 0x000fe80000100800 */
[----:B------:R-:W2:Y:S01]  /*de90*/  LDL.LU R8, [R1+0xf0] ;  /* 0x0000f00001087983 */ /* 0x000ea20000300800 */
[----:B0-----:R-:W-:-:S03]  /*dea0*/  SEL R2, R49, R79, !P0 ;  /* 0x0000004f31027207 */ /* 0x001fc60004000000 */
[----:B------:R-:W-:Y:S04]  /*deb0*/  STL [R1+0x28], R3 ;  /* 0x0000280301007387 */ /* 0x000fe80000100800 */
[----:B------:R-:W3:Y:S01]  /*dec0*/  LDL.LU R249, [R1+0xf4] ;  /* 0x0000f40001f97983 */ /* 0x000ee20000300800 */
[----:B------:R-:W-:-:S03]  /*ded0*/  SEL R25, R49, R57, !P0 ;  /* 0x0000003931197207 */ /* 0x000fc60004000000 */
[----:B------:R0:W-:Y:S04]  /*dee0*/  STL [R1+0x24], R2 ;  /* 0x0000240201007387 */ /* 0x0001e80000100800 */
[----:B------:R-:W4:Y:S01]  /*def0*/  LDL.LU R57, [R1+0xf8] ;  /* 0x0000f80001397983 */ /* 0x000f220000300800 */
[C---:B------:R-:W-:Y:S02]  /*df00*/  SEL R6, R49.reuse, R81, !P0 ;  /* 0x0000005131067207 */ /* 0x040fe40004000000 */
[C---:B------:R-:W-:Y:S01]  /*df10*/  SEL R5, R49.reuse, R82, !P0 ;  /* 0x0000005231057207 */ /* 0x040fe20004000000 */
[----:B------:R-:W-:Y:S01]  /*df20*/  STL [R1+0x1ba8], R7 ;  /* 0x001ba80701007387 */ /* 0x000fe20000100800 */
[----:B0-----:R-:W-:-:S03]  /*df30*/  SEL R2, R49, R83, !P0 ;  /* 0x0000005331027207 */ /* 0x001fc60004000000 */
[----:B------:R0:W-:Y:S01]  /*df40*/  STL [R1+0x1bac], R6 ;  /* 0x001bac0601007387 */ /* 0x0001e20000100800 */
[----:B------:R-:W-:-:S03]  /*df50*/  SEL R26, R49, R56, !P0 ;  /* 0x00000038311a7207 */ /* 0x000fc60004000000 */
[----:B------:R-:W-:Y:S01]  /*df60*/  STL [R1+0x1bb0], R5 ;  /* 0x001bb00501007387 */ /* 0x000fe20000100800 */
[----:B------:R-:W-:-:S03]  /*df70*/  SEL R27, R49, R55, !P0 ;  /* 0x00000037311b7207 */ /* 0x000fc60004000000 */
[----:B------:R1:W-:Y:S01]  /*df80*/  STL [R1+0x1bb4], R2 ;  /* 0x001bb40201007387 */ /* 0x0003e20000100800 */
[----:B------:R-:W-:-:S03]  /*df90*/  SEL R28, R49, R54, !P0 ;  /* 0x00000036311c7207 */ /* 0x000fc60004000000 */
[----:B------:R-:W4:Y:S01]  /*dfa0*/  LDL.LU R56, [R1+0xec] ;  /* 0x0000ec0001387983 */ /* 0x000f220000300800 */
        /* <DEDUP_REMOVED lines=21> */
[----:B------:R-:W4:Y:S04]  /*e100*/  LDL.LU R44, [R1+0xc0] ;  /* 0x0000c000012c7983 */ /* 0x000f280000300800 */
[----:B------:R-:W4:Y:S04]  /*e110*/  LDL.LU R43, [R1+0xbc] ;  /* 0x0000bc00012b7983 */ /* 0x000f280000300800 */
[----:B------:R-:W4:Y:S01]  /*e120*/  LDL.LU R42, [R1+0xb8] ;  /* 0x0000b800012a7983 */ /* 0x000f220000300800 */
[----:B------:R-:W-:Y:S01]  /*e130*/  @!P3 IMAD.MOV R0, RZ, RZ, -R0 ;  /* 0x000000ffff00b224 */ /* 0x000fe200078e0a00 */
[C---:B------:R-:W-:Y:S01]  /*e140*/  SEL R40, R49.reuse, R41, !P0 ;  /* 0x0000002931287207 */ /* 0x040fe20004000000 */
[----:B------:R-:W-:Y:S01]  /*e150*/  @!P1 IMAD.MOV R250, RZ, RZ, -R250 ;  /* 0x000000fffffa9224 */ /* 0x000fe200078e0afa */
[----:B------:R-:W-:-:S02]  /*e160*/  SEL R12, R49, R70, !P0 ;  /* 0x00000046310c7207 */ /* 0x000fc40004000000 */
[C---:B------:R-:W-:Y:S02]  /*e170*/  SEL R13, R49.reuse, R69, !P0 ;  /* 0x00000045310d7207 */ /* 0x040fe40004000000 */
[C---:B------:R-:W-:Y:S02]  /*e180*/  SEL R14, R49.reuse, R68, !P0 ;  /* 0x00000044310e7207 */ /* 0x040fe40004000000 */
[C---:B------:R-:W-:Y:S02]  /*e190*/  SEL R15, R49.reuse, R67, !P0 ;  /* 0x00000043310f7207 */ /* 0x040fe40004000000 */
[C---:B------:R-:W-:Y:S02]  /*e1a0*/  SEL R16, R49.reuse, R66, !P0 ;  /* 0x0000004231107207 */ /* 0x040fe40004000000 */
[C---:B------:R-:W-:Y:S02]  /*e1b0*/  SEL R17, R49.reuse, R65, !P0 ;  /* 0x0000004131117207 */ /* 0x040fe40004000000 */
        /* <DEDUP_REMOVED lines=8> */
[----:B------:R-:W-:Y:S01]  /*e240*/  SEL R3, R49, R84, !P0 ;  /* 0x0000005431037207 */ /* 0x000fe20004000000 */
[----:B--2---:R-:W-:-:S05]  /*e250*/  IMAD R9, R8, UR5, RZ ;  /* 0x0000000508097c24 */ /* 0x004fca000f8e02ff */
[----:B------:R-:W-:Y:S01]  /*e260*/  LEA R10, P1, R9, UR6, 0x1 ;  /* 0x00000006090a7c11 */ /* 0x000fe2000f8208ff */
[----:B---3--:R-:W-:Y:S01]  /*e270*/  IMAD R41, R249, UR5, RZ ;  /* 0x00000005f9297c24 */ /* 0x008fe2000f8e02ff */
[----:B------:R-:W-:Y:S01]  /*e280*/  SEL R249, R49, R0, !P0 ;  /* 0x0000000031f97207 */ /* 0x000fe20004000000 */
[----:B------:R-:W-:Y:S01]  /*e290*/  ULDC UR5, c[0x0][0x240] ;  /* 0x0000900000057ab9 */ /* 0x000fe20000000800 */
[----:B------:R-:W-:Y:S02]  /*e2a0*/  LEA.HI.X.SX32 R11, R9, UR7, 0x1, P1 ;  /* 0x00000007090b7c11 */ /* 0x000fe400088f0eff */
[----:B------:R-:W-:Y:S02]  /*e2b0*/  LEA R8, P3, R41, UR6, 0x1 ;  /* 0x0000000629087c11 */ /* 0x000fe4000f8608ff */
[----:B----4-:R-:W-:Y:S02]  /*e2c0*/  LEA.HI.X.SX32 R0, R57, UR13, 0x1, P2 ;  /* 0x0000000d39007c11 */ /* 0x010fe400090f0eff */
[----:B------:R-:W-:-:S03]  /*e2d0*/  LEA.HI.X.SX32 R9, R41, UR7, 0x1, P3 ;  /* 0x0000000729097c11 */ /* 0x000fc600098f0eff */
[----:B------:R-:W-:Y:S04]  /*e2e0*/  STL [R1+0x1ba0], R0 ;  /* 0x001ba00001007387 */ /* 0x000fe80000100800 */
[----:B------:R-:W-:Y:S04]  /*e2f0*/  STL [R1+0x1b94], R10 ;  /* 0x001b940a01007387 */ /* 0x000fe80000100800 */
[----:B------:R-:W-:Y:S04]  /*e300*/  STL [R1+0x1b90], R11 ;  /* 0x001b900b01007387 */ /* 0x000fe80000100800 */
[----:B------:R-:W-:Y:S04]  /*e310*/  STL [R1+0x1b9c], R8 ;  /* 0x001b9c0801007387 */ /* 0x000fe80000100800 */
[----:B------:R2:W-:Y:S04]  /*e320*/  STL [R1+0x1b98], R9 ;  /* 0x001b980901007387 */ /* 0x0005e80000100800 */
[----:B------:R-:W3:Y:S04]  /*e330*/  LDL.LU R71, [R1+0xb4] ;  /* 0x0000b40001477983 */ /* 0x000ee80000300800 */
[----:B------:R-:W4:Y:S04]  /*e340*/  LDL.LU R70, [R1+0xb0] ;  /* 0x0000b00001467983 */ /* 0x000f280000300800 */
        /* <DEDUP_REMOVED lines=8> */
[----:B------:R-:W4:Y:S01]  /*e3d0*/  LDL.LU R61, [R1+0x8c] ;  /* 0x00008c00013d7983 */ /* 0x000f220000300800 */
[----:B------:R-:W-:-:S03]  /*e3e0*/  IMAD R85, R56, UR5, RZ ;  /* 0x0000000538557c24 */ /* 0x000fc6000f8e02ff */
        /* <DEDUP_REMOVED lines=21> */
[----:B0-----:R-:W2:Y:S01]  /*e540*/  LDL.LU R6, [R1+0x5c] ;  /* 0x00005c0001067983 */ /* 0x001ea20000300800 */
[----:B------:R-:W-:-:S03]  /*e550*/  IMAD R74, R44, UR5, RZ ;  /* 0x000000052c4a7c24 */ /* 0x000fc6000f8e02ff */
[----:B------:R-:W4:Y:S01]  /*e560*/  LDL.LU R48, [R1+0x58] ;  /* 0x0000580001307983 */ /* 0x000f220000300800 */
[----:B------:R-:W-:-:S03]  /*e570*/  IMAD R73, R43, UR5, RZ ;  /* 0x000000052b497c24 */ /* 0x000fc6000f8e02ff */
[----:B------:R-:W4:Y:S01]  /*e580*/  LDL.LU R47, [R1+0x54] ;  /* 0x00005400012f7983 */ /* 0x000f220000300800 */
[----:B------:R-:W-:-:S03]  /*e590*/  IMAD R72, R42, UR5, RZ ;  /* 0x000000052a487c24 */ /* 0x000fc6000f8e02ff */
[----:B------:R-:W4:Y:S04]  /*e5a0*/  LDL.LU R46, [R1+0x50] ;  /* 0x00005000012e7983 */ /* 0x000f280000300800 */
[----:B------:R-:W4:Y:S04]  /*e5b0*/  LDL.LU R45, [R1+0x4c] ;  /* 0x00004c00012d7983 */ /* 0x000f280000300800 */
[----:B------:R-:W4:Y:S04]  /*e5c0*/  LDL.LU R44, [R1+0x48] ;  /* 0x00004800012c7983 */ /* 0x000f280000300800 */
[----:B------:R-:W4:Y:S04]  /*e5d0*/  LDL.LU R43, [R1+0x44] ;  /* 0x00004400012b7983 */ /* 0x000f280000300800 */
[----:B------:R-:W4:Y:S04]  /*e5e0*/  LDL.LU R42, [R1+0x40] ;  /* 0x00004000012a7983 */ /* 0x000f280000300800 */
[----:B------:R-:W3:Y:S01]  /*e5f0*/  LDL.LU R7, [R1+0x3c] ;  /* 0x00003c0001077983 */ /* 0x000ee20000300800 */
[----:B------:R-:W-:-:S02]  /*e600*/  @!P5 IMAD.MOV R248, RZ, RZ, -R248 ;  /* 0x000000fffff8d224 */ /* 0x000fc400078e0af8 */
[----:B------:R-:W-:Y:S01]  /*e610*/  @!P4 IMAD.MOV R251, RZ, RZ, -R251 ;  /* 0x000000fffffbc224 */ /* 0x000fe200078e0afb */
[----:B-1----:R-:W4:Y:S01]  /*e620*/  LDL.LU R2, [R1+0x8] ;  /* 0x0000080001027983 */ /* 0x002f220000300800 */
[----:B------:R-:W-:Y:S01]  /*e630*/  @!P6 IMAD.MOV R252, RZ, RZ, -R252 ;  /* 0x000000fffffce224 */ /* 0x000fe200078e0afc */
[C---:B------:R-:W-:Y:S02]  /*e640*/  SEL R86, R49.reuse, R86, !P0 ;  /* 0x0000005631567207 */ /* 0x040fe40004000000 */
[C---:B------:R-:W-:Y:S01]  /*e650*/  SEL R87, R49.reuse, R87, !P0 ;  /* 0x0000005731577207 */ /* 0x040fe20004000000 */
[----:B------:R-:W4:Y:S01]  /*e660*/  LDL.LU R5, [R1+0x14] ;  /* 0x0000140001057983 */ /* 0x000f220000300800 */
        /* <DEDUP_REMOVED lines=163> */
[----:B------:R-:W-:Y:S01]  /*f0a0*/  SEL R252, R49, R252, !P0 ;  /* 0x000000fc31fc7207 */ /* 0x000fe20004000000 */
[----:B--2---:R-:W-:Y:S02]  /*f0b0*/  IMAD R49, R6, UR5, RZ ;  /* 0x0000000506317c24 */ /* 0x004fe4000f8e02ff */
[----:B------:R-:W2:Y:S01]  /*f0c0*/  LDL.LU R6, [R1+0x20] ;  /* 0x0000200001067983 */ /* 0x000ea20000300800 */
[----:B---3--:R-:W-:-:S03]  /*f0d0*/  IMAD R41, R7, UR5, RZ ;  /* 0x0000000507297c24 */ /* 0x008fc6000f8e02ff */
[----:B------:R-:W3:Y:S01]  /*f0e0*/  LDL.LU R7, [R1+0x30] ;  /* 0x0000300001077983 */ /* 0x000ee20000300800 */
[----:B----4-:R-:W-:-:S03]  /*f0f0*/  IMAD R2, R2, UR5, RZ ;  /* 0x0000000502027c24 */ /* 0x010fc6000f8e02ff */
[----:B------:R-:W4:Y:S01]  /*f100*/  LDL.LU R9, [R1+0x38] ;  /* 0x0000380001097983 */ /* 0x000f220000300800 */
[----:B------:R-:W-:-:S03]  /*f110*/  IMAD R5, R5, UR5, RZ ;  /* 0x0000000505057c24 */ /* 0x000fc6000f8e02ff */
[----:B------:R-:W4:Y:S04]  /*f120*/  LDL.LU R8, [R1+0x34] ;  /* 0x0000340001087983 */ /* 0x000f280000300800 */
[----:B------:R-:W4:Y:S04]  /*f130*/  LDL.LU R11, [R1+0x2c] ;  /* 0x00002c00010b7983 */ /* 0x000f280000300800 */
[----:B------:R-:W4:Y:S04]  /*f140*/  LDL.LU R10, [R1+0x28] ;  /* 0x00002800010a7983 */ /* 0x000f280000300800 */
[----:B------:R-:W4:Y:S04]  /*f150*/  LDL.LU R0, [R1+0x24] ;  /* 0x0000240001007983 */ /* 0x000f280000300800 */
[----:B------:R0:W-:Y:S04]  /*f160*/  STL [R1+0x8], R2 ;  /* 0x0000080201007387 */ /* 0x0001e80000100800 */
[----:B0-----:R-:W4:Y:S04]  /*f170*/  LDL.LU R2, [R1+0x1bb4] ;  /* 0x001bb40001027983 */ /* 0x001f280000300800 */
[----:B------:R0:W-:Y:S04]  /*f180*/  STL [R1+0x14], R5 ;  /* 0x0000140501007387 */ /* 0x0001e80000100800 */
[----:B0-----:R-:W4:Y:S01]  /*f190*/  LDL.LU R5, [R1+0x1bb0] ;  /* 0x001bb00001057983 */ /* 0x001f220000300800 */
[----:B--2---:R-:W-:-:S02]  /*f1a0*/  IMAD R6, R6, UR5, RZ ;  /* 0x0000000506067c24 */ /* 0x004fc4000f8e02ff */
[----:B---3--:R-:W-:-:S03]  /*f1b0*/  IMAD R7, R7, UR5, RZ ;  /* 0x0000000507077c24 */ /* 0x008fc6000f8e02ff */
[----:B------:R0:W-:Y:S04]  /*f1c0*/  STL [R1+0x20], R6 ;  /* 0x0000200601007387 */ /* 0x0001e80000100800 */
[----:B0-----:R-:W2:Y:S04]  /*f1d0*/  LDL.LU R6, [R1+0x1bac] ;  /* 0x001bac0001067983 */ /* 0x001ea80000300800 */
[----:B------:R0:W-:Y:S04]  /*f1e0*/  STL [R1+0x30], R7 ;  /* 0x0000300701007387 */ /* 0x0001e80000100800 */
[----:B0-----:R-:W3:Y:S01]  /*f1f0*/  LDL.LU R7, [R1+0x1ba8] ;  /* 0x001ba80001077983 */ /* 0x001ee20000300800 */
[----:B----4-:R-:W-:-:S05]  /*f200*/  IMAD R9, R9, UR5, RZ ;  /* 0x0000000509097c24 */ /* 0x010fca000f8e02ff */
[----:B------:R0:W-:Y:S02]  /*f210*/  STL [R1+0x38], R9 ;  /* 0x0000380901007387 */ /* 0x0001e40000100800 */
[----:B0-----:R-:W-:Y:S02]  /*f220*/  IMAD R9, R8, UR5, RZ ;  /* 0x0000000508097c24 */ /* 0x001fe4000f8e02ff */
[----:B------:R-:W-:-:S03]  /*f230*/  IMAD R8, R11, UR5, RZ ;  /* 0x000000050b087c24 */ /* 0x000fc6000f8e02ff */
[----:B------:R0:W-:Y:S01]  /*f240*/  STL [R1+0x34], R9 ;  /* 0x0000340901007387 */ /* 0x0001e20000100800 */
[----:B---3--:R-:W-:-:S03]  /*f250*/  IMAD R11, R7, UR5, RZ ;  /* 0x00000005070b7c24 */ /* 0x008fc6000f8e02ff */
[----:B------:R-:W3:Y:S01]  /*f260*/  LDL.LU R7, [R1+0x1ba4] ;  /* 0x001ba40001077983 */ /* 0x000ee20000300800 */
[----:B0-----:R-:W-:Y:S02]  /*f270*/  IMAD R9, R10, UR5, RZ ;  /* 0x000000050a097c24 */ /* 0x001fe4000f8e02ff */
[----:B------:R-:W-:Y:S01]  /*f280*/  IMAD R10, R0, UR5, RZ ;  /* 0x00000005000a7c24 */ /* 0x000fe2000f8e02ff */
[----:B---3--:R-:W-:-:S05]  /*f290*/  LEA R0, P3, R85, R7, 0x1 ;  /* 0x0000000755007211 */ /* 0x008fca00078608ff */
[----:B------:R0:W-:Y:S02]  /*f2a0*/  STL [R1+0xf54], R0 ;  /* 0x000f540001007387 */ /* 0x0001e40000100800 */
[----:B0-----:R-:W-:-:S05]  /*f2b0*/  LEA R0, P2, R84, R7, 0x1 ;  /* 0x0000000754007211 */ /* 0x001fca00078408ff */
        /* <DEDUP_REMOVED lines=10> */
[----:B------:R0:W-:Y:S04]  /*f360*/  STL [R1+0xf84], R0 ;  /* 0x000f840001007387 */ /* 0x0001e80000100800 */
[----:B0-----:R-:W3:Y:S01]  /*f370*/  LDL.LU R0, [R1+0x1ba0] ;  /* 0x001ba00001007983 */ /* 0x001ee20000300800 */
[----:B------:R-:W-:Y:S02]  /*f380*/  IMAD R71, R71, UR5, RZ ;  /* 0x0000000547477c24 */ /* 0x000fe4000f8e02ff */
[----:B------:R-:W-:Y:S02]  /*f390*/  IMAD R70, R70, UR5, RZ ;  /* 0x0000000546467c24 */ /* 0x000fe4000f8e02ff */
[----:B------:R-:W-:Y:S02]  /*f3a0*/  IMAD R69, R69, UR5, RZ ;  /* 0x0000000545457c24 */ /* 0x000fe4000f8e02ff */
[----:B------:R-:W-:-:S02]  /*f3b0*/  IMAD R68, R68, UR5, RZ ;  /* 0x0000000544447c24 */ /* 0x000fc4000f8e02ff */
[----:B------:R-:W-:Y:S02]  /*f3c0*/  IMAD R67, R67, UR5, RZ ;  /* 0x0000000543437c24 */ /* 0x000fe4000f8e02ff */
[----:B------:R-:W-:Y:S02]  /*f3d0*/  IMAD R66, R66, UR5, RZ ;  /* 0x0000000542427c24 */ /* 0x000fe4000f8e02ff */
        /* <DEDUP_REMOVED lines=41> */
[----:B------:R-:W-:Y:S01]  /*f670*/  IMAD R22, R22, UR5, RZ ;  /* 0x0000000516167c24 */ /* 0x000fe2000f8e02ff */
[----:B---3--:R-:W-:-:S05]  /*f680*/  LEA.HI.X.SX32 R85, R85, R0, 0x1, P3 ;  /* 0x0000000055557211 */ /* 0x008fca00018f0eff */
[----:B------:R0:W-:Y:S02]  /*f690*/  STL [R1+0xf50], R85 ;  /* 0x000f505501007387 */ /* 0x0001e40000100800 */
[----:B0-----:R-:W-:-:S05]  /*f6a0*/  LEA R85, P3, R78, R7, 0x1 ;  /* 0x000000074e557211 */ /* 0x001fca00078608ff */
[----:B------:R0:W-:Y:S02]  /*f6b0*/  STL [R1+0xf8c], R85 ;  /* 0x000f8c5501007387 */ /* 0x0001e40000100800 */
[----:B0-----:R-:W-:Y:S02]  /*f6c0*/  LEA.HI.X.SX32 R85, R84, R0, 0x1, P2 ;  /* 0x0000000054557211 */ /* 0x001fe400010f0eff */
[----:B------:R-:W-:-:S03]  /*f6d0*/  LEA R84, P2, R77, R7, 0x1 ;  /* 0x000000074d547211 */ /* 0x000fc600078408ff */
[----:B------:R0:W-:Y:S04]  /*f6e0*/  STL [R1+0xf58], R85 ;  /* 0x000f585501007387 */ /* 0x0001e80000100800 */
[----:B------:R1:W-:Y:S01]  /*f6f0*/  STL [R1+0xf94], R84 ;  /* 0x000f945401007387 */ /* 0x0003e20000100800 */
[-C--:B------:R-:W-:Y:S02]  /*f700*/  LEA.HI.X.SX32 R81, R81, R0.reuse, 0x1, P4 ;  /* 0x0000000051517211 */ /* 0x080fe400020f0eff */
[-C--:B0-----:R-:W-:Y:S02]  /*f710*/  LEA.HI.X.SX32 R85, R83, R0.reuse, 0x1, P1 ;  /* 0x0000000053557211 */ /* 0x081fe400008f0eff */
[----:B------:R-:W-:Y:S02]  /*f720*/  LEA.HI.X.SX32 R83, R82, R0, 0x1, P0 ;  /* 0x0000000052537211 */ /* 0x000fe400000f0eff */
[----:B-1----:R-:W-:-:S02]  /*f730*/  LEA R84, P1, R76, R7, 0x1 ;  /* 0x000000074c547211 */ /* 0x002fc400078208ff */
[-C--:B------:R-:W-:Y:S01]  /*f740*/  LEA R82, P0, R75, R7.reuse, 0x1 ;  /* 0x000000074b527211 */ /* 0x080fe200078008ff */
[----:B------:R-:W-:Y:S04]  /*f750*/  STL [R1+0xf60], R85 ;  /* 0x000f605501007387 */ /* 0x000fe80000100800 */
[----:B------:R-:W-:Y:S04]  /*f760*/  STL [R1+0xf9c], R84 ;  /* 0x000f9c5401007387 */ /* 0x000fe80000100800 */
[----:B------:R0:W-:Y:S04]  /*f770*/  STL [R1+0xf68], R83 ;  /* 0x000f685301007387 */ /* 0x0001e80000100800 */
[----:B------:R1:W-:Y:S04]  /*f780*/  STL [R1+0xfa4], R82 ;  /* 0x000fa45201007387 */ /* 0x0003e80000100800 */
[----:B------:R3:W-:Y:S01]  /*f790*/  STL [R1+0xf70], R81 ;  /* 0x000f705101007387 */ /* 0x0007e20000100800 */
[----:B0-----:R-:W-:-:S02]  /*f7a0*/  LEA R83, P4, R74, R7, 0x1 ;  /* 0x000000074a537211 */ /* 0x001fc400078808ff */
[-C--:B-1----:R-:W-:Y:S02]  /*f7b0*/  LEA.HI.X.SX32 R82, R80, R0.reuse, 0x1, P6 ;  /* 0x0000000050527211 */ /* 0x082fe400030f0eff */
[-C--:B------:R-:W-:Y:S02]  /*f7c0*/  LEA.HI.X.SX32 R80, R79, R0.reuse, 0x1, P5 ;  /* 0x000000004f507211 */ /* 0x080fe400028f0eff */
[-C--:B---3--:R-:W-:Y:S01]  /*f7d0*/  LEA R81, P6, R73, R7.reuse, 0x1 ;  /* 0x0000000749517211 */ /* 0x088fe200078c08ff */
[----:B------:R-:W-:Y:S01]  /*f7e0*/  STL [R1+0xfac], R83 ;  /* 0x000fac5301007387 */ /* 0x000fe20000100800 */
[-C--:B------:R-:W-:Y:S02]  /*f7f0*/  LEA R79, P5, R72, R7.reuse, 0x1 ;  /* 0x00000007484f7211 */ /* 0x080fe400078a08ff */
[----:B------:R-:W-:Y:S01]  /*f800*/  LEA.HI.X.SX32 R78, R78, R0, 0x1, P3 ;  /* 0x000000004e4e7211 */ /* 0x000fe200018f0eff */
        /* <DEDUP_REMOVED lines=186> */
[----:B-1----:R-:W-:-:S03]  /*103b0*/  LEA.HI.X.SX32 R34, R32, R0, 0x1, P4 ;  /* 0x0000000020227211 */ /* 0x002fc600020f0eff */
[----:B------:R-:W-:Y:S01]  /*103c0*/  STL [R1+0x112c], R35 ;  /* 0x00112c2301007387 */ /* 0x000fe20000100800 */
[----:B------:R-:W-:Y:S02]  /*103d0*/  LEA.HI.X.SX32 R32, R31, R0, 0x1, P6 ;  /* 0x000000001f207211 */ /* 0x000fe400030f0eff */
[-C--:B---3--:R-:W-:Y:S01]  /*103e0*/  LEA R33, P4, R25, R7.reuse, 0x1 ;  /* 0x0000000719217211 */ /* 0x088fe200078808ff */
[----:B------:R-:W-:Y:S01]  /*103f0*/  STL [R1+0x10f8], R34 ;  /* 0x0010f82201007387 */ /* 0x000fe20000100800 */
[----:B------:R-:W-:-:S03]  /*10400*/  LEA R31, P6, R24, R7, 0x1 ;  /* 0x00000007181f7211 */ /* 0x000fc600078c08ff */
[----:B------:R-:W-:Y:S01]  /*10410*/  STL [R1+0x1134], R33 ;  /* 0x0011342101007387 */ /* 0x000fe20000100800 */
[----:B------:R-:W-:-:S03]  /*10420*/  LEA.HI.X.SX32 R30, R30, R0, 0x1, P5 ;  /* 0x000000001e1e7211 */ /* 0x000fc600028f0eff */
[----:B------:R-:W3:Y:S04]  /*10430*/  LDL.LU R80, [R1+0x8] ;  /* 0x0000080001507983 */ /* 0x000ee80000300800 */
[----:B------:R-:W-:Y:S04]  /*10440*/  STL [R1+0x1100], R32 ;  /* 0x0011002001007387 */ /* 0x000fe80000100800 */
[----:B------:R0:W-:Y:S04]  /*10450*/  STL [R1+0x113c], R31 ;  /* 0x00113c1f01007387 */ /* 0x0001e80000100800 */
[----:B------:R-:W4:Y:S01]  /*10460*/  LDL.LU R81, [R1+0x14] ;  /* 0x0000140001517983 */ /* 0x000f220000300800 */
[----:B0-----:R-:W-:-:S03]  /*10470*/  LEA R31, P5, R23, R7, 0x1 ;  /* 0x00000007171f7211 */ /* 0x001fc600078a08ff */
[----:B------:R0:W-:Y:S04]  /*10480*/  STL [R1+0x1108], R30 ;  /* 0x0011081e01007387 */ /* 0x0001e80000100800 */
[----:B------:R-:W4:Y:S04]  /*10490*/  LDL.LU R82, [R1+0x20] ;  /* 0x0000200001527983 */ /* 0x000f280000300800 */
[----:B------:R-:W-:Y:S01]  /*104a0*/  STL [R1+0x1144], R31 ;  /* 0x0011441f01007387 */ /* 0x000fe20000100800 */
[----:B0-----:R-:W-:-:S03]  /*104b0*/  LEA.HI.X.SX32 R30, R29, R0, 0x1, P3 ;  /* 0x000000001d1e7211 */ /* 0x001fc600018f0eff */
[----:B------:R-:W4:Y:S01]  /*104c0*/  LDL.LU R83, [R1+0x30] ;  /* 0x0000300001537983 */ /* 0x000f220000300800 */
[----:B------:R-:W-:-:S03]  /*104d0*/  LEA R29, P3, R22, R7, 0x1 ;  /* 0x00000007161d7211 */ /* 0x000fc600078608ff */
[----:B------:R-:W-:Y:S04]  /*104e0*/  STL [R1+0x1110], R30 ;  /* 0x0011101e01007387 */ /* 0x000fe80000100800 */
[----:B------:R-:W4:Y:S04]  /*104f0*/  LDL.LU R84, [R1+0x38] ;  /* 0x0000380001547983 */ /* 0x000f280000300800 */
[----:B------:R0:W-:Y:S04]  /*10500*/  STL [R1+0x114c], R29 ;  /* 0x00114c1d01007387 */ /* 0x0001e80000100800 */
[----:B------:R-:W4:Y:S01]  /*10510*/  LDL.LU R85, [R1+0x34] ;  /* 0x0000340001557983 */ /* 0x000f220000300800 */
[----:B------:R-:W-:Y:S01]  /*10520*/  IMAD R21, R21, UR5, RZ ;  /* 0x0000000515157c24 */ /* 0x000fe2000f8e02ff */
[----:B------:R-:W-:Y:S01]  /*10530*/  LEA.HI.X.SX32 R28, R28, R0, 0x1, P2 ;  /* 0x000000001c1c7211 */ /* 0x000fe200010f0eff */
[----:B------:R-:W-:-:S03]  /*10540*/  IMAD R20, R20, UR5, RZ ;  /* 0x0000000514147c24 */ /* 0x000fc6000f8e02ff */
[-C--:B0-----:R-:W-:Y:S01]  /*10550*/  LEA R29, P2, R21, R7.reuse, 0x1 ;  /* 0x00000007151d7211 */ /* 0x081fe200078408ff */
[----:B------:R0:W-:Y:S01]  /*10560*/  STL [R1+0x1118], R28 ;  /* 0x0011181c01007387 */ /* 0x0001e20000100800 */
[----:B------:R-:W-:Y:S01]  /*10570*/  IMAD R19, R19, UR5, RZ ;  /* 0x0000000513137c24 */ /* 0x000fe2000f8e02ff */
[-C--:B------:R-:W-:Y:S01]  /*10580*/  LEA.HI.X.SX32 R26, R26, R0.reuse, 0x1, P0 ;  /* 0x000000001a1a7211 */ /* 0x080fe200000f0eff */
[----:B------:R-:W-:Y:S01]  /*10590*/  IMAD R18, R18, UR5, RZ ;  /* 0x0000000512127c24 */ /* 0x000fe2000f8e02ff */
[----:B------:R-:W-:Y:S01]  /*105a0*/  STL [R1+0x1154], R29 ;  /* 0x0011541d01007387 */ /* 0x000fe20000100800 */
[----:B------:R-:W-:Y:S01]  /*105b0*/  IMAD R17, R17, UR5, RZ ;  /* 0x0000000511117c24 */ /* 0x000fe2000f8e02ff */
[----:B0-----:R-:W-:Y:S02]  /*105c0*/  LEA.HI.X.SX32 R28, R27, R0, 0x1, P1 ;  /* 0x000000001b1c7211 */ /* 0x001fe400008f0eff */
[----:B------:R-:W-:-:S03]  /*105d0*/  LEA R27, P1, R20, R7, 0x1 ;  /* 0x00000007141b7211 */ /* 0x000fc600078208ff */
[----:B------:R0:W-:Y:S04]  /*105e0*/  STL [R1+0x1120], R28 ;  /* 0x0011201c01007387 */ /* 0x0001e80000100800 */
[----:B------:R1:W-:Y:S01]  /*105f0*/  STL [R1+0x115c], R27 ;  /* 0x00115c1b01007387 */ /* 0x0003e20000100800 */
[----:B------:R-:W-:-:S03]  /*10600*/  IMAD R16, R16, UR5, RZ ;  /* 0x0000000510107c24 */ /* 0x000fc6000f8e02ff */
[----:B------:R2:W-:Y:S01]  /*10610*/  STL [R1+0x1128], R26 ;  /* 0x0011281a01007387 */ /* 0x0005e20000100800 */
[-C--:B0-----:R-:W-:Y:S02]  /*10620*/  LEA R28, P0, R19, R7.reuse, 0x1 ;  /* 0x00000007131c7211 */ /* 0x081fe400078008ff */
[-C--:B-1----:R-:W-:Y:S02]  /*10630*/  LEA.HI.X.SX32 R27, R25, R0.reuse, 0x1, P4 ;  /* 0x00000000191b7211 */ /* 0x082fe400020f0eff */
[-C--:B------:R-:W-:Y:S02]  /*10640*/  LEA.HI.X.SX32 R25, R24, R0.reuse, 0x1, P6 ;  /* 0x0000000018197211 */ /* 0x080fe400030f0eff */
[-C--:B--2---:R-:W-:Y:S01]  /*10650*/  LEA R26, P4, R18, R7.reuse, 0x1 ;  /* 0x00000007121a7211 */ /* 0x084fe200078808ff */
[----:B------:R-:W-:Y:S01]  /*10660*/  STL [R1+0x1164], R28 ;  /* 0x0011641c01007387 */ /* 0x000fe20000100800 */
[----:B------:R-:W-:Y:S01]  /*10670*/  LEA R24, P6, R17, R7, 0x1 ;  /* 0x0000000711187211 */ /* 0x000fe200078c08ff */
[----:B------:R-:W-:Y:S01]  /*10680*/  IMAD R15, R15, UR5, RZ ;  /* 0x000000050f0f7c24 */ /* 0x000fe2000f8e02ff */
[----:B------:R-:W-:Y:S01]  /*10690*/  LEA.HI.X.SX32 R23, R23, R0, 0x1, P5 ;  /* 0x0000000017177211 */ /* 0x000fe200028f0eff */
[----:B------:R-:W-:Y:S01]  /*106a0*/  STL [R1+0x1130], R27 ;  /* 0x0011301b01007387 */ /* 0x000fe20000100800 */
[----:B------:R-:W-:-:S03]  /*106b0*/  IMAD R14, R14, UR5, RZ ;  /* 0x000000050e0e7c24 */ /* 0x000fc6000f8e02ff */
[----:B------:R-:W-:Y:S04]  /*106c0*/  STL [R1+0x116c], R26 ;  /* 0x00116c1a01007387 */ /* 0x000fe80000100800 */
        /* <DEDUP_REMOVED lines=9> */
[-C--:B------:R-:W-:Y:S01]  /*10760*/  LEA R21, P2, R14, R7.reuse, 0x1 ;  /* 0x000000070e157211 */ /* 0x080fe200078408ff */
[----:B------:R-:W-:Y:S01]  /*10770*/  IMAD R12, R12, UR5, RZ ;  /* 0x000000050c0c7c24 */ /* 0x000fe2000f8e02ff */
        /* <DEDUP_REMOVED lines=9> */
[----:B--2---:R-:W-:Y:S01]  /*10810*/  LEA R20, P0, R12, R7, 0x1 ;  /* 0x000000070c147211 */ /* 0x004fe200078008ff */
[----:B------:R-:W-:Y:S01]  /*10820*/  STL [R1+0x1194], R22 ;  /* 0x0011941601007387 */ /* 0x000fe20000100800 */
[----:B------:R-:W-:-:S03]  /*10830*/  LEA.HI.X.SX32 R17, R17, R0, 0x1, P6 ;  /* 0x0000000011117211 */ /* 0x000fc600030f0eff */
[----:B------:R-:W-:Y:S04]  /*10840*/  STL [R1+0x1160], R21 ;  /* 0x0011601501007387 */ /* 0x000fe80000100800 */
[----:B------:R-:W-:Y:S04]  /*10850*/  STL [R1+0x119c], R20 ;  /* 0x00119c1401007387 */ /* 0x000fe80000100800 */
[----:B------:R4:W-:Y:S01]  /*10860*/  STL [R1+0x1168], R19 ;  /* 0x0011681301007387 */ /* 0x0009e20000100800 */
[----:B------:R-:W-:Y:S01]  /*10870*/  LEA.HI.X.SX32 R14, R14, R0, 0x1, P2 ;  /* 0x000000000e0e7211 */ /* 0x000fe200010f0eff */
        /* <DEDUP_REMOVED lines=15> */
[----:B---3--:R-:W-:-:S05]  /*10970*/  LEA R18, P4, R80, R7, 0x1 ;  /* 0x0000000750127211 */ /* 0x008fca00078808ff */
[----:B------:R0:W-:Y:S04]  /*10980*/  STL [R1+0x11a4], R18 ;  /* 0x0011a41201007387 */ /* 0x0001e80000100800 */
[----:B------:R1:W-:Y:S01]  /*10990*/  STL [R1+0x1170], R17 ;  /* 0x0011701101007387 */ /* 0x0003e20000100800 */
[-C--:B----4-:R-:W-:Y:S02]  /*109a0*/  LEA R19, P6, R81, R7.reuse, 0x1 ;  /* 0x0000000751137211 */ /* 0x090fe400078c08ff */
[-C--:B0-----:R-:W-:Y:S02]  /*109b0*/  LEA.HI.X.SX32 R18, R16, R0.reuse, 0x1, P5 ;  /* 0x0000000010127211 */ /* 0x081fe400028f0eff */
[----:B------:R-:W-:Y:S01]  /*109c0*/  LEA.HI.X.SX32 R16, R15, R0, 0x1, P3 ;  /* 0x000000000f107211 */ /* 0x000fe200018f0eff */
[----:B------:R-:W-:Y:S01]  /*109d0*/  STL [R1+0x11ac], R19 ;  /* 0x0011ac1301007387 */ /* 0x000fe20000100800 */
[----:B-1----:R-:W-:-:S03]  /*109e0*/  LEA R17, P5, R82, R7, 0x1 ;  /* 0x0000000752117211 */ /* 0x002fc600078a08ff */
[----:B------:R-:W-:Y:S04]  /*109f0*/  STL [R1+0x1178], R18 ;  /* 0x0011781201007387 */ /* 0x000fe80000100800 */
[----:B------:R-:W-:Y:S01]  /*10a00*/  STL [R1+0x11b4], R17 ;  /* 0x0011b41101007387 */ /* 0x000fe20000100800 */
[----:B------:R-:W-:-:S03]  /*10a10*/  LEA R15, P3, R83, R7, 0x1 ;  /* 0x00000007530f7211 */ /* 0x000fc600078608ff */
[----:B------:R0:W-:Y:S04]  /*10a20*/  STL [R1+0x1180], R16 ;  /* 0x0011801001007387 */ /* 0x0001e80000100800 */
[----:B------:R1:W-:Y:S04]  /*10a30*/  STL [R1+0x11bc], R15 ;  /* 0x0011bc0f01007387 */ /* 0x0003e80000100800 */
[----:B------:R2:W-:Y:S01]  /*10a40*/  STL [R1+0x1188], R14 ;  /* 0x0011880e01007387 */ /* 0x0005e20000100800 */
[----:B0-----:R-:W-:Y:S02]  /*10a50*/  LEA R16, P2, R84, R7, 0x1 ;  /* 0x0000000754107211 */ /* 0x001fe400078408ff */
[----:B-1----:R-:W-:-:S02]  /*10a60*/  LEA.HI.X.SX32 R15, R13, R0, 0x1, P1 ;  /* 0x000000000d0f7211 */ /* 0x002fc400008f0eff */
[----:B------:R-:W-:Y:S02]  /*10a70*/  LEA.HI.X.SX32 R13, R12, R0, 0x1, P0 ;  /* 0x000000000c0d7211 */ /* 0x000fe400000f0eff */
[-C--:B--2---:R-:W-:Y:S01]  /*10a80*/  LEA R14, P1, R85, R7.reuse, 0x1 ;  /* 0x00000007550e7211 */ /* 0x084fe200078208ff */
[----:B------:R-:W-:Y:S01]  /*10a90*/  STL [R1+0x11c4], R16 ;  /* 0x0011c41001007387 */ /* 0x000fe20000100800 */
[----:B------:R-:W-:-:S03]  /*10aa0*/  LEA R12, P0, R8, R7, 0x1 ;  /* 0x00000007080c7211 */ /* 0x000fc600078008ff */
[----:B------:R-:W-:Y:S04]  /*10ab0*/  STL [R1+0x1190], R15 ;  /* 0x0011900f01007387 */ /* 0x000fe80000100800 */
[----:B------:R0:W-:Y:S04]  /*10ac0*/  STL [R1+0x11cc], R14 ;  /* 0x0011cc0e01007387 */ /* 0x0001e80000100800 */
[----:B------:R1:W-:Y:S04]  /*10ad0*/  STL [R1+0x1198], R13 ;  /* 0x0011980d01007387 */ /* 0x0003e80000100800 */
[----:B------:R2:W-:Y:S01]  /*10ae0*/  STL [R1+0x11d4], R12 ;  /* 0x0011d40c01007387 */ /* 0x0005e20000100800 */
[----:B0-----:R-:W-:-:S02]  /*10af0*/  LEA.HI.X.SX32 R14, R80, R0, 0x1, P4 ;  /* 0x00000000500e7211 */ /* 0x001fc400020f0eff */
[----:B-1----:R-:W-:-:S03]  /*10b00*/  LEA R13, P4, R9, R7, 0x1 ;  /* 0x00000007090d7211 */ /* 0x002fc600078808ff */
[----:B------:R0:W-:Y:S01]  /*10b10*/  STL [R1+0x11a0], R14 ;  /* 0x0011a00e01007387 */ /* 0x0001e20000100800 */
[----:B--2---:R-:W-:-:S03]  /*10b20*/  LEA.HI.X.SX32 R12, R81, R0, 0x1, P6 ;  /* 0x00000000510c7211 */ /* 0x004fc600030f0eff */
[----:B------:R1:W-:Y:S04]  /*10b30*/  STL [R1+0x11dc], R13 ;  /* 0x0011dc0d01007387 */ /* 0x0003e80000100800 */
[----:B------:R2:W-:Y:S01]  /*10b40*/  STL [R1+0x11a8], R12 ;  /* 0x0011a80c01007387 */ /* 0x0005e20000100800 */
[----:B0-----:R-:W-:Y:S02]  /*10b50*/  LEA R14, P6, R10, R7, 0x1 ;  /* 0x000000070a0e7211 */ /* 0x001fe400078c08ff */
[----:B-1----:R-:W-:-:S03]  /*10b60*/  LEA.HI.X.SX32 R13, R82, R0, 0x1, P5 ;  /* 0x00000000520d7211 */ /* 0x002fc600028f0eff */
[----:B------:R0:W-:Y:S01]  /*10b70*/  STL [R1+0x11e4], R14 ;  /* 0x0011e40e01007387 */ /* 0x0001e20000100800 */
[----:B--2---:R-:W-:-:S03]  /*10b80*/  LEA R12, P5, R11, R7, 0x1 ;  /* 0x000000070b0c7211 */ /* 0x004fc600078a08ff */
[----:B------:R1:W-:Y:S04]  /*10b90*/  STL [R1+0x11b0], R13 ;  /* 0x0011b00d01007387 */ /* 0x0003e80000100800 */
[----:B------:R2:W-:Y:S01]  /*10ba0*/  STL [R1+0x11ec], R12 ;  /* 0x0011ec0c01007387 */ /* 0x0005e20000100800 */
[----:B0-----:R-:W-:Y:S02]  /*10bb0*/  LEA.HI.X.SX32 R14, R83, R0, 0x1, P3 ;  /* 0x00000000530e7211 */ /* 0x001fe400018f0eff */
        /* <DEDUP_REMOVED lines=8> */
[----:B------:R-:W-:Y:S01]  /*10c40*/  IMAD R96, R96, UR5, RZ ;  /* 0x0000000560607c24 */ /* 0x000fe2000f8e02ff */
[----:B------:R-:W1:Y:S01]  /*10c50*/  LDC R85, c[0x0][0x238] ;  /* 0x00008e00ff557b82 */ /* 0x000e620000000800 */
[----:B--2---:R-:W-:Y:S01]  /*10c60*/  LEA R12, P1, R2, R7, 0x1 ;  /* 0x00000007020c7211 */ /* 0x004fe200078208ff */
[----:B------:R2:W-:Y:S01]  /*10c70*/  STL [R1+0x11c8], R13 ;  /* 0x0011c80d01007387 */ /* 0x0005e20000100800 */
[----:B0-----:R-:W-:-:S03]  /*10c80*/  LEA.HI.X.SX32 R14, R8, R0, 0x1, P0 ;  /* 0x00000000080e7211 */ /* 0x001fc600000f0eff */
[----:B------:R-:W3:Y:S04]  /*10c90*/  LDL.LU R8, [R1+0x1b9c] ;  /* 0x001b9c0001087983 */ /* 0x000ee80000300800 */
[----:B------:R0:W-:Y:S01]  /*10ca0*/  STL [R1+0x1204], R12 ;  /* 0x0012040c01007387 */ /* 0x0001e20000100800 */
[----:B--2---:R-:W-:-:S03]  /*10cb0*/  LEA.HI.X.SX32 R13, R9, R0, 0x1, P4 ;  /* 0x00000000090d7211 */ /* 0x004fc600020f0eff */
[----:B------:R2:W-:Y:S04]  /*10cc0*/  STL [R1+0x11d0], R14 ;  /* 0x0011d00e01007387 */ /* 0x0005e80000100800 */
[----:B------:R-:W3:Y:S01]  /*10cd0*/  LDL.LU R9, [R1+0x1b98] ;  /* 0x001b980001097983 */ /* 0x000ee20000300800 */
[----:B0-----:R-:W-:-:S05]  /*10ce0*/  LEA R12, P0, R3, R7, 0x1 ;  /* 0x00000007030c7211 */ /* 0x001fca00078008ff */
[----:B------:R0:W-:Y:S01]  /*10cf0*/  STL [R1+0x120c], R12 ;  /* 0x00120c0c01007387 */ /* 0x0001e20000100800 */
[----:B--2---:R-:W-:-:S03]  /*10d00*/  LEA.HI.X.SX32 R14, R10, R0, 0x1, P6 ;  /* 0x000000000a0e7211 */ /* 0x004fc600030f0eff */
[----:B------:R2:W-:Y:S04]  /*10d10*/  STL [R1+0x11d8], R13 ;  /* 0x0011d80d01007387 */ /* 0x0005e80000100800 */
[----:B------:R-:W4:Y:S01]  /*10d20*/  LDL.LU R10, [R1+0x1b94] ;  /* 0x001b9400010a7983 */ /* 0x000f220000300800 */
        /* <DEDUP_REMOVED lines=9> */
[----:B------:R1:W5:Y:S01]  /*10dc0*/  LDL.LU R6, [R1+0x1b8c] ;  /* 0x001b8c0001067983 */ /* 0x0003620000300800 */
        /* <DEDUP_REMOVED lines=20> */
[-C--:B0-----:R-:W-:Y:S02]  /*10f10*/  LEA R12, P0, R91, R7.reuse, 0x1 ;  /* 0x000000075b0c7211 */ /* 0x081fe400078008ff */
[----:B--2---:R-:W-:-:S03]  /*10f20*/  LEA R13, P4, R92, R7, 0x1 ;  /* 0x000000075c0d7211 */ /* 0x004fc600078808ff */
[----:B------:R0:W-:Y:S04]  /*10f30*/  STL [R1+0x1244], R12 ;  /* 0x0012440c01007387 */ /* 0x0001e80000100800 */
[----:B------:R2:W-:Y:S01]  /*10f40*/  STL [R1+0x1210], R14 ;  /* 0x0012100e01007387 */ /* 0x0005e20000100800 */
[----:B0-----:R-:W-:-:S03]  /*10f50*/  LEA.HI.X.SX32 R12, R86, R0, 0x1, P6 ;  /* 0x00000000560c7211 */ /* 0x001fc600030f0eff */
[----:B------:R0:W-:Y:S01]  /*10f60*/  STL [R1+0x124c], R13 ;  /* 0x00124c0d01007387 */ /* 0x0001e20000100800 */
[----:B--2---:R-:W-:-:S03]  /*10f70*/  LEA R14, P6, R93, R7, 0x1 ;  /* 0x000000075d0e7211 */ /* 0x004fc600078c08ff */
[----:B------:R2:W-:Y:S01]  /*10f80*/  STL [R1+0x1218], R12 ;  /* 0x0012180c01007387 */ /* 0x0005e20000100800 */
[----:B0-----:R-:W-:-:S03]  /*10f90*/  LEA.HI.X.SX32 R13, R87, R0, 0x1, P5 ;  /* 0x00000000570d7211 */ /* 0x001fc600028f0eff */
[----:B------:R0:W-:Y:S01]  /*10fa0*/  STL [R1+0x1254], R14 ;  /* 0x0012540e01007387 */ /* 0x0001e20000100800 */
[----:B--2---:R-:W-:-:S03]  /*10fb0*/  LEA R12, P5, R94, R7, 0x1 ;  /* 0x000000075e0c7211 */ /* 0x004fc600078a08ff */
[----:B------:R2:W-:Y:S01]  /*10fc0*/  STL [R1+0x1220], R13 ;  /* 0x0012200d01007387 */ /* 0x0005e20000100800 */
[----:B------:R-:W-:-:S03]  /*10fd0*/  IMAD R97, R97, UR5, RZ ;  /* 0x0000000561617c24 */ /* 0x000fc6000f8e02ff */
[----:B------:R1:W-:Y:S01]  /*10fe0*/  STL [R1+0x125c], R12 ;  /* 0x00125c0c01007387 */ /* 0x0003e20000100800 */
[----:B0-----:R-:W-:Y:S02]  /*10ff0*/  LEA.HI.X.SX32 R14, R88, R0, 0x1, P3 ;  /* 0x00000000580e7211 */ /* 0x001fe400018f0eff */
[----:B--2---:R-:W-:-:S03]  /*11000*/  LEA R13, P3, R95, R7, 0x1 ;  /* 0x000000075f0d7211 */ /* 0x004fc600078608ff */
[----:B------:R0:W-:Y:S01]  /*11010*/  STL [R1+0x1228], R14 ;  /* 0x0012280e01007387 */ /* 0x0001e20000100800 */
[----:B-1----:R-:W-:-:S03]  /*11020*/  LEA.HI.X.SX32 R12, R89, R0, 0x1, P2 ;  /* 0x00000000590c7211 */ /* 0x002fc600010f0eff */
[----:B------:R1:W-:Y:S01]  /*11030*/  STL [R1+0x1264], R13 ;  /* 0x0012640d01007387 */ /* 0x0003e20000100800 */
[----:B------:R-:W-:-:S03]  /*11040*/  IMAD R98, R98, UR5, RZ ;  /* 0x0000000562627c24 */ /* 0x000fc6000f8e02ff */
[----:B------:R2:W-:Y:S01]  /*11050*/  STL [R1+0x1230], R12 ;  /* 0x0012300c01007387 */ /* 0x0005e20000100800 */
[----:B0-----:R-:W-:Y:S02]  /*11060*/  LEA R14, P2, R96, R7, 0x1 ;  /* 0x00000007600e7211 */ /* 0x001fe400078408ff */
[----:B-1----:R-:W-:-:S03]  /*11070*/  LEA.HI.X.SX32 R13, R90, R0, 0x1, P1 ;  /* 0x000000005a0d7211 */ /* 0x002fc600008f0eff */
[----:B------:R0:W-:Y:S01]  /*11080*/  STL [R1+0x126c], R14 ;  /* 0x00126c0e01007387 */ /* 0x0001e20000100800 */
[----:B--2---:R-:W-:-:S03]  /*11090*/  LEA R12, P1, R97, R7, 0x1 ;  /* 0x00000007610c7211 */ /* 0x004fc600078208ff */
[----:B------:R1:W-:Y:S01]  /*110a0*/  STL [R1+0x1238], R13 ;  /* 0x0012380d01007387 */ /* 0x0003e20000100800 */
[----:B------:R-:W-:-:S03]  /*110b0*/  IMAD R99, R99, UR5, RZ ;  /* 0x0000000563637c24 */ /* 0x000fc6000f8e02ff */
[----:B------:R2:W-:Y:S01]  /*110c0*/  STL [R1+0x1274], R12 ;  /* 0x0012740c01007387 */ /* 0x0005e20000100800 */
[----:B0-----:R-:W-:Y:S01]  /*110d0*/  LEA.HI.X.SX32 R14, R91, R0, 0x1, P0 ;  /* 0x000000005b0e7211 */ /* 0x001fe200000f0eff */
[----:B------:R-:W-:Y:S01]  /*110e0*/  IMAD R100, R100, UR5, RZ ;  /* 0x0000000564647c24 */ /* 0x000fe2000f8e02ff */
[----:B-1----:R-:W-:-:S03]  /*110f0*/  LEA R13, P0, R98, R7, 0x1 ;  /* 0x00000007620d7211 */ /* 0x002fc600078008ff */
[----:B------:R0:W-:Y:S01]  /*11100*/  STL [R1+0x1240], R14 ;  /* 0x0012400e01007387 */ /* 0x0001e20000100800 */
[----:B--2---:R-:W-:-:S03]  /*11110*/  LEA.HI.X.SX32 R12, R92, R0, 0x1, P4 ;  /* 0x000000005c0c7211 */ /* 0x004fc600020f0eff */
        /* <DEDUP_REMOVED lines=753> */
[-C--:B0-----:R-:W-:Y:S01]  /*14030*/  LEA R14, P3, R248, R7.reuse, 0x1 ;  /* 0x00000007f80e7211 */ /* 0x081fe200078608ff */
[----:B------:R-:W-:Y:S02]  /*14040*/  IMAD R84, R85, 0x3f, RZ ;  /* 0x0000003f55547824 */ /* 0x000fe400078e02ff */
[----:B------:R-:W0:Y:S01]  /*14050*/  LDC R85, c[0x0][0x238] ;  /* 0x00008e00ff557b82 */ /* 0x000e220000000800 */
[----:B-1----:R-:W-:Y:S01]  /*14060*/  LEA.HI.X.SX32 R13, R242, R0, 0x1, P2 ;  /* 0x00000000f20d7211 */ /* 0x002fe200010f0eff */
[----:B------:R1:W-:Y:S01]  /*14070*/  STL [R1+0x1b2c], R14 ;  /* 0x001b2c0e01007387 */ /* 0x0003e20000100800 */
[----:B--2---:R-:W-:-:S03]  /*14080*/  LEA R12, P2, R251, R7, 0x1 ;  /* 0x00000007fb0c7211 */ /* 0x004fc600078408ff */
[----:B------:R2:W-:Y:S01]  /*14090*/  STL [R1+0x1b08], R13 ;  /* 0x001b080d01007387 */ /* 0x0005e20000100800 */
[----:B------:R-:W-:-:S03]  /*140a0*/  IMAD R252, R252, UR5, RZ ;  /* 0x00000005fcfc7c24 */ /* 0x000fc6000f8e02ff */
[----:B------:R3:W-:Y:S01]  /*140b0*/  STL [R1+0x1b30], R12 ;  /* 0x001b300c01007387 */ /* 0x0007e20000100800 */
[----:B-1----:R-:W-:Y:S02]  /*140c0*/  LEA.HI.X.SX32 R14, R243, R0, 0x1, P1 ;  /* 0x00000000f30e7211 */ /* 0x002fe400008f0eff */
[----:B--2---:R-:W-:-:S03]  /*140d0*/  LEA R13, P1, R250, R7, 0x1 ;  /* 0x00000007fa0d7211 */ /* 0x004fc600078208ff */
[----:B------:R-:W-:Y:S01]  /*140e0*/  STL [R1+0x1b10], R14 ;  /* 0x001b100e01007387 */ /* 0x000fe20000100800 */
[----:B---3--:R-:W-:-:S03]  /*140f0*/  LEA.HI.X.SX32 R12, R244, R0, 0x1, P0 ;  /* 0x00000000f40c7211 */ /* 0x008fc600000f0eff */
[----:B------:R1:W-:Y:S04]  /*14100*/  STL [R1+0x1b34], R13 ;  /* 0x001b340d01007387 */ /* 0x0003e80000100800 */
[----:B------:R2:W-:Y:S01]  /*14110*/  STL [R1+0x1b18], R12 ;  /* 0x001b180c01007387 */ /* 0x0005e20000100800 */
[----:B-1----:R-:W-:Y:S02]  /*14120*/  LEA R13, P0, R252, R7, 0x1 ;  /* 0x00000007fc0d7211 */ /* 0x002fe400078008ff */
[----:B--2---:R-:W-:-:S03]  /*14130*/  LEA.HI.X.SX32 R12, R245, R0, 0x1, P4 ;  /* 0x00000000f50c7211 */ /* 0x004fc600020f0eff */
[----:B------:R-:W-:Y:S01]  /*14140*/  STL [R1+0x1720], R13 ;  /* 0x0017200d01007387 */ /* 0x000fe20000100800 */
[----:B------:R-:W-:-:S03]  /*14150*/  LEA.HI.X.SX32 R7, R246, R0, 0x1, P6 ;  /* 0x00000000f6077211 */ /* 0x000fc600030f0eff */
[----:B------:R1:W-:Y:S01]  /*14160*/  STL [R1+0x1314], R12 ;  /* 0x0013140c01007387 */ /* 0x0003e20000100800 */
[----:B------:R-:W-:-:S03]  /*14170*/  LEA.HI.X.SX32 R14, R248, R0, 0x1, P3 ;  /* 0x00000000f80e7211 */ /* 0x000fc600018f0eff */
[----:B------:R-:W-:Y:S01]  /*14180*/  STL [R1+0x170c], R7 ;  /* 0x00170c0701007387 */ /* 0x000fe20000100800 */
[----:B-1----:R-:W-:-:S05]  /*14190*/  LEA.HI.X.SX32 R12, R247, R0, 0x1, P5 ;  /* 0x00000000f70c7211 */ /* 0x002fca00028f0eff */
[----:B------:R1:W-:Y:S04]  /*141a0*/  STL [R1+0x1710], R12 ;  /* 0x0017100c01007387 */ /* 0x0003e80000100800 */
[----:B------:R4:W-:Y:S01]  /*141b0*/  STL [R1+0x1714], R14 ;  /* 0x0017140e01007387 */ /* 0x0009e20000100800 */
[----:B-1----:R-:W-:-:S04]  /*141c0*/  IMAD.WIDE R12, R84, 0x2, R8 ;  /* 0x00000002540c7825 */ /* 0x002fc800078e0208 */
[----:B----4-:R-:W-:-:S04]  /*141d0*/  IMAD.WIDE R14, R84, 0x2, R10 ;  /* 0x00000002540e7825 */ /* 0x010fc800078e020a */
[----:B0-----:R-:W-:Y:S02]  /*141e0*/  IMAD R84, R85, 0x3e, RZ ;  /* 0x0000003e55547824 */ /* 0x001fe400078e02ff */
[----:B------:R-:W0:Y:S01]  /*141f0*/  LDC R85, c[0x0][0x238] ;  /* 0x00008e00ff557b82 */ /* 0x000e220000000800 */
[----:B------:R-:W-:-:S05]  /*14200*/  LEA.HI.X.SX32 R7, R251, R0, 0x1, P2 ;  /* 0x00000000fb077211 */ /* 0x000fca00010f0eff */
[----:B------:R1:W-:Y:S02]  /*14210*/  STL [R1+0x1718], R7 ;  /* 0x0017180701007387 */ /* 0x0003e40000100800 */
[-C--:B-1----:R-:W-:Y:S02]  /*14220*/  LEA.HI.X.SX32 R7, R250, R0.reuse, 0x1, P1 ;  /* 0x00000000fa077211 */ /* 0x082fe400008f0eff */
[----:B------:R-:W-:-:S03]  /*14230*/  LEA.HI.X.SX32 R0, R252, R0, 0x1, P0 ;  /* 0x00000000fc007211 */ /* 0x000fc600000f0eff */
[----:B------:R-:W-:Y:S04]  /*14240*/  STL [R1+0x171c], R7 ;  /* 0x00171c0701007387 */ /* 0x000fe80000100800 */
[----:B------:R-:W-:Y:S04]  /*14250*/  STL [R1+0x1318], R0 ;  /* 0x0013180001007387 */ /* 0x000fe80000100800 */
[----:B------:R-:W-:Y:S04]  /*14260*/  STL [R1+0x1320], R12 ;  /* 0x0013200c01007387 */ /* 0x000fe80000100800 */
[----:B------:R1:W-:Y:S01]  /*14270*/  STL [R1+0x131c], R13 ;  /* 0x00131c0d01007387 */ /* 0x0003e20000100800 */
[----:B0-----:R-:W-:-:S03]  /*14280*/  IMAD R16, R85, 0x3d, RZ ;  /* 0x0000003d55107824 */ /* 0x001fc600078e02ff */
[----:B------:R-:W-:Y:S01]  /*14290*/  STL [R1+0x1328], R14 ;  /* 0x0013280e01007387 */ /* 0x000fe20000100800 */
[----:B-1----:R-:W-:-:S03]  /*142a0*/  IMAD.WIDE R12, R84, 0x2, R8 ;  /* 0x00000002540c7825 */ /* 0x002fc600078e0208 */
[----:B------:R0:W-:Y:S04]  /*142b0*/  STL [R1+0x1324], R15 ;  /* 0x0013240f01007387 */ /* 0x0001e80000100800 */
[----:B------:R-:W-:Y:S04]  /*142c0*/  STL [R1+0x1330], R12 ;  /* 0x0013300c01007387 */ /* 0x000fe80000100800 */
[----:B------:R1:W-:Y:S01]  /*142d0*/  STL [R1+0x132c], R13 ;  /* 0x00132c0d01007387 */ /* 0x0003e20000100800 */
[----:B0-----:R-:W-:-:S04]  /*142e0*/  IMAD.WIDE R14, R84, 0x2, R10 ;  /* 0x00000002540e7825 */ /* 0x001fc800078e020a */
[----:B------:R-:W-:Y:S01]  /*142f0*/  IMAD R0, R85, 0x3c, RZ ;  /* 0x0000003c55007824 */ /* 0x000fe200078e02ff */
[----:B------:R-:W-:Y:S01]  /*14300*/  STL [R1+0x1338], R14 ;  /* 0x0013380e01007387 */ /* 0x000fe20000100800 */
[----:B-1----:R-:W-:-:S03]  /*14310*/  IMAD.WIDE R12, R16, 0x2, R8 ;  /* 0x00000002100c7825 */ /* 0x002fc600078e0208 */
[----:B------:R0:W-:Y:S01]  /*14320*/  STL [R1+0x1334], R15 ;  /* 0x0013340f01007387 */ /* 0x0001e20000100800 */
[----:B------:R-:W-:-:S03]  /*14330*/  IMAD.WIDE R16, R16, 0x2, R10 ;  /* 0x0000000210107825 */ /* 0x000fc600078e020a */
[----:B------:R-:W-:Y:S04]  /*14340*/  STL [R1+0x1340], R12 ;  /* 0x0013400c01007387 */ /* 0x000fe80000100800 */
[----:B------:R1:W-:Y:S04]  /*14350*/  STL [R1+0x133c], R13 ;  /* 0x00133c0d01007387 */ /* 0x0003e80000100800 */
[----:B------:R2:W-:Y:S01]  /*14360*/  STL [R1+0x1348], R16 ;  /* 0x0013481001007387 */ /* 0x0005e20000100800 */
[----:B0-----:R-:W-:-:S04]  /*14370*/  IMAD.WIDE R14, R0, 0x2, R10 ;  /* 0x00000002000e7825 */ /* 0x001fc800078e020a */
[----:B-1----:R-:W-:Y:S01]  /*14380*/  IMAD.WIDE R12, R0, 0x2, R8 ;  /* 0x00000002000c7825 */ /* 0x002fe200078e0208 */
[----:B------:R-:W-:Y:S03]  /*14390*/  STL [R1+0x1344], R17 ;  /* 0x0013441101007387 */ /* 0x000fe60000100800 */
[C---:B--2---:R-:W-:Y:S01]  /*143a0*/  IMAD R16, R85.reuse, 0x3b, RZ ;  /* 0x0000003b55107824 */ /* 0x044fe200078e02ff */
[----:B------:R-:W-:Y:S04]  /*143b0*/  STL [R1+0x1350], R12 ;  /* 0x0013500c01007387 */ /* 0x000fe80000100800 */
[----:B------:R0:W-:Y:S01]  /*143c0*/  STL [R1+0x134c], R13 ;  /* 0x00134c0d01007387 */ /* 0x0001e20000100800 */
[----:B------:R-:W-:-:S03]  /*143d0*/  IMAD R0, R85, 0x3a, RZ ;  /* 0x0000003a55007824 */ /* 0x000fc600078e02ff */
[----:B------:R-:W-:Y:S01]  /*143e0*/  STL [R1+0x1358], R14 ;  /* 0x0013580e01007387 */ /* 0x000fe20000100800 */
[----:B0-----:R-:W-:-:S03]  /*143f0*/  IMAD.WIDE R12, R16, 0x2, R8 ;  /* 0x00000002100c7825 */ /* 0x001fc600078e0208 */
        /* <DEDUP_REMOVED lines=179> */
[----:B------:R-:W-:-:S03]  /*14f30*/  IMAD.SHL.U32 R0, R85, 0x20, RZ ;  /* 0x0000002055007824 */ /* 0x000fc600078e00ff */
        /* <DEDUP_REMOVED lines=215> */
[----:B------:R1:W-:Y:S01]  /*15cb0*/  STL [R1+0x16dc], R13 ;  /* 0x0016dc0d01007387 */ /* 0x0003e20000100800 */
[----:B0-----:R-:W-:-:S03]  /*15cc0*/  IMAD.WIDE R14, R0, 0x2, R10 ;  /* 0x00000002000e7825 */ /* 0x001fc600078e020a */
[----:B------:R-:W-:Y:S01]  /*15cd0*/  STL [R1+0x16e8], R16 ;  /* 0x0016e81001007387 */ /* 0x000fe20000100800 */
[----:B-1----:R-:W-:-:S03]  /*15ce0*/  IMAD.WIDE R12, R0, 0x2, R8 ;  /* 0x00000002000c7825 */ /* 0x002fc600078e0208 */
[----:B------:R0:W-:Y:S04]  /*15cf0*/  STL [R1+0x16e4], R17 ;  /* 0x0016e41101007387 */ /* 0x0001e80000100800 */
[----:B------:R-:W-:Y:S04]  /*15d00*/  STL [R1+0x16f0], R12 ;  /* 0x0016f00c01007387 */ /* 0x000fe80000100800 */
[----:B------:R1:W-:Y:S01]  /*15d10*/  STL [R1+0x16ec], R13 ;  /* 0x0016ec0d01007387 */ /* 0x0003e20000100800 */
[----:B0-----:R-:W-:-:S03]  /*15d20*/  IMAD.WIDE R16, R85, 0x2, R8 ;  /* 0x0000000255107825 */ /* 0x001fc600078e0208 */
[----:B------:R-:W-:Y:S04]  /*15d30*/  STL [R1+0x16f8], R14 ;  /* 0x0016f80e01007387 */ /* 0x000fe80000100800 */
[----:B------:R-:W-:Y:S01]  /*15d40*/  STL [R1+0x16f4], R15 ;  /* 0x0016f40f01007387 */ /* 0x000fe20000100800 */
[----:B-1----:R-:W-:-:S03]  /*15d50*/  IMAD.WIDE R12, R85, 0x2, R10 ;  /* 0x00000002550c7825 */ /* 0x002fc600078e020a */
[----:B------:R-:W-:Y:S04]  /*15d60*/  STL [R1+0x1700], R16 ;  /* 0x0017001001007387 */ /* 0x000fe80000100800 */
[----:B------:R-:W-:Y:S04]  /*15d70*/  STL [R1+0x16fc], R17 ;  /* 0x0016fc1101007387 */ /* 0x000fe80000100800 */
[----:B------:R-:W-:Y:S04]  /*15d80*/  STL [R1+0x1708], R12 ;  /* 0x0017080c01007387 */ /* 0x000fe80000100800 */
[----:B------:R0:W-:Y:S04]  /*15d90*/  STL [R1+0x1704], R13 ;  /* 0x0017040d01007387 */ /* 0x0001e80000100800 */
[----:B------:R-:W-:Y:S04]  /*15da0*/  STL [R1+0xf10], RZ ;  /* 0x000f10ff01007387 */ /* 0x000fe80000100800 */
        /* <DEDUP_REMOVED lines=768> */
[----:B------:R-:W-:Y:S04]  /*18db0*/  STL [R1], RZ ;  /* 0x000000ff01007387 */ /* 0x000fe80000100800 */
        /* <DEDUP_REMOVED lines=121> */
[----:B------:R-:W-:Y:S01]  /*19550*/  STL [R1+0x1e8], RZ ;  /* 0x0001e8ff01007387 */ /* 0x000fe20000100800 */
[----:B------:R-:W-:-:S03]  /*19560*/  USHF.R.U32.HI UR46, URZ, 0x4, UR4 ;  /* 0x000000043f2e7899 */ /* 0x000fc60008011604 */
[----:B------:R-:W-:Y:S01]  /*19570*/  STL [R1+0x1ec], RZ ;  /* 0x0001ecff01007387 */ /* 0x000fe20000100800 */
[----:B------:R-:W-:-:S03]  /*19580*/  UIADD3 UR5, UR4, 0x10000, URZ ;  /* 0x0001000004057890 */ /* 0x000fc6000fffe03f */
[----:B------:R-:W-:Y:S04]  /*19590*/  STL [R1+0x1f0], RZ ;  /* 0x0001f0ff01007387 */ /* 0x000fe80000100800 */
[----:B------:R-:W-:Y:S04]  /*195a0*/  STL [R1+0x1f4], RZ ;  /* 0x0001f4ff01007387 */ /* 0x000fe80000100800 */
[----:B------:R-:W-:Y:S01]  /*195b0*/  STL [R1+0x1f8], RZ ;  /* 0x0001f8ff01007387 */ /* 0x000fe20000100800 */
[----:B------:R-:W-:-:S03]  /*195c0*/  USGXT.U32 UR46, UR46, 0xe ;  /* 0x0000000e2e2e789a */ /* 0x000fc60008000000 */
[----:B------:R-:W-:Y:S01]  /*195d0*/  STL [R1+0x1fc], RZ ;  /* 0x0001fcff01007387 */ /* 0x000fe20000100800 */
[----:B------:R-:W-:Y:S02]  /*195e0*/  USHF.R.U32.HI UR5, URZ, 0x4, UR5 ;  /* 0x000000043f057899 */ /* 0x000fe40008011605 */
[----:B------:R-:W-:Y:S02]  /*195f0*/  UIADD3 UR26, UP0, UR46, 0x2, URZ ;  /* 0x000000022e1a7890 */ /* 0x000fe4000ff1e03f */
[----:B------:R-:W-:Y:S01]  /*19600*/  USGXT.U32 UR44, UR5, 0xe ;  /* 0x0000000e052c789a */ /* 0x000fe20008000000 */
[----:B------:R-:W-:Y:S01]  /*19610*/  UMOV UR6, URZ ;  /* 0x0000003f00067c82 */ /* 0x000fe20008000000 */
[----:B------:R-:W-:Y:S02]  /*19620*/  USHF.L.U32 UR10, UR10, 0x6, URZ ;  /* 0x000000060a0a7899 */ /* 0x000fe4000800063f */
[----:B------:R-:W-:Y:S02]  /*19630*/  UIADD3.X UR27, UR6, 0x40000040, URZ, UP0, !UPT ;  /* 0x40000040061b7890 */ /* 0x000fe400087fe43f */
[----:B------:R-:W-:Y:S01]  /*19640*/  UIADD3 UR24, UP0, UR44, 0x80, URZ ;  /* 0x000000802c187890 */ /* 0x000fe2000ff1e03f */
[----:B------:R-:W-:Y:S01]  /*19650*/  UMOV UR7, URZ ;  /* 0x0000003f00077c82 */ /* 0x000fe20008000000 */
[----:B------:R-:W-:-:S02]  /*19660*/  USHF.R.S32.HI UR11, URZ, 0x1f, UR10 ;  /* 0x0000001f3f0b7899 */ /* 0x000fc4000801140a */
[----:B------:R-:W-:Y:S01]  /*19670*/  UIADD3.X UR25, UR7, 0x40000040, URZ, UP0, !UPT ;  /* 0x4000004007197890 */ /* 0x000fe200087fe43f */
[----:B------:R-:W-:Y:S01]  /*19680*/  CS2R R24, SRZ ;  /* 0x0000000000187805 */ /* 0x000fe2000001ff00 */
[----:B------:R-:W-:Y:S01]  /*19690*/  USHF.L.U32 UR5, UR10, 0x1, URZ ;  /* 0x000000010a057899 */ /* 0x000fe2000800063f */
[----:B------:R-:W-:Y:S01]  /*196a0*/  CS2R R26, SRZ ;  /* 0x00000000001a7805 */ /* 0x000fe2000001ff00 */
[----:B------:R-:W-:Y:S01]  /*196b0*/  USHF.L.U64.HI UR6, UR10, 0x1, UR11 ;  /* 0x000000010a067899 */ /* 0x000fe2000801020b */
[----:B------:R-:W-:Y:S02]  /*196c0*/  CS2R R28, SRZ ;  /* 0x00000000001c7805 */ /* 0x000fe4000001ff00 */
[----:B------:R-:W-:Y:S02]  /*196d0*/  CS2R R30, SRZ ;  /* 0x00000000001e7805 */ /* 0x000fe4000001ff00 */
[----:B------:R-:W-:Y:S02]  /*196e0*/  CS2R R32, SRZ ;  /* 0x0000000000207805 */ /* 0x000fe4000001ff00 */
[----:B------:R-:W-:-:S02]  /*196f0*/  CS2R R34, SRZ ;  /* 0x0000000000227805 */ /* 0x000fc4000001ff00 */
[----:B------:R-:W-:Y:S02]  /*19700*/  CS2R R36, SRZ ;  /* 0x0000000000247805 */ /* 0x000fe4000001ff00 */
[----:B------:R-:W-:Y:S02]  /*19710*/  CS2R R38, SRZ ;  /* 0x0000000000267805 */ /* 0x000fe4000001ff00 */
[----:B------:R-:W-:Y:S02]  /*19720*/  CS2R R40, SRZ ;  /* 0x0000000000287805 */ /* 0x000fe4000001ff00 */
[----:B------:R-:W-:Y:S02]  /*19730*/  CS2R R42, SRZ ;  /* 0x00000000002a7805 */ /* 0x000fe4000001ff00 */
[----:B------:R-:W-:Y:S02]  /*19740*/  CS2R R44, SRZ ;  /* 0x00000000002c7805 */ /* 0x000fe4000001ff00 */
[----:B------:R-:W-:-:S02]  /*19750*/  CS2R R46, SRZ ;  /* 0x00000000002e7805 */ /* 0x000fc4000001ff00 */
[----:B------:R-:W-:Y:S01]  /*19760*/  CS2R R48, SRZ ;  /* 0x0000000000307805 */ /* 0x000fe2000001ff00 */
[----:B------:R-:W-:Y:S01]  /*19770*/  UIADD3.64 UR10, UR24, 0x180, URZ ;  /* 0x00000180180a7897 */ /* 0x000fe2000fffe03f */
[----:B------:R-:W-:Y:S02]  /*19780*/  CS2R R50, SRZ ;  /* 0x0000000000327805 */ /* 0x000fe4000001ff00 */
[----:B------:R-:W-:Y:S01]  /*19790*/  CS2R R52, SRZ ;  /* 0x0000000000347805 */ /* 0x000fe2000001ff00 */
[----:B------:R-:W-:Y:S01]  /*197a0*/  IMAD.MOV.U32 R54, RZ, RZ, RZ ;  /* 0x000000ffff367224 */ /* 0x000fe200078e00ff */
[----:B------:R-:W-:Y:S01]  /*197b0*/  UIADD3.64 UR12, UR24, 0x200, URZ ;  /* 0x00000200180c7897 */ /* 0x000fe2000fffe03f */
[----:B------:R-:W-:Y:S01]  /*197c0*/  IMAD.SHL.U32 R7, R85, 0x40, RZ ;  /* 0x0000004055077824 */ /* 0x000fe200078e00ff */
[----:B------:R-:W-:Y:S02]  /*197d0*/  UIADD3.64 UR10, UR24, 0x280, URZ ;  /* 0x00000280180a7897 */ /* 0x000fe4000fffe03f */
[----:B------:R-:W-:-:S02]  /*197e0*/  UIADD3.64 UR12, UR24, 0x300, URZ ;  /* 0x00000300180c7897 */ /* 0x000fc4000fffe03f */
[----:B------:R-:W-:Y:S02]  /*197f0*/  UIADD3.64 UR10, UR24, 0x380, URZ ;  /* 0x00000380180a7897 */ /* 0x000fe4000fffe03f */
[----:B------:R-:W-:Y:S02]  /*19800*/  UIADD3.64 UR30, UR26, 0x2, URZ ;  /* 0x000000021a1e7897 */ /* 0x000fe4000fffe03f */
[----:B------:R-:W-:Y:S02]  /*19810*/  UIADD3.64 UR34, UR26, 0x4, URZ ;  /* 0x000000041a227897 */ /* 0x000fe4000fffe03f */
[----:B------:R-:W-:Y:S02]  /*19820*/  UIADD3.64 UR50, UR26, 0x7fe, URZ ;  /* 0x000007fe1a327897 */ /* 0x000fe4000fffe03f */
[----:B------:R-:W-:Y:S02]  /*19830*/  UIADD3.64 UR14, UR26, 0x800, URZ ;  /* 0x000008001a0e7897 */ /* 0x000fe4000fffe03f */
[----:B------:R-:W-:-:S02]  /*19840*/  UIADD3.64 UR18, UR26, 0x802, URZ ;  /* 0x000008021a127897 */ /* 0x000fc4000fffe03f */
[----:B------:R-:W-:Y:S02]  /*19850*/  UIADD3.64 UR22, UR26, 0x804, URZ ;  /* 0x000008041a167897 */ /* 0x000fe4000fffe03f */
[----:B------:R-:W-:Y:S02]  /*19860*/  UIADD3.64 UR28, UR24, 0x80, URZ ;  /* 0x00000080181c7897 */ /* 0x000fe4000fffe03f */
[----:B------:R-:W-:Y:S02]  /*19870*/  UIADD3.64 UR32, UR24, 0x100, URZ ;  /* 0x0000010018207897 */ /* 0x000fe4000fffe03f */
[----:B------:R-:W-:Y:S02]  /*19880*/  UIADD3.64 UR12, UR24, 0x400, URZ ;  /* 0x00000400180c7897 */ /* 0x000fe4000fffe03f */
[----:B------:R-:W-:Y:S01]  /*19890*/  UIADD3.64 UR10, UR24, 0x480, URZ ;  /* 0x00000480180a7897 */ /* 0x000fe2000fffe03f */
[----:B------:R-:W2:Y:S01]  /*198a0*/  LDL.LU R85, [R1+0xe04] ;  /* 0x000e040001557983 */ /* 0x000ea20000300800 */
[----:B------:R-:W-:Y:S01]  /*198b0*/  SHF.R.S32.HI R0, RZ, 0x1f, R7 ;  /* 0x0000001fff007819 */ /* 0x000fe20000011407 */
[----:B------:R-:W-:Y:S01]  /*198c0*/  IMAD.MOV.U32 R55, RZ, RZ, RZ ;  /* 0x000000ffff377224 */ /* 0x000fe200078e00ff */
[----:B0-----:R-:W-:-:S02]  /*198d0*/  LOP3.LUT R13, R3, 0x30, RZ, 0x3c, !PT ;  /* 0x00000030030d7812 */ /* 0x001fc400078e3cff */
[----:B------:R-:W-:Y:S02]  /*198e0*/  CS2R R56, SRZ ;  /* 0x0000000000387805 */ /* 0x000fe4000001ff00 */
[----:B------:R-:W-:Y:S02]  /*198f0*/  SHF.L.U64.HI R0, R7, 0x1, R0 ;  /* 0x0000000107007819 */ /* 0x000fe40000010200 */
[----:B------:R-:W-:Y:S02]  /*19900*/  CS2R R58, SRZ ;  /* 0x00000000003a7805 */ /* 0x000fe4000001ff00 */
[----:B------:R-:W-:Y:S02]  /*19910*/  LOP3.LUT R13, R3, 0x60, RZ, 0x3c, !PT ;  /* 0x00000060030d7812 */ /* 0x000fe400078e3cff */
[----:B------:R-:W-:Y:S02]  /*19920*/  CS2R R60, SRZ ;  /* 0x00000000003c7805 */ /* 0x000fe4000001ff00 */
[----:B------:R-:W-:-:S02]  /*19930*/  LOP3.LUT R13, R2, 0x40, RZ, 0x3c, !PT ;  /* 0x00000040020d7812 */ /* 0x000fc400078e3cff */
[----:B------:R-:W-:Y:S02]  /*19940*/  CS2R R62, SRZ ;  /* 0x00000000003e7805 */ /* 0x000fe4000001ff00 */
[C---:B------:R-:W-:Y:S02]  /*19950*/  LOP3.LUT R14, R3.reuse, 0x20, RZ, 0x3c, !PT ;  /* 0x00000020030e7812 */ /* 0x040fe400078e3cff */
[----:B------:R-:W-:Y:S02]  /*19960*/  CS2R R64, SRZ ;  /* 0x0000000000407805 */ /* 0x000fe4000001ff00 */
[----:B------:R-:W-:Y:S02]  /*19970*/  LOP3.LUT R14, R3, 0x50, RZ, 0x3c, !PT ;  /* 0x00000050030e7812 */ /* 0x000fe400078e3cff */
        /* <DEDUP_REMOVED lines=42> */
[----:B------:R-:W-:Y:S01]  /*19c20*/  LOP3.LUT R14, R2, 0x20, RZ, 0x3c, !PT ;  /* 0x00000020020e7812 */ /* 0x000fe200078e3cff */
[----:B------:R-:W-:Y:S02]  /*19c30*/  UIADD3.64 UR10, UR24, 0x500, URZ ;  /* 0x00000500180a7897 */ /* 0x000fe4000fffe03f */
[----:B------:R-:W-:-:S02]  /*19c40*/  UIADD3.64 UR56, UR24, 0x580, URZ ;  /* 0x0000058018387897 */ /* 0x000fc4000fffe03f */
[----:B------:R-:W-:Y:S02]  /*19c50*/  UIADD3.64 UR52, UR24, 0x600, URZ ;  /* 0x0000060018347897 */ /* 0x000fe4000fffe03f */
[----:B------:R-:W-:Y:S02]  /*19c60*/  UIADD3.64 UR36, UR24, 0x680, URZ ;  /* 0x0000068018247897 */ /* 0x000fe4000fffe03f */
[----:B------:R-:W-:Y:S01]  /*19c70*/  UIADD3.64 UR40, UR24, 0x700, URZ ;  /* 0x0000070018287897 */ /* 0x000fe2000fffe03f */
[----:B------:R-:W-:Y:S01]  /*19c80*/  UMOV UR47, 0x40000040 ;  /* 0x40000040002f7882 */ /* 0x000fe20000000000 */
[----:B------:R-:W-:Y:S01]  /*19c90*/  UMOV UR45, 0x40000040 ;  /* 0x40000040002d7882 */ /* 0x000fe20000000000 */
[----:B--2---:R-:W-:Y:S02]  /*19ca0*/  SHF.R.S32.HI R12, RZ, 0x6, R85 ;  /* 0x00000006ff0c7819 */ /* 0x004fe40000011455 */
[----:B------:R-:W-:-:S03]  /*19cb0*/  CS2R R84, SRZ ;  /* 0x0000000000547805 */ /* 0x000fc6000001ff00 */
[----:B------:R0:W-:Y:S02]  /*19cc0*/  STL [R1+0x1b5c], R12 ;  /* 0x001b5c0c01007387 */ /* 0x0001e40000100800 */
[----:B0-----:R-:W-:Y:S01]  /*19cd0*/  IMAD.SHL.U32 R12, R7, 0x2, RZ ;  /* 0x00000002070c7824 */ /* 0x001fe200078e00ff */
[----:B------:R-:W-:-:S05]  /*19ce0*/  LOP3.LUT R7, R3, 0x10, RZ, 0x3c, !PT ;  /* 0x0000001003077812 */ /* 0x000fca00078e3cff */
[----:B------:R0:W-:Y:S04]  /*19cf0*/  STL [R1+0x1b78], R7 ;  /* 0x001b780701007387 */ /* 0x0001e80000100800 */
[----:B------:R1:W-:Y:S01]  /*19d00*/  STL [R1+0x1b44], R13 ;  /* 0x001b440d01007387 */ /* 0x0003e20000100800 */
[C---:B0-----:R-:W-:Y:S02]  /*19d10*/  LOP3.LUT R7, R3.reuse, 0x40, RZ, 0x3c, !PT ;  /* 0x0000004003077812 */ /* 0x041fe400078e3cff */
[----:B------:R-:W-:Y:S02]  /*19d20*/  LOP3.LUT R7, R3, 0x70, RZ, 0x3c, !PT ;  /* 0x0000007003077812 */ /* 0x000fe400078e3cff */
[----:B------:R-:W-:-:S05]  /*19d30*/  LOP3.LUT R7, R2, 0x60, RZ, 0x3c, !PT ;  /* 0x0000006002077812 */ /* 0x000fca00078e3cff */
[----:B------:R1:W-:Y:S02]  /*19d40*/  STL [R1+0x1b40], R7 ;  /* 0x001b400701007387 */ /* 0x0003e40000100800 */
.L_x_1:
[----:B-----5:R-:W2:Y:S01]  /*19d50*/  LDL R15, [R1+0x1704] ;  /* 0x00170400010f7983 */ /* 0x020ea20000100800 */
[----:B-1----:R-:W0:Y:S03]  /*19d60*/  LDC R7, c[0x0][0x230] ;  /* 0x00008c00ff077b82 */ /* 0x002e260000000800 */
[----:B------:R-:W2:Y:S04]  /*19d70*/  LDL R14, [R1+0x1708] ;  /* 0x00170800010e7983 */ /* 0x000ea80000100800 */
[----:B------:R-:W-:Y:S04]  /*19d80*/  STL [R1+0x2284], R2 ;  /* 0x0022840201007387 */ /* 0x000fe80000100800 */
[----:B------:R-:W-:Y:S04]  /*19d90*/  STL [R1+0x2280], R0 ;  /* 0x0022800001007387 */ /* 0x000fe80000100800 */
[----:B------:R-:W-:Y:S04]  /*19da0*/  STL.64 [R1+0x1e00], R150 ;  /* 0x001e009601007387 */ /* 0x000fe80000100a00 */
        /* <DEDUP_REMOVED lines=13> */
[----:B------:R-:W-:Y:S04]  /*19e80*/  STL [R1+0x228c], R124 ;  /* 0x00228c7c01007387 */ /* 0x000fe80000100800 */
[----:B------:R-:W-:Y:S04]  /*19e90*/  STL [R1+0x2288], R125 ;  /* 0x0022887d01007387 */ /* 0x000fe80000100800 */
        /* <DEDUP_REMOVED lines=72> */
[----:B------:R1:W-:Y:S04]  /*1a320*/  STL.64 [R1+0x1c68], R48 ;  /* 0x001c683001007387 */ /* 0x0003e80000100a00 */
[----:B-1----:R-:W3:Y:S04]  /*1a330*/  LDL R48, [R1+0x1700] ;  /* 0x0017000001307983 */ /* 0x002ee80000100800 */
[----:B------:R-:W-:Y:S04]  /*1a340*/  STL.64 [R1+0x1c60], R46 ;  /* 0x001c602e01007387 */ /* 0x000fe80000100a00 */
[----:B------:R1:W-:Y:S04]  /*1a350*/  STL.64 [R1+0x1c58], R44 ;  /* 0x001c582c01007387 */ /* 0x0003e80000100a00 */
[----:B-1----:R-:W4:Y:S04]  /*1a360*/  LDL R45, [R1+0x16fc] ;  /* 0x0016fc00012d7983 */ /* 0x002f280000100800 */
[----:B------:R-:W-:Y:S04]  /*1a370*/  STL.64 [R1+0x1c50], R42 ;  /* 0x001c502a01007387 */ /* 0x000fe80000100a00 */
[----:B------:R1:W-:Y:S04]  /*1a380*/  STL.64 [R1+0x1c48], R40 ;  /* 0x001c482801007387 */ /* 0x0003e80000100a00 */
[----:B-1----:R-:W0:Y:S01]  /*1a390*/  LDL R41, [R1+0xf10] ;  /* 0x000f100001297983 */ /* 0x002e220000100800 */
[----:B------:R-:W-:-:S02]  /*1a3a0*/  PRMT R18, RZ, 0x7610, R18 ;  /* 0x00007610ff127816 */ /* 0x000fc40000000012 */
[----:B------:R-:W-:Y:S01]  /*1a3b0*/  PRMT R19, RZ, 0x7610, R19 ;  /* 0x00007610ff137816 */ /* 0x000fe20000000013 */
[----:B------:R1:W-:Y:S01]  /*1a3c0*/  STL.64 [R1+0x1c40], R38 ;  /* 0x001c402601007387 */ /* 0x0003e20000100a00 */
[----:B------:R-:W-:Y:S02]  /*1a3d0*/  PRMT R16, RZ, 0x7610, R16 ;  /* 0x00007610ff107816 */ /* 0x000fe40000000010 */
[----:B------:R-:W-:Y:S01]  /*1a3e0*/  PRMT R17, RZ, 0x7610, R17 ;  /* 0x00007610ff117816 */ /* 0x000fe20000000011 */
[----:B------:R-:W-:Y:S01]  /*1a3f0*/  STL.64 [R1+0x1c38], R36 ;  /* 0x001c382401007387 */ /* 0x000fe20000100a00 */
[----:B------:R-:W-:Y:S02]  /*1a400*/  PRMT R13, RZ, 0x7610, R13 ;  /* 0x00007610ff0d7816 */ /* 0x000fe4000000000d */
[----:B------:R-:W-:Y:S01]  /*1a410*/  PRMT R2, RZ, 0x7610, R2 ;  /* 0x00007610ff027816 */ /* 0x000fe20000000002 */
[----:B------:R-:W-:Y:S01]  /*1a420*/  STL.64 [R1+0x1c30], R34 ;  /* 0x001c302201007387 */ /* 0x000fe20000100a00 */
[----:B------:R-:W-:-:S02]  /*1a430*/  PRMT R0, RZ, 0x7610, R0 ;  /* 0x00007610ff007816 */ /* 0x000fc40000000000 */
[----:B------:R-:W-:Y:S01]  /*1a440*/  PRMT R12, RZ, 0x7610, R12 ;  /* 0x00007610ff0c7816 */ /* 0x000fe2000000000c */
[----:B------:R2:W-:Y:S01]  /*1a450*/  STL.64 [R1+0x1c28], R32 ;  /* 0x001c282001007387 */ /* 0x0005e20000100a00 */
[----:B------:R-:W-:Y:S02]  /*1a460*/  PRMT R252, RZ, 0x7610, R252 ;  /* 0x00007610fffc7816 */ /* 0x000fe400000000fc */
[----:B------:R-:W-:Y:S01]  /*1a470*/  PRMT R251, RZ, 0x7610, R251 ;  /* 0x00007610fffb7816 */ /* 0x000fe200000000fb */
[----:B------:R2:W-:Y:S01]  /*1a480*/  STL.64 [R1+0x1c20], R30 ;  /* 0x001c201e01007387 */ /* 0x0005e20000100a00 */
        /* <DEDUP_REMOVED lines=11> */
[----:B-----5:R-:W-:Y:S01]  /*1a540*/  STL [R1+0x1b84], R6 ;  /* 0x001b840601007387 */ /* 0x020fe20000100800 */
[----:B------:R-:W-:-:S02]  /*1a550*/  PRMT R242, RZ, 0x7610, R242 ;  /* 0x00007610fff27816 */ /* 0x000fc400000000f2 */
[----:B------:R-:W-:Y:S01]  /*1a560*/  PRMT R241, RZ, 0x7610, R241 ;  /* 0x00007610fff17816 */ /* 0x000fe200000000f1 */
[----:B------:R-:W-:Y:S01]  /*1a570*/  STL [R1+0x1b80], R5 ;  /* 0x001b800501007387 */ /* 0x000fe20000100800 */
[----:B------:R-:W-:Y:S02]  /*1a580*/  PRMT R240, RZ, 0x7610, R240 ;  /* 0x00007610fff07816 */ /* 0x000fe400000000f0 */
[----:B------:R-:W-:Y:S01]  /*1a590*/  PRMT R239, RZ, 0x7610, R239 ;  /* 0x00007610ffef7816 */ /* 0x000fe200000000ef */
[----:B------:R2:W-:Y:S01]  /*1a5a0*/  STL [R1+0x1b7c], R4 ;  /* 0x001b7c0401007387 */ /* 0x0005e20000100800 */
[----:B------:R-:W-:Y:S02]  /*1a5b0*/  PRMT R238, RZ, 0x7610, R238 ;  /* 0x00007610ffee7816 */ /* 0x000fe400000000ee */
[----:B------:R-:W-:Y:S01]  /*1a5c0*/  PRMT R237, RZ, 0x7610, R237 ;  /* 0x00007610ffed7816 */ /* 0x000fe200000000ed */
[----:B-1----:R-:W4:Y:S01]  /*1a5d0*/  LDL R38, [R1+0x16f8] ;  /* 0x0016f80001267983 */ /* 0x002f220000100800 */
[----:B------:R-:W-:-:S02]  /*1a5e0*/  PRMT R236, RZ, 0x7610, R236 ;  /* 0x00007610ffec7816 */ /* 0x000fc400000000ec */
[----:B------:R-:W-:Y:S01]  /*1a5f0*/  PRMT R235, RZ, 0x7610, R235 ;  /* 0x00007610ffeb7816 */ /* 0x000fe200000000eb */
[----:B--2---:R-:W2:Y:S01]  /*1a600*/  LDL R32, [R1+0x16f0] ;  /* 0x0016f00001207983 */ /* 0x004ea20000100800 */
[----:B------:R-:W-:Y:S02]  /*1a610*/  PRMT R234, RZ, 0x7610, R234 ;  /* 0x00007610ffea7816 */ /* 0x000fe400000000ea */
[----:B------:R-:W-:Y:S01]  /*1a620*/  PRMT R233, RZ, 0x7610, R233 ;  /* 0x00007610ffe97816 */ /* 0x000fe200000000e9 */
[----:B------:R-:W2:Y:S01]  /*1a630*/  LDL R34, [R1+0x16ec] ;  /* 0x0016ec0001227983 */ /* 0x000ea20000100800 */
[----:B------:R-:W-:Y:S02]  /*1a640*/  PRMT R232, RZ, 0x7610, R232 ;  /* 0x00007610ffe87816 */ /* 0x000fe400000000e8 */
[----:B------:R-:W-:Y:S01]  /*1a650*/  PRMT R231, RZ, 0x7610, R231 ;  /* 0x00007610ffe77816 */ /* 0x000fe200000000e7 */
[----:B------:R-:W2:Y:S01]  /*1a660*/  LDL R31, [R1+0x16e4] ;  /* 0x0016e400011f7983 */ /* 0x000ea20000100800 */
[----:B------:R-:W-:-:S02]  /*1a670*/  PRMT R230, RZ, 0x7610, R230 ;  /* 0x00007610ffe67816 */ /* 0x000fc400000000e6 */
[----:B------:R-:W-:Y:S01]  /*1a680*/  PRMT R229, RZ, 0x7610, R229 ;  /* 0x00007610ffe57816 */ /* 0x000fe200000000e5 */
[----:B------:R-:W2:Y:S01]  /*1a690*/  LDL R27, [R1+0x16e8] ;  /* 0x0016e800011b7983 */ /* 0x000ea20000100800 */
[----:B------:R-:W-:Y:S02]  /*1a6a0*/  PRMT R228, RZ, 0x7610, R228 ;  /* 0x00007610ffe47816 */ /* 0x000fe400000000e4 */
[----:B------:R-:W-:Y:S01]  /*1a6b0*/  PRMT R227, RZ, 0x7610, R227 ;  /* 0x00007610ffe37816 */ /* 0x000fe200000000e3 */
[----:B------:R-:W2:Y:S01]  /*1a6c0*/  LDL R24, [R1+0x16dc] ;  /* 0x0016dc0001187983 */ /* 0x000ea20000100800 */
[----:B------:R-:W-:Y:S02]  /*1a6d0*/  PRMT R95, RZ, 0x7610, R95 ;  /* 0x00007610ff5f7816 */ /* 0x000fe4000000005f */
[----:B------:R-:W-:Y:S01]  /*1a6e0*/  PRMT R226, RZ, 0x7610, R226 ;  /* 0x00007610ffe27816 */ /* 0x000fe200000000e2 */
[----:B------:R-:W2:Y:S01]  /*1a6f0*/  LDL R4, [R1+0x16e0] ;  /* 0x0016e00001047983 */ /* 0x000ea20000100800 */
[----:B------:R-:W-:-:S02]  /*1a700*/  PRMT R225, RZ, 0x7610, R225 ;  /* 0x00007610ffe17816 */ /* 0x000fc400000000e1 */
[----:B------:R-:W-:Y:S02]  /*1a710*/  PRMT R224, RZ, 0x7610, R224 ;  /* 0x00007610ffe07816 */ /* 0x000fe400000000e0 */
[----:B------:R-:W-:Y:S02]  /*1a720*/  PRMT R223, RZ, 0x7610, R223 ;  /* 0x00007610ffdf7816 */ /* 0x000fe400000000df */
[----:B------:R-:W-:Y:S02]  /*1a730*/  PRMT R222, RZ, 0x7610, R222 ;  /* 0x00007610ffde7816 */ /* 0x000fe400000000de */
[----:B------:R-:W-:Y:S02]  /*1a740*/  PRMT R221, RZ, 0x7610, R221 ;  /* 0x00007610ffdd7816 */ /* 0x000fe400000000dd */
[----:B------:R-:W-:Y:S02]  /*1a750*/  PRMT R220, RZ, 0x7610, R220 ;  /* 0x00007610ffdc7816 */ /* 0x000fe400000000dc */
        /* <DEDUP_REMOVED lines=72> */
[----:B------:R-:W-:-:S02]  /*1abe0*/  MOV R151, UR37 ;  /* 0x0000002500977c02 */ /* 0x000fc40008000f00 */
[----:B------:R-:W-:Y:S02]  /*1abf0*/  MOV R150, UR36 ;  /* 0x0000002400967c02 */ /* 0x000fe40008000f00 */
[----:B------:R-:W-:Y:S02]  /*1ac00*/  MOV R149, UR41 ;  /* 0x0000002900957c02 */ /* 0x000fe40008000f00 */
[----:B------:R-:W-:Y:S01]  /*1ac10*/  MOV R148, UR40 ;  /* 0x0000002800947c02 */ /* 0x000fe20008000f00 */
[----:B0-----:R-:W-:Y:S02]  /*1ac20*/  IMAD R7, R41, -0x40, R7 ;  /* 0xffffffc029077824 */ /* 0x001fe400078e0207 */
[----:B------:R-:W2:Y:S03]  /*1ac30*/  LDL R41, [R1+0x16f4] ;  /* 0x0016f40001297983 */ /* 0x000ea60000100800 */
[----:B------:R-:W-:-:S02]  /*1ac40*/  ISETP.GT.AND P1, PT, R7, 0x1, PT ;  /* 0x000000010700780c */ /* 0x000fc40003f24270 */
[----:B------:R-:W-:Y:S02]  /*1ac50*/  ISETP.GT.AND P2, PT, R7, 0x2, PT ;  /* 0x000000020700780c */ /* 0x000fe40003f44270 */
[----:B------:R-:W-:Y:S02]  /*1ac60*/  PRMT R96, RZ, 0x7610, R96 ;  /* 0x00007610ff607816 */ /* 0x000fe40000000060 */
[----:B------:R-:W-:-:S07]  /*1ac70*/  PRMT R107, RZ, 0x7610, R107 ;  /* 0x00007610ff6b7816 */ /* 0x000fce000000006b */
[----:B------:R3:W2:Y:S02]  /*1ac80*/  @P1 LDG.E.U16 R95, desc[UR8][R14.64] ;  /* 0x000000080e5f1981 */ /* 0x0006a4000c1e1500 */
[----:B---3--:R-:W-:Y:S02]  /*1ac90*/  @P1 IMAD.MOV.U32 R14, RZ, RZ, R48 ;  /* 0x000000ffff0e1224 */ /* 0x008fe400078e0030 */
[----:B----4-:R-:W-:Y:S01]  /*1aca0*/  @P1 IMAD.MOV.U32 R15, RZ, RZ, R45 ;  /* 0x000000ffff0f1224 */ /* 0x010fe200078e002d */
[----:B------:R-:W-:Y:S01]  /*1acb0*/  ISETP.GT.AND P0, PT, R7, RZ, PT ;  /* 0x000000ff0700720c */ /* 0x000fe20003f04270 */
[----:B------:R-:W3:Y:S04]  /*1acc0*/  LDL R48, [R1+0x1514] ;  /* 0x0015140001307983 */ /* 0x000ee80000100800 */
[----:B------:R0:W4:Y:S01]  /*1acd0*/  @P1 LDG.E.U16 R96, desc[UR8][R14.64] ;  /* 0x000000080e601981 */ /* 0x000122000c1e1500 */
[----:B------:R-:W-:-:S02]  /*1ace0*/  PRMT R108, RZ, 0x7610, R108 ;  /* 0x00007610ff6c7816 */ /* 0x000fc4000000006c */
[----:B------:R-:W-:Y:S01]  /*1acf0*/  PRMT R119, RZ, 0x7610, R119 ;  /* 0x00007610ff777816 */ /* 0x000fe20000000077 */
[----:B------:R-:W3:Y:S04]  /*1ad00*/  LDL R45, [R1+0x1518] ;  /* 0x00151800012d7983 */ /* 0x000ee80000100800 */
[----:B------:R-:W4:Y:S01]  /*1ad10*/  @P0 LDG.E.U16 R18, desc[UR8][R10.64] ;  /* 0x000000080a120981 */ /* 0x000f22000c1e1500 */
[----:B0-----:R-:W-:-:S03]  /*1ad20*/  @P2 IMAD.MOV.U32 R14, RZ, RZ, R38 ;  /* 0x000000ffff0e2224 */ /* 0x001fc600078e0026 */
[----:B------:R-:W4:Y:S04]  /*1ad30*/  @P0 LDG.E.U16 R19, desc[UR8][R8.64] ;  /* 0x0000000808130981 */ /* 0x000f28000c1e1500 */
[----:B------:R-:W3:Y:S01]  /*1ad40*/  LDL R38, [R1+0x16d8] ;  /* 0x0016d80001267983 */ /* 0x000ee20000100800 */
[----:B--2---:R-:W-:-:S03]  /*1ad50*/  @P2 IMAD.MOV.U32 R15, RZ, RZ, R41 ;  /* 0x000000ffff0f2224 */ /* 0x004fc600078e0029 */
[----:B------:R-:W2:Y:S04]  /*1ad60*/  LDL R41, [R1+0x16d4] ;  /* 0x0016d40001297983 */ /* 0x000ea80000100800 */
[----:B------:R0:W4:Y:S02]  /*1ad70*/  @P2 LDG.E.U16 R107, desc[UR8][R14.64] ;  /* 0x000000080e6b2981 */ /* 0x000124000c1e1500 */
[----:B0-----:R-:W-:Y:S02]  /*1ad80*/  @P2 IMAD.MOV.U32 R14, RZ, RZ, R32 ;  /* 0x000000ffff0e2224 */ /* 0x001fe400078e0020 */
[----:B------:R-:W4:Y:S01]  /*1ad90*/  LDL R32, [R1+0x16d0] ;  /* 0x0016d00001207983 */ /* 0x000f220000100800 */
[----:B------:R-:W-:Y:S01]  /*1ada0*/  ISETP.GT.AND P0, PT, R7, 0x3, PT ;  /* 0x000000030700780c */ /* 0x000fe20003f04270 */
[----:B------:R-:W-:-:S02]  /*1adb0*/  @P2 IMAD.MOV.U32 R15, RZ, RZ, R34 ;  /* 0x000000ffff0f2224 */ /* 0x000fc400078e0022 */
[----:B------:R-:W4:Y:S04]  /*1adc0*/  LDL R34, [R1+0x16cc] ;  /* 0x0016cc0001227983 */ /* 0x000f280000100800 */
[----:B------:R0:W4:Y:S06]  /*1add0*/  @P2 LDG.E.U16 R108, desc[UR8][R14.64] ;  /* 0x000000080e6c2981 */ /* 0x00012c000c1e1500 */
[----:B0-----:R-:W-:-:S02]  /*1ade0*/  @P0 IMAD.MOV.U32 R14, RZ, RZ, R27 ;  /* 0x000000ffff0e0224 */ /* 0x001fc400078e001b */
[----:B------:R-:W-:Y:S01]  /*1adf0*/  @P0 IMAD.MOV.U32 R15, RZ, RZ, R31 ;  /* 0x000000ffff0f0224 */ /* 0x000fe200078e001f */
[----:B------:R-:W4:Y:S04]  /*1ae00*/  LDL R27, [R1+0x16c8] ;  /* 0x0016c800011b7983 */ /* 0x000f280000100800 */
[----:B------:R-:W4:Y:S04]  /*1ae10*/  LDL R31, [R1+0x16c4] ;  /* 0x0016c400011f7983 */ /* 0x000f280000100800 */
[----:B------:R0:W4:Y:S02]  /*1ae20*/  @P0 LDG.E.U16 R119, desc[UR8][R14.64] ;  /* 0x000000080e770981 */ /* 0x000124000c1e1500 */
[----:B0-----:R-:W-:-:S02]  /*1ae30*/  @P0 IMAD.MOV.U32 R15, RZ, RZ, R24 ;  /* 0x000000ffff0f0224 */ /* 0x001fc400078e0018 */
[----:B------:R-:W4:Y:S01]  /*1ae40*/  LDL R24, [R1+0x16bc] ;  /* 0x0016bc0001187983 */ /* 0x000f220000100800 */
[----:B------:R-:W-:Y:S01]  /*1ae50*/  ISETP.GT.AND P1, PT, R7, 0x4, PT ;  /* 0x000000040700780c */ /* 0x000fe20003f24270 */
[----:B------:R-:W-:Y:S02]  /*1ae60*/  @P0 IMAD.MOV.U32 R14, RZ, RZ, R4 ;  /* 0x000000ffff0e0224 */ /* 0x000fe400078e0004 */
[----:B------:R-:W4:Y:S01]  /*1ae70*/  LDL R4, [R1+0x16c0] ;  /* 0x0016c00001047983 */ /* 0x000f220000100800 */
[----:B------:R-:W-:Y:S02]  /*1ae80*/  PRMT R120, RZ, 0x7610, R120 ;  /* 0x00007610ff787816 */ /* 0x000fe40000000078 */
[----:B------:R-:W-:-:S04]  /*1ae90*/  PRMT R144, RZ, 0x7610, R144 ;  /* 0x00007610ff907816 */ /* 0x000fc80000000090 */
[----:B------:R3:W4:Y:S03]  /*1aea0*/  @P0 LDG.E.U16 R120, desc[UR8][R14.64] ;  /* 0x000000080e780981 */ /* 0x000726000c1e1500 */
[----:B---3--:R-:W-:Y:S02]  /*1aeb0*/  @P1 IMAD.MOV.U32 R14, RZ, RZ, R38 ;  /* 0x000000ffff0e1224 */ /* 0x008fe400078e0026 */
[----:B------:R-:W3:Y:S01]  /*1aec0*/  LDL R38, [R1+0x16b8] ;  /* 0x0016b80001267983 */ /* 0x000ee20000100800 */
[----:B--2---:R-:W-:-:S03]  /*1aed0*/  @P1 IMAD.MOV.U32 R15, RZ, RZ, R41 ;  /* 0x000000ffff0f1224 */ /* 0x004fc600078e0029 */
[----:B------:R-:W2:Y:S04]  /*1aee0*/  LDL R41, [R1+0x16b4] ;  /* 0x0016b40001297983 */ /* 0x000ea80000100800 */
[----:B------:R4:W2:Y:S02]  /*1aef0*/  @P1 LDG.E.U16 R144, desc[UR8][R14.64] ;  /* 0x000000080e901981 */ /* 0x0008a4000c1e1500 */
[----:B----4-:R-:W-:Y:S02]  /*1af00*/  @P1 IMAD.MOV.U32 R14, RZ, RZ, R32 ;  /* 0x000000ffff0e1224 */ /* 0x010fe400078e0020 */
[----:B------:R-:W4:Y:S01]  /*1af10*/  LDL R32, [R1+0x16b0] ;  /* 0x0016b00001207983 */ /* 0x000f220000100800 */
[----:B------:R-:W-:Y:S01]  /*1af20*/  ISETP.GT.AND P2, PT, R7, 0x5, PT ;  /* 0x000000050700780c */ /* 0x000fe20003f44270 */
[----:B------:R-:W-:Y:S01]  /*1af30*/  @P1 IMAD.MOV.U32 R15, RZ, RZ, R34 ;  /* 0x000000ffff0f1224 */ /* 0x000fe200078e0022 */
[----:B------:R-:W-:Y:S01]  /*1af40*/  PRMT R143, RZ, 0x7610, R143 ;  /* 0x00007610ff8f7816 */ /* 0x000fe2000000008f */
[----:B------:R-:W4:Y:S01]  /*1af50*/  LDL R34, [R1+0x16ac] ;  /* 0x0016ac0001227983 */ /* 0x000f220000100800 */
[----:B------:R-:W-:-:S04]  /*1af60*/  PRMT R135, RZ, 0x7610, R135 ;  /* 0x00007610ff877816 */ /* 0x000fc80000000087 */
[----:B------:R0:W4:Y:S05]  /*1af70*/  @P1 LDG.E.U16 R143, desc[UR8][R14.64] ;  /* 0x000000080e8f1981 */ /* 0x00012a000c1e1500 */
[----:B0-----:R-:W-:Y:S02]  /*1af80*/  @P2 IMAD.MOV.U32 R14, RZ, RZ, R27 ;  /* 0x000000ffff0e2224 */ /* 0x001fe400078e001b */
[----:B------:R-:W4:Y:S01]  /*1af90*/  LDL R27, [R1+0x16a8] ;  /* 0x0016a800011b7983 */ /* 0x000f220000100800 */
[----:B------:R-:W-:-:S03]  /*1afa0*/  @P2 IMAD.MOV.U32 R15, RZ, RZ, R31 ;  /* 0x000000ffff0f2224 */ /* 0x000fc600078e001f */
[----:B------:R-:W4:Y:S04]  /*1afb0*/  LDL R31, [R1+0x16a4] ;  /* 0x0016a400011f7983 */ /* 0x000f280000100800 */
[----:B------:R0:W4:Y:S02]  /*1afc0*/  @P2 LDG.E.U16 R135, desc[UR8][R14.64] ;  /* 0x000000080e872981 */ /* 0x000124000c1e1500 */
[----:B0-----:R-:W-:Y:S02]  /*1afd0*/  @P2 IMAD.MOV.U32 R15, RZ, RZ, R24 ;  /* 0x000000ffff0f2224 */ /* 0x001fe400078e0018 */
[----:B------:R-:W4:Y:S01]  /*1afe0*/  LDL R24, [R1+0x169c] ;  /* 0x00169c0001187983 */ /* 0x000f220000100800 */
[----:B------:R-:W-:Y:S01]  /*1aff0*/  ISETP.GT.AND P0, PT, R7, 0x6, PT ;  /* 0x000000060700780c */ /* 0x000fe20003f04270 */
[----:B------:R-:W-:-:S02]  /*1b000*/  @P2 IMAD.MOV.U32 R14, RZ, RZ, R4 ;  /* 0x000000ffff0e2224 */ /* 0x000fc400078e0004 */
        /* <DEDUP_REMOVED lines=27> */
[----:B------:R-:W-:-:S06]  /*1b1c0*/  PRMT R35, RZ, 0x7610, R35 ;  /* 0x00007610ff237816 */ /* 0x000fcc0000000023 */
        /* <DEDUP_REMOVED lines=9> */
[----:B------:R-:W-:-:S02]  /*1b260*/  @P2 IMAD.MOV.U32 R15, RZ, RZ, R34 ;  /* 0x000000ffff0f2224 */ /* 0x000fc400078e0022 */
[----:B------:R-:W4:Y:S01]  /*1b270*/  LDL R34, [R1+0x166c] ;  /* 0x00166c0001227983 */ /* 0x000f220000100800 */
[----:B------:R-:W-:-:S03]  /*1b280*/  PRMT R97, RZ, 0x7610, R97 ;  /* 0x00007610ff617816 */ /* 0x000fc60000000061 */
[----:B------:R0:W4:Y:S06]  /*1b290*/  @P2 LDG.E.U16 R17, desc[UR8][R14.64] ;  /* 0x000000080e112981 */ /* 0x00012c000c1e1500 */
        /* <DEDUP_REMOVED lines=243> */
[----:B------:R-:W-:-:S03]  /*1c1d0*/  PRMT R138, RZ, 0x7610, R138 ;  /* 0x00007610ff8a7816 */ /* 0x000fc6000000008a */
[----:B------:R3:W4:Y:S06]  /*1c1e0*/  @P0 LDG.E.U16 R2, desc[UR8][R14.64] ;  /* 0x000000080e020981 */ /* 0x00072c000c1e1500 */
        /* <DEDUP_REMOVED lines=43> */
[----:B------:R0:W4:Y:S01]  /*1c4a0*/  @P1 LDG.E.U16 R26, desc[UR8][R14.64] ;  /* 0x000000080e1a1981 */ /* 0x000122000c1e1500 */
[C---:B------:R-:W-:Y:S01]  /*1c4b0*/  ISETP.GT.AND P2, PT, R7.reuse, 0x20, PT ;  /* 0x000000200700780c */ /* 0x040fe20003f44270 */
[----:B0-----:R-:W-:Y:S02]  /*1c4c0*/  @P1 IMAD.MOV.U32 R15, RZ, RZ, R24 ;  /* 0x000000ffff0f1224 */ /* 0x001fe400078e0018 */
[----:B------:R-:W4:Y:S01]  /*1c4d0*/  LDL R24, [R1+0x14f4] ;  /* 0x0014f40001187983 */ /* 0x000f220000100800 */
[----:B------:R-:W-:Y:S01]  /*1c4e0*/  PRMT R25, RZ, 0x7610, R25 ;  /* 0x00007610ff197816 */ /* 0x000fe20000000019 */
[----:B------:R-:W-:Y:S01]  /*1c4f0*/  @P1 IMAD.MOV.U32 R14, RZ, RZ, R4 ;  /* 0x000000ffff0e1224 */ /* 0x000fe200078e0004 */
[----:B------:R-:W-:Y:S01]  /*1c500*/  ISETP.GT.AND P0, PT, R7, 0x21, PT ;  /* 0x000000210700780c */ /* 0x000fe20003f04270 */
[----:B------:R-:W4:Y:S01]  /*1c510*/  LDL R4, [R1+0x14f8] ;  /* 0x0014f80001047983 */ /* 0x000f220000100800 */
[----:B------:R-:W-:-:S03]  /*1c520*/  PRMT R91, RZ, 0x7610, R91 ;  /* 0x00007610ff5b7816 */ /* 0x000fc6000000005b */
[----:B------:R0:W4:Y:S01]  /*1c530*/  @P1 LDG.E.U16 R25, desc[UR8][R14.64] ;  /* 0x000000080e191981 */ /* 0x000122000c1e1500 */
[----:B------:R-:W-:Y:S01]  /*1c540*/  PRMT R92, RZ, 0x7610, R92 ;  /* 0x00007610ff5c7816 */ /* 0x000fe2000000005c */
[----:B0-----:R-:W-:Y:S02]  /*1c550*/  @P2 IMAD.MOV.U32 R14, RZ, RZ, R45 ;  /* 0x000000ffff0e2224 */ /* 0x001fe400078e002d */
[----:B------:R-:W-:Y:S01]  /*1c560*/  @P2 IMAD.MOV.U32 R15, RZ, RZ, R48 ;  /* 0x000000ffff0f2224 */ /* 0x000fe200078e0030 */
[----:B------:R-:W-:Y:S01]  /*1c570*/  PRMT R103, RZ, 0x7610, R103 ;  /* 0x00007610ff677816 */ /* 0x000fe20000000067 */
[----:B------:R-:W4:Y:S04]  /*1c580*/  LDL R45, [R1+0x134c] ;  /* 0x00134c00012d7983 */ /* 0x000f280000100800 */
[----:B------:R3:W4:Y:S02]  /*1c590*/  @P2 LDG.E.U16 R91, desc[UR8][R14.64] ;  /* 0x000000080e5b2981 */ /* 0x000724000c1e1500 */
[----:B---3--:R-:W-:-:S02]  /*1c5a0*/  @P2 IMAD.MOV.U32 R14, RZ, RZ, R38 ;  /* 0x000000ffff0e2224 */ /* 0x008fc400078e0026 */
        /* <DEDUP_REMOVED lines=10> */
[----:B------:R0:W4:Y:S02]  /*1c650*/  @P0 LDG.E.U16 R103, desc[UR8][R14.64] ;  /* 0x000000080e670981 */ /* 0x000124000c1e1500 */
[----:B0-----:R-:W-:Y:S02]  /*1c660*/  @P0 IMAD.MOV.U32 R14, RZ, RZ, R27 ;  /* 0x000000ffff0e0224 */ /* 0x001fe400078e001b */
[----:B------:R-:W4:Y:S01]  /*1c670*/  LDL R27, [R1+0x14e0] ;  /* 0x0014e000011b7983 */ /* 0x000f220000100800 */
[----:B------:R-:W-:-:S03]  /*1c680*/  @P0 IMAD.MOV.U32 R15, RZ, RZ, R31 ;  /* 0x000000ffff0f0224 */ /* 0x000fc600078e001f */
[----:B------:R-:W4:Y:S04]  /*1c690*/  LDL R31, [R1+0x14dc] ;  /* 0x0014dc00011f7983 */ /* 0x000f280000100800 */
[----:B------:R0:W4:Y:S02]  /*1c6a0*/  @P0 LDG.E.U16 R145, desc[UR8][R14.64] ;  /* 0x000000080e910981 */ /* 0x000124000c1e1500 */
[----:B0-----:R-:W-:Y:S02]  /*1c6b0*/  @P1 IMAD.MOV.U32 R15, RZ, RZ, R24 ;  /* 0x000000ffff0f1224 */ /* 0x001fe400078e0018 */
[----:B------:R-:W4:Y:S01]  /*1c6c0*/  LDL R24, [R1+0x14d4] ;  /* 0x0014d40001187983 */ /* 0x000f220000100800 */
[----:B------:R-:W-:Y:S01]  /*1c6d0*/  PRMT R115, RZ, 0x7610, R115 ;  /* 0x00007610ff737816 */ /* 0x000fe20000000073 */
[----:B------:R-:W-:Y:S01]  /*1c6e0*/  @P1 IMAD.MOV.U32 R14, RZ, RZ, R4 ;  /* 0x000000ffff0e1224 */ /* 0x000fe200078e0004 */
[----:B------:R-:W-:Y:S01]  /*1c6f0*/  ISETP.GT.AND P0, PT, R7, 0x23, PT ;  /* 0x000000230700780c */ /* 0x000fe20003f04270 */
[----:B------:R-:W4:Y:S01]  /*1c700*/  LDL R4, [R1+0x14d8] ;  /* 0x0014d80001047983 */ /* 0x000f220000100800 */
[----:B------:R-:W-:-:S03]  /*1c710*/  PRMT R116, RZ, 0x7610, R116 ;  /* 0x00007610ff747816 */ /* 0x000fc60000000074 */
[----:B------:R3:W4:Y:S02]  /*1c720*/  @P1 LDG.E.U16 R115, desc[UR8][R14.64] ;  /* 0x000000080e731981 */ /* 0x000724000c1e1500 */
        /* <DEDUP_REMOVED lines=32> */
[----:B------:R-:W-:Y:S01]  /*1c930*/  PRMT R127, RZ, 0x7610, R127 ;  /* 0x00007610ff7f7816 */ /* 0x000fe2000000007f */
[----:B------:R-:W-:Y:S01]  /*1c940*/  @P0 IMAD.MOV.U32 R15, RZ, RZ, R34 ;  /* 0x000000ffff0f0224 */ /* 0x000fe200078e0022 */
[----:B------:R-:W-:Y:S01]  /*1c950*/  ISETP.GT.AND P1, PT, R7, 0x26, PT ;  /* 0x000000260700780c */ /* 0x000fe20003f24270 */
        /* <DEDUP_REMOVED lines=89> */
[----:B------:R-:W4:Y:S04]  /*1cef0*/  LDL R4, [R1+0x1438] ;  /* 0x0014380001047983 */ /* 0x000f280000100800 */
        /* <DEDUP_REMOVED lines=10> */
[----:B------:R-:W4:Y:S04]  /*1cfa0*/  LDL R34, [R1+0x1424] ;  /* 0x0014240001227983 */ /* 0x000f280000100800 */
        /* <DEDUP_REMOVED lines=148> */
[----:B------:R4:W3:Y:S02]  /*1d8f0*/  @P1 LDG.E.U16 R223, desc[UR8][R14.64] ;  /* 0x000000080edf1981 */ /* 0x0008e4000c1e1500 */
[----:B----4-:R-:W-:Y:S02]  /*1d900*/  @P0 IMAD.MOV.U32 R14, RZ, RZ, R32 ;  /* 0x000000ffff0e0224 */ /* 0x010fe400078e0020 */
[----:B------:R-:W4:Y:S01]  /*1d910*/  LDL R32, [R1+0x1348] ;  /* 0x0013480001207983 */ /* 0x000f220000100800 */
[----:B------:R-:W-:Y:S01]  /*1d920*/  ISETP.GT.AND P1, PT, R7, 0x3c, PT ;  /* 0x0000003c0700780c */ /* 0x000fe20003f24270 */
[----:B------:R-:W-:-:S02]  /*1d930*/  @P0 IMAD.MOV.U32 R15, RZ, RZ, R34 ;  /* 0x000000ffff0f0224 */ /* 0x000fc400078e0022 */
[----:B------:R-:W3:Y:S04]  /*1d940*/  LDL R34, [R1+0x133c] ;  /* 0x00133c0001227983 */ /* 0x000ee80000100800 */
[----:B------:R0:W3:Y:S02]  /*1d950*/  @P0 LDG.E.U16 R222, desc[UR8][R14.64] ;  /* 0x000000080ede0981 */ /* 0x0000e4000c1e1500 */
[----:B0-----:R-:W-:Y:S02]  /*1d960*/  @P0 IMAD.MOV.U32 R15, RZ, RZ, R31 ;  /* 0x000000ffff0f0224 */ /* 0x001fe400078e001f */
[----:B------:R-:W-:Y:S02]  /*1d970*/  @P0 IMAD.MOV.U32 R14, RZ, RZ, R24 ;  /* 0x000000ffff0e0224 */ /* 0x000fe400078e0018 */
[----:B------:R-:W3:Y:S04]  /*1d980*/  LDL R24, [R1+0x1340] ;  /* 0x0013400001187983 */ /* 0x000ee80000100800 */
[----:B------:R0:W3:Y:S02]  /*1d990*/  @P0 LDG.E.U16 R221, desc[UR8][R14.64] ;  /* 0x000000080edd0981 */ /* 0x0000e4000c1e1500 */
[----:B0-----:R-:W-:-:S02]  /*1d9a0*/  @P1 IMAD.MOV.U32 R15, RZ, RZ, R27 ;  /* 0x000000ffff0f1224 */ /* 0x001fc400078e001b */
[----:B------:R-:W3:Y:S01]  /*1d9b0*/  LDL R27, [R1+0x1334] ;  /* 0x00133400011b7983 */ /* 0x000ee20000100800 */
[----:B------:R-:W-:Y:S01]  /*1d9c0*/  ISETP.GT.AND P0, PT, R7, 0x3d, PT ;  /* 0x0000003d0700780c */ /* 0x000fe20003f04270 */
[----:B------:R-:W-:Y:S02]  /*1d9d0*/  @P1 IMAD.MOV.U32 R14, RZ, RZ, R4 ;  /* 0x000000ffff0e1224 */ /* 0x000fe400078e0004 */
[----:B------:R-:W3:Y:S04]  /*1d9e0*/  LDL R4, [R1+0x1338] ;  /* 0x0013380001047983 */ /* 0x000ee80000100800 */
[----:B------:R0:W3:Y:S04]  /*1d9f0*/  @P1 LDG.E.U16 R220, desc[UR8][R14.64] ;  /* 0x000000080edc1981 */ /* 0x0000e8000c1e1500 */
[----:B------:R-:W3:Y:S04]  /*1da00*/  LDL.LU R31, [R1+0x1330] ;  /* 0x00133000011f7983 */ /* 0x000ee80000300800 */
[----:B------:R-:W3:Y:S01]  /*1da10*/  LDL R48, [R1+0x1324] ;  /* 0x0013240001307983 */ /* 0x000ee20000100800 */
[----:B0-----:R-:W-:-:S03]  /*1da20*/  @P1 IMAD.MOV.U32 R15, RZ, RZ, R45 ;  /* 0x000000ffff0f1224 */ /* 0x001fc600078e002d */
[----:B------:R-:W3:Y:S01]  /*1da30*/  LDL R45, [R1+0x131c] ;  /* 0x00131c00012d7983 */ /* 0x000ee20000100800 */
[----:B--2---:R-:W-:-:S03]  /*1da40*/  @P1 IMAD.MOV.U32 R14, RZ, RZ, R41 ;  /* 0x000000ffff0e1224 */ /* 0x004fc600078e0029 */
[----:B------:R-:W2:Y:S04]  /*1da50*/  LDL R41, [R1+0x1714] ;  /* 0x0017140001297983 */ /* 0x000ea80000100800 */
[----:B------:R4:W2:Y:S02]  /*1da60*/  @P1 LDG.E.U16 R219, desc[UR8][R14.64] ;  /* 0x000000080edb1981 */ /* 0x0008a4000c1e1500 */
[----:B----4-:R-:W-:Y:S02]  /*1da70*/  @P0 IMAD.MOV.U32 R14, RZ, RZ, R32 ;  /* 0x000000ffff0e0224 */ /* 0x010fe400078e0020 */
[----:B------:R-:W4:Y:S01]  /*1da80*/  LDL R32, [R1+0x132c] ;  /* 0x00132c0001207983 */ /* 0x000f220000100800 */
[----:B------:R-:W-:Y:S01]  /*1da90*/  ISETP.GT.AND P1, PT, R7, 0x3e, PT ;  /* 0x0000003e0700780c */ /* 0x000fe20003f24270 */
[----:B---3--:R-:W-:-:S02]  /*1daa0*/  @P0 IMAD.MOV.U32 R15, RZ, RZ, R38 ;  /* 0x000000ffff0f0224 */ /* 0x008fc400078e0026 */
[----:B------:R-:W3:Y:S04]  /*1dab0*/  LDL R38, [R1+0x1b38] ;  /* 0x001b380001267983 */ /* 0x000ee80000100800 */
[----:B------:R0:W2:Y:S02]  /*1dac0*/  @P0 LDG.E.U16 R218, desc[UR8][R14.64] ;  /* 0x000000080eda0981 */ /* 0x0000a4000c1e1500 */
[----:B0-----:R-:W-:Y:S02]  /*1dad0*/  @P0 IMAD.MOV.U32 R15, RZ, RZ, R34 ;  /* 0x000000ffff0f0224 */ /* 0x001fe400078e0022 */
[----:B------:R-:W2:Y:S01]  /*1dae0*/  LDL R34, [R1+0x1b2c] ;  /* 0x001b2c0001227983 */ /* 0x000ea20000100800 */
[----:B------:R-:W-:-:S03]  /*1daf0*/  @P0 IMAD.MOV.U32 R14, RZ, RZ, R24 ;  /* 0x000000ffff0e0224 */ /* 0x000fc600078e0018 */
[----:B------:R-:W3:Y:S04]  /*1db00*/  LDL R24, [R1+0x1328] ;  /* 0x0013280001187983 */ /* 0x000ee80000100800 */
[----:B------:R0:W2:Y:S02]  /*1db10*/  @P0 LDG.E.U16 R217, desc[UR8][R14.64] ;  /* 0x000000080ed90981 */ /* 0x0000a4000c1e1500 */
[----:B0-----:R-:W-:Y:S02]  /*1db20*/  @P1 IMAD.MOV.U32 R15, RZ, RZ, R27 ;  /* 0x000000ffff0f1224 */ /* 0x001fe400078e001b */
[----:B------:R-:W2:Y:S01]  /*1db30*/  LDL R27, [R1+0x1320] ;  /* 0x00132000011b7983 */ /* 0x000ea20000100800 */
[----:B------:R-:W-:-:S05]  /*1db40*/  @P1 IMAD.MOV.U32 R14, RZ, RZ, R4 ;  /* 0x000000ffff0e1224 */ /* 0x000fca00078e0004 */
[----:B------:R4:W2:Y:S02]  /*1db50*/  @P1 LDG.E.U16 R216, desc[UR8][R14.64] ;  /* 0x000000080ed81981 */ /* 0x0008a4000c1e1500 */
[----:B----4-:R-:W-:Y:S02]  /*1db60*/  @P1 IMAD.MOV.U32 R15, RZ, RZ, R32 ;  /* 0x000000ffff0f1224 */ /* 0x010fe400078e0020 */
[----:B------:R-:W4:Y:S01]  /*1db70*/  LDL R32, [R1+0x1b3c] ;  /* 0x001b3c0001207983 */ /* 0x000f220000100800 */
[----:B------:R-:W0:Y:S01]  /*1db80*/  S2R R4, SR_TID.X ;  /* 0x0000000000047919 */ /* 0x000e220000002100 */
[----:B------:R-:W-:Y:S01]  /*1db90*/  ISETP.GT.AND P0, PT, R7, 0x3f, PT ;  /* 0x0000003f0700780c */ /* 0x000fe20003f04270 */
[----:B------:R-:W-:-:S05]  /*1dba0*/  @P1 IMAD.MOV.U32 R14, RZ, RZ, R31 ;  /* 0x000000ffff0e1224 */ /* 0x000fca00078e001f */
[----:B------:R1:W4:Y:S07]  /*1dbb0*/  @P1 LDG.E.U16 R215, desc[UR8][R14.64] ;  /* 0x000000080ed71981 */ /* 0x00032e000c1e1500 */
[----:B-1----:R-:W-:Y:S02]  /*1dbc0*/  @P0 IMAD.MOV.U32 R15, RZ, RZ, R48 ;  /* 0x000000ffff0f0224 */ /* 0x002fe400078e0030 */
[----:B------:R-:W4:Y:S01]  /*1dbd0*/  LDL R48, [R1+0x1b18] ;  /* 0x001b180001307983 */ /* 0x000f220000100800 */
[----:B---3--:R-:W-:Y:S01]  /*1dbe0*/  @P0 IMAD.MOV.U32 R14, RZ, RZ, R24 ;  /* 0x000000ffff0e0224 */ /* 0x008fe200078e0018 */
[----:B0-----:R-:W-:-:S02]  /*1dbf0*/  LOP3.LUT R4, R4, 0x3f, RZ, 0xc0, !PT ;  /* 0x0000003f04047812 */ /* 0x001fc400078ec0ff */
[----:B------:R-:W3:Y:S04]  /*1dc00*/  LDL R24, [R1+0x1b1c] ;  /* 0x001b1c0001187983 */ /* 0x000ee80000100800 */
[----:B------:R2:W3:Y:S02]  /*1dc10*/  @P0 LDG.E.U16 R214, desc[UR8][R14.64] ;  /* 0x000000080ed60981 */ /* 0x0004e4000c1e1500 */
[----:B--2---:R-:W-:Y:S02]  /*1dc20*/  @P0 IMAD.MOV.U32 R14, RZ, RZ, R27 ;  /* 0x000000ffff0e0224 */ /* 0x004fe400078e001b */
[----:B------:R-:W-:Y:S01]  /*1dc30*/  @P0 IMAD.MOV.U32 R15, RZ, RZ, R45 ;  /* 0x000000ffff0f0224 */ /* 0x000fe200078e002d */
[----:B------:R-:W-:Y:S01]  /*1dc40*/  ISETP.GE.AND P1, PT, R4, R7, PT ;  /* 0x000000070400720c */ /* 0x000fe20003f26270 */
[----:B------:R-:W2:Y:S04]  /*1dc50*/  LDL R45, [R1+0x1af8] ;  /* 0x001af800012d7983 */ /* 0x000ea80000100800 */
[----:B------:R0:W2:Y:S01]  /*1dc60*/  @P0 LDG.E.U16 R213, desc[UR8][R14.64] ;  /* 0x000000080ed50981 */ /* 0x0000a2000c1e1500 */
[----:B------:R-:W-:Y:S06]  /*1dc70*/  BAR.SYNC.DEFER_BLOCKING 0x0 ;  /* 0x0000000000007b1d */ /* 0x000fec0000010000 */
[----:B------:R-:W2:Y:S01]  /*1dc80*/  LDL R27, [R1+0x1afc] ;  /* 0x001afc00011b7983 */ /* 0x000ea20000100800 */
[----:B0-----:R-:W-:-:S03]  /*1dc90*/  @!P1 IMAD.MOV.U32 R15, RZ, RZ, R38 ;  /* 0x000000ffff0f9224 */ /* 0x001fc600078e0026 */
[----:B------:R-:W2:Y:S01]  /*1dca0*/  LDL R38, [R1+0x1ad8] ;  /* 0x001ad80001267983 */ /* 0x000ea20000100800 */
[----:B----4-:R-:W-:-:S03]  /*1dcb0*/  @!P1 IMAD.MOV.U32 R14, RZ, RZ, R32 ;  /* 0x000000ffff0e9224 */ /* 0x010fc600078e0020 */
[----:B------:R-:W4:Y:S04]  /*1dcc0*/  LDL R32, [R1+0x1adc] ;  /* 0x001adc0001207983 */ /* 0x000f280000100800 */
[----:B------:R0:W4:Y:S02]  /*1dcd0*/  @!P1 LDG.E.U16 R212, desc[UR8][R14.64] ;  /* 0x000000080ed49981 */ /* 0x000124000c1e1500 */
[----:B0-----:R-:W-:Y:S02]  /*1dce0*/  @!P1 IMAD.MOV.U32 R14, RZ, RZ, R34 ;  /* 0x000000ffff0e9224 */ /* 0x001fe400078e0022 */
[----:B------:R-:W-:Y:S01]  /*1dcf0*/  @!P1 IMAD.MOV.U32 R15, RZ, RZ, R41 ;  /* 0x000000ffff0f9224 */ /* 0x000fe200078e0029 */
[----:B------:R-:W4:Y:S04]  /*1dd00*/  LDL R34, [R1+0x1abc] ;  /* 0x001abc0001227983 */ /* 0x000f280000100800 */
[----:B------:R-:W4:Y:S04]  /*1dd10*/  LDL R41, [R1+0x1ab8] ;  /* 0x001ab80001297983 */ /* 0x000f280000100800 */
[----:B------:R0:W4:Y:S02]  /*1dd20*/  @!P1 LDG.E.U16 R211, desc[UR8][R14.64] ;  /* 0x000000080ed39981 */ /* 0x000124000c1e1500 */
[----:B0-----:R-:W-:-:S02]  /*1dd30*/  @!P1 IMAD.MOV.U32 R15, RZ, RZ, R48 ;  /* 0x000000ffff0f9224 */ /* 0x001fc400078e0030 */
[----:B------:R-:W4:Y:S01]  /*1dd40*/  LDL R48, [R1+0x1a98] ;  /* 0x001a980001307983 */ /* 0x000f220000100800 */
[----:B---3--:R-:W-:-:S03]  /*1dd50*/  @!P1 IMAD.MOV.U32 R14, RZ, RZ, R24 ;  /* 0x000000ffff0e9224 */ /* 0x008fc600078e0018 */
[----:B------:R-:W3:Y:S04]  /*1dd60*/  LDL R24, [R1+0x1a9c] ;  /* 0x001a9c0001187983 */ /* 0x000ee80000100800 */
[----:B------:R2:W3:Y:S02]  /*1dd70*/  @!P1 LDG.E.U16 R210, desc[UR8][R14.64] ;  /* 0x000000080ed29981 */ /* 0x0004e4000c1e1500 */
[----:B--2---:R-:W-:Y:S02]  /*1dd80*/  @!P1 IMAD.MOV.U32 R15, RZ, RZ, R45 ;  /* 0x000000ffff0f9224 */ /* 0x004fe400078e002d */
[----:B------:R-:W2:Y:S01]  /*1dd90*/  LDL R45, [R1+0x1a78] ;  /* 0x001a7800012d7983 */ /* 0x000ea20000100800 */
[----:B------:R-:W-:-:S03]  /*1dda0*/  @!P1 IMAD.MOV.U32 R14, RZ, RZ, R27 ;  /* 0x000000ffff0e9224 */ /* 0x000fc600078e001b */
[----:B------:R-:W2:Y:S04]  /*1ddb0*/  LDL R27, [R1+0x1a7c] ;  /* 0x001a7c00011b7983 */ /* 0x000ea80000100800 */
[----:B------:R0:W2:Y:S02]  /*1ddc0*/  @!P1 LDG.E.U16 R209, desc[UR8][R14.64] ;  /* 0x000000080ed19981 */ /* 0x0000a4000c1e1500 */
[----:B0-----:R-:W-:Y:S02]  /*1ddd0*/  @!P1 IMAD.MOV.U32 R15, RZ, RZ, R38 ;  /* 0x000000ffff0f9224 */ /* 0x001fe400078e0026 */
[----:B------:R-:W2:Y:S01]  /*1dde0*/  LDL R38, [R1+0x1a58] ;  /* 0x001a580001267983 */ /* 0x000ea20000100800 */
[----:B----4-:R-:W-:-:S03]  /*1ddf0*/  @!P1 IMAD.MOV.U32 R14, RZ, RZ, R32 ;  /* 0x000000ffff0e9224 */ /* 0x010fc600078e0020 */
[----:B------:R-:W4:Y:S04]  /*1de00*/  LDL R32, [R1+0x1a5c] ;  /* 0x001a5c0001207983 */ /* 0x000f280000100800 */
[----:B------:R0:W4:Y:S02]  /*1de10*/  @!P1 LDG.E.U16 R208, desc[UR8][R14.64] ;  /* 0x000000080ed09981 */ /* 0x000124000c1e1500 */
[----:B0-----:R-:W-:Y:S02]  /*1de20*/  @!P1 IMAD.MOV.U32 R14, RZ, RZ, R34 ;  /* 0x000000ffff0e9224 */ /* 0x001fe400078e0022 */
[----:B------:R-:W4:Y:S01]  /*1de30*/  LDL R34, [R1+0x1a3c] ;  /* 0x001a3c0001227983 */ /* 0x000f220000100800 */
[----:B------:R-:W-:-:S03]  /*1de40*/  @!P1 IMAD.MOV.U32 R15, RZ, RZ, R41 ;  /* 0x000000ffff0f9224 */ /* 0x000fc600078e0029 */
[----:B------:R-:W4:Y:S04]  /*1de50*/  LDL R41, [R1+0x1a38] ;  /* 0x001a380001297983 */ /* 0x000f280000100800 */
[----:B------:R0:W4:Y:S02]  /*1de60*/  @!P1 LDG.E.U16 R207, desc[UR8][R14.64] ;  /* 0x000000080ecf9981 */ /* 0x000124000c1e1500 */
[----:B0-----:R-:W-:Y:S02]  /*1de70*/  @!P1 IMAD.MOV.U32 R15, RZ, RZ, R48 ;  /* 0x000000ffff0f9224 */ /* 0x001fe400078e0030 */
        /* <DEDUP_REMOVED lines=240> */
[----:B---3--:R-:W-:Y:S02]  /*1ed80*/  @!P1 IMAD.MOV.U32 R14, RZ, RZ, R24 ;  /* 0x000000ffff0e9224 */ /* 0x008fe400078e0018 */
[----:B------:R-:W3:Y:S04]  /*1ed90*/  LDL.LU R24, [R1+0xfc8] ;  /* 0x000fc80001187983 */ /* 0x000ee80000300800 */
[----:B------:R2:W3:Y:S04]  /*1eda0*/  @!P1 LDG.E.U16 R158, desc[UR8][R14.64] ;  /* 0x000000080e9e9981 */ /* 0x0004e8000c1e1500 */
[----:B------:R-:W3:Y:S01]  /*1edb0*/  LDL.LU R48, [R1+0xfe8] ;  /* 0x000fe80001307983 */ /* 0x000ee20000300800 */
[----:B--2---:R-:W-:-:S02]  /*1edc0*/  @!P1 IMAD.MOV.U32 R15, RZ, RZ, R45 ;  /* 0x000000ffff0f9224 */ /* 0x004fc400078e002d */
[----:B------:R-:W-:Y:S02]  /*1edd0*/  @!P1 IMAD.MOV.U32 R14, RZ, RZ, R27 ;  /* 0x000000ffff0e9224 */ /* 0x000fe400078e001b */
[----:B------:R-:W2:Y:S04]  /*1ede0*/  LDL.LU R27, [R1+0xfac] ;  /* 0x000fac00011b7983 */ /* 0x000ea80000300800 */
[----:B------:R0:W2:Y:S04]  /*1edf0*/  @!P1 LDG.E.U16 R157, desc[UR8][R14.64] ;  /* 0x000000080e9d9981 */ /* 0x0000a8000c1e1500 */
[----:B------:R-:W2:Y:S01]  /*1ee00*/  LDL.LU R45, [R1+0xfcc] ;  /* 0x000fcc00012d7983 */ /* 0x000ea20000300800 */
[----:B0-----:R-:W-:-:S03]  /*1ee10*/  @!P1 IMAD.MOV.U32 R15, RZ, RZ, R38 ;  /* 0x000000ffff0f9224 */ /* 0x001fc600078e0026 */
[----:B------:R-:W2:Y:S01]  /*1ee20*/  LDL.LU R38, [R1+0xfa8] ;  /* 0x000fa80001267983 */ /* 0x000ea20000300800 */
[----:B----4-:R-:W-:-:S03]  /*1ee30*/  @!P1 IMAD.MOV.U32 R14, RZ, RZ, R32 ;  /* 0x000000ffff0e9224 */ /* 0x010fc600078e0020 */
[----:B------:R-:W4:Y:S04]  /*1ee40*/  LDL.LU R32, [R1+0xf88] ;  /* 0x000f880001207983 */ /* 0x000f280000300800 */
[----:B------:R0:W4:Y:S02]  /*1ee50*/  @!P1 LDG.E.U16 R156, desc[UR8][R14.64] ;  /* 0x000000080e9c9981 */ /* 0x000124000c1e1500 */
[----:B0-----:R-:W-:Y:S02]  /*1ee60*/  @!P1 IMAD.MOV.U32 R14, RZ, RZ, R34 ;  /* 0x000000ffff0e9224 */ /* 0x001fe400078e0022 */
[----:B------:R-:W-:Y:S02]  /*1ee70*/  @!P1 IMAD.MOV.U32 R15, RZ, RZ, R41 ;  /* 0x000000ffff0f9224 */ /* 0x000fe400078e0029 */
[----:B------:R-:W4:Y:S04]  /*1ee80*/  LDL.LU R41, [R1+0xf8c] ;  /* 0x000f8c0001297983 */ /* 0x000f280000300800 */
[----:B------:R-:W4:Y:S04]  /*1ee90*/  LDL.LU R34, [R1+0xf6c] ;  /* 0x000f6c0001227983 */ /* 0x000f280000300800 */
[----:B------:R0:W4:Y:S04]  /*1eea0*/  @!P1 LDG.E.U16 R155, desc[UR8][R14.64] ;  /* 0x000000080e9b9981 */ /* 0x000128000c1e1500 */
[----:B------:R-:W0:Y:S04]  /*1eeb0*/  LDL R14, [R1+0x1008] ;  /* 0x00100800010e7983 */ /* 0x000e280000100800 */
[----:B------:R-:W0:Y:S02]  /*1eec0*/  LDL R15, [R1+0x100c] ;  /* 0x00100c00010f7983 */ /* 0x000e240000100800 */
[----:B0-----:R-:W-:-:S04]  /*1eed0*/  @!P1 LOP3.LUT R15, R15, R14, RZ, 0x3c, !PT ;  /* 0x0000000e0f0f9212 */ /* 0x001fc800078e3cff */
[----:B------:R-:W-:-:S04]  /*1eee0*/  @!P1 LOP3.LUT R14, R15, R14, RZ, 0x3c, !PT ;  /* 0x0000000e0f0e9212 */ /* 0x000fc800078e3cff */
[----:B------:R-:W-:-:S05]  /*1eef0*/  @!P1 LOP3.LUT R15, R15, R14, RZ, 0x3c, !PT ;  /* 0x0000000e0f0f9212 */ /* 0x000fca00078e3cff */
[----:B------:R0:W4:Y:S04]  /*1ef00*/  @!P1 LDG.E.U16 R154, desc[UR8][R14.64] ;  /* 0x000000080e9a9981 */ /* 0x000128000c1e1500 */
[----:B------:R-:W0:Y:S02]  /*1ef10*/  LDL R15, [R1+0xfec] ;  /* 0x000fec00010f7983 */ /* 0x000e240000100800 */
[----:B0-----:R-:W-:Y:S02]  /*1ef20*/  @!P1 IMAD.MOV.U32 R14, RZ, RZ, R15 ;  /* 0x000000ffff0e9224 */ /* 0x001fe400078e000f */
[----:B---3--:R-:W-:-:S05]  /*1ef30*/  @!P1 IMAD.MOV.U32 R15, RZ, RZ, R48 ;  /* 0x000000ffff0f9224 */ /* 0x008fca00078e0030 */
[----:B------:R2:W3:Y:S02]  /*1ef40*/  @!P1 LDG.E.U16 R153, desc[UR8][R14.64] ;  /* 0x000000080e999981 */ /* 0x0004e4000c1e1500 */
[----:B--2---:R-:W-:Y:S02]  /*1ef50*/  @!P1 IMAD.MOV.U32 R14, RZ, RZ, R45 ;  /* 0x000000ffff0e9224 */ /* 0x004fe400078e002d */
[----:B------:R-:W-:-:S05]  /*1ef60*/  @!P1 IMAD.MOV.U32 R15, RZ, RZ, R24 ;  /* 0x000000ffff0f9224 */ /* 0x000fca00078e0018 */
[----:B------:R0:W2:Y:S02]  /*1ef70*/  @!P1 LDG.E.U16 R152, desc[UR8][R14.64] ;  /* 0x000000080e989981 */ /* 0x0000a4000c1e1500 */
[----:B0-----:R-:W-:Y:S02]  /*1ef80*/  @!P1 IMAD.MOV.U32 R14, RZ, RZ, R27 ;  /* 0x000000ffff0e9224 */ /* 0x001fe400078e001b */
[----:B------:R-:W-:-:S05]  /*1ef90*/  @!P1 IMAD.MOV.U32 R15, RZ, RZ, R38 ;  /* 0x000000ffff0f9224 */ /* 0x000fca00078e0026 */
[----:B------:R4:W2:Y:S02]  /*1efa0*/  @!P1 LDG.E.U16 R23, desc[UR8][R14.64] ;  /* 0x000000080e179981 */ /* 0x0008a4000c1e1500 */
[----:B----4-:R-:W-:Y:S02]  /*1efb0*/  @!P1 IMAD.MOV.U32 R14, RZ, RZ, R41 ;  /* 0x000000ffff0e9224 */ /* 0x010fe400078e0029 */
[----:B------:R-:W-:-:S05]  /*1efc0*/  @!P1 IMAD.MOV.U32 R15, RZ, RZ, R32 ;  /* 0x000000ffff0f9224 */ /* 0x000fca00078e0020 */
[----:B------:R0:W4:Y:S04]  /*1efd0*/  @!P1 LDG.E.U16 R22, desc[UR8][R14.64] ;  /* 0x000000080e169981 */ /* 0x000128000c1e1500 */
[----:B------:R-:W3:Y:S01]  /*1efe0*/  LDL R15, [R1+0xf68] ;  /* 0x000f6800010f7983 */ /* 0x000ee20000100800 */
[----:B0-----:R-:W-:-:S05]  /*1eff0*/  @!P1 IMAD.MOV.U32 R14, RZ, RZ, R34 ;  /* 0x000000ffff0e9224 */ /* 0x001fca00078e0022 */
[----:B---3--:R0:W3:Y:S04]  /*1f000*/  @!P1 LDG.E.U16 R21, desc[UR8][R14.64] ;  /* 0x000000080e159981 */ /* 0x0080e8000c1e1500 */
[----:B------:R-:W0:Y:S04]  /*1f010*/  LDL R14, [R1+0x1318] ;  /* 0x00131800010e7983 */ /* 0x000e280000100800 */
[----:B------:R-:W0:Y:S02]  /*1f020*/  LDL R15, [R1+0x1720] ;  /* 0x00172000010f7983 */ /* 0x000e240000100800 */
[----:B0-----:R-:W-:-:S04]  /*1f030*/  @!P1 LOP3.LUT R15, R15, R14, RZ, 0x3c, !PT ;  /* 0x0000000e0f0f9212 */ /* 0x001fc800078e3cff */
[----:B------:R-:W-:-:S04]  /*1f040*/  @!P1 LOP3.LUT R14, R15, R14, RZ, 0x3c, !PT ;  /* 0x0000000e0f0e9212 */ /* 0x000fc800078e3cff */
[----:B------:R-:W-:-:S05]  /*1f050*/  @!P1 LOP3.LUT R15, R15, R14, RZ, 0x3c, !PT ;  /* 0x0000000e0f0f9212 */ /* 0x000fca00078e3cff */
[----:B------:R0:W3:Y:S04]  /*1f060*/  @!P1 LDG.E.U16 R20, desc[UR8][R14.64] ;  /* 0x000000080e149981 */ /* 0x0000e8000c1e1500 */
[----:B------:R-:W0:Y:S04]  /*1f070*/  LDL R14, [R1+0x1710] ;  /* 0x00171000010e7983 */ /* 0x000e280000100800 */
[----:B------:R-:W0:Y:S04]  /*1f080*/  LDL R15, [R1+0x1b28] ;  /* 0x001b2800010f7983 */ /* 0x000e280000100800 */
[----:B------:R1:W-:Y:S02]  /*1f090*/  STS.U16 [R3+UR4+0x14000], R19 ;  /* 0x0140001303007988 */ /* 0x0003e40008000404 */
[----:B-1----:R-:W-:-:S02]  /*1f0a0*/  PRMT R19, RZ, 0x7610, R19 ;  /* 0x00007610ff137816 */ /* 0x002fc40000000013 */
        /* <DEDUP_REMOVED lines=30> */
[----:B------:R1:W-:Y:S04]  /*1f290*/  STS.U16 [R3+UR4+0x10800], R13 ;  /* 0x0108000d03007988 */ /* 0x0003e80008000404 */
[----:B------:R2:W-:Y:S01]  /*1f2a0*/  STS.U16 [R3+UR4+0x14800], R88 ;  /* 0x0148005803007988 */ /* 0x0005e20008000404 */
[----:B-1----:R-:W-:-:S03]  /*1f2b0*/  PRMT R13, RZ, 0x7610, R13 ;  /* 0x00007610ff0d7816 */ /* 0x002fc6000000000d */
[----:B------:R1:W-:Y:S04]  /*1f2c0*/  STS.U16 [R3+UR4+0x10c00], R89 ;  /* 0x010c005903007988 */ /* 0x0003e80008000404 */
[----:B--2---:R-:W2:Y:S04]  /*1f2d0*/  LDL.LU R88, [R1+0x2318] ;  /* 0x0023180001587983 */ /* 0x004ea80000300800 */
[----:B------:R4:W-:Y:S04]  /*1f2e0*/  STS.U16 [R3+UR4+0x14c00], R90 ;  /* 0x014c005a03007988 */ /* 0x0009e80008000404 */
[----:B------:R4:W-:Y:S04]  /*1f2f0*/  STS.U16 [R3+UR4+0x11000], R91 ;  /* 0x0110005b03007988 */ /* 0x0009e80008000404 */
[----:B------:R4:W-:Y:S04]  /*1f300*/  STS.U16 [R3+UR4+0x15000], R92 ;  /* 0x0150005c03007988 */ /* 0x0009e80008000404 */
[----:B------:R4:W-:Y:S04]  /*1f310*/  STS.U16 [R3+UR4+0x11400], R93 ;  /* 0x0114005d03007988 */ /* 0x0009e80008000404 */
[----:B------:R4:W-:Y:S04]  /*1f320*/  STS.U16 [R3+UR4+0x15400], R94 ;  /* 0x0154005e03007988 */ /* 0x0009e80008000404 */
[----:B------:R-:W-:Y:S04]  /*1f330*/  STS.U16 [R3+UR4+0x11800], R244 ;  /* 0x011800f403007988 */ /* 0x000fe80008000404 */
[----:B------:R-:W-:Y:S04]  /*1f340*/  STS.U16 [R3+UR4+0x15800], R243 ;  /* 0x015800f303007988 */ /* 0x000fe80008000404 */
[----:B------:R-:W-:Y:S04]  /*1f350*/  STS.U16 [R3+UR4+0x11c00], R228 ;  /* 0x011c00e403007988 */ /* 0x000fe80008000404 */
[----:B------:R-:W-:Y:S01]  /*1f360*/  STS.U16 [R3+UR4+0x15c00], R227 ;  /* 0x015c00e303007988 */ /* 0x000fe20008000404 */
[----:B0-----:R-:W-:-:S04]  /*1f370*/  @!P1 LOP3.LUT R15, R15, R14, RZ, 0x3c, !PT ;  /* 0x0000000e0f0f9212 */ /* 0x001fc800078e3cff */
[----:B------:R-:W-:-:S04]  /*1f380*/  @!P1 LOP3.LUT R14, R15, R14, RZ, 0x3c, !PT ;  /* 0x0000000e0f0e9212 */ /* 0x000fc800078e3cff */
[----:B------:R-:W-:-:S05]  /*1f390*/  @!P1 LOP3.LUT R15, R15, R14, RZ, 0x3c, !PT ;  /* 0x0000000e0f0f9212 */ /* 0x000fca00078e3cff */
[----:B------:R0:W3:Y:S04]  /*1f3a0*/  @!P1 LDG.E.U16 R13, desc[UR8][R14.64] ;  /* 0x000000080e0d9981 */ /* 0x0000e8000c1e1500 */
[----:B------:R-:W0:Y:S04]  /*1f3b0*/  LDL R14, [R1+0x1a90] ;  /* 0x001a9000010e7983 */ /* 0x000e280000100800 */
[----:B------:R-:W0:Y:S04]  /*1f3c0*/  LDL R15, [R1+0x1a94] ;  /* 0x001a9400010f7983 */ /* 0x000e280000100800 */
[----:B-1----:R-:W2:Y:S04]  /*1f3d0*/  LDL.LU R89, [R1+0x2314] ;  /* 0x0023140001597983 */ /* 0x002ea80000300800 */
[----:B----4-:R-:W4:Y:S04]  /*1f3e0*/  LDL.LU R90, [R1+0x2310] ;  /* 0x00231000015a7983 */ /* 0x010f280000300800 */
[----:B------:R-:W3:Y:S04]  /*1f3f0*/  LDL.LU R91, [R1+0x230c] ;  /* 0x00230c00015b7983 */ /* 0x000ee80000300800 */
[----:B------:R-:W2:Y:S04]  /*1f400*/  LDL.LU R92, [R1+0x2308] ;  /* 0x00230800015c7983 */ /* 0x000ea80000300800 */
[----:B------:R-:W4:Y:S04]  /*1f410*/  LDL.LU R93, [R1+0x2304] ;  /* 0x00230400015d7983 */ /* 0x000f280000300800 */
[----:B------:R-:W3:Y:S04]  /*1f420*/  LDL.LU R94, [R1+0x2300] ;  /* 0x00230000015e7983 */ /* 0x000ee80000300800 */
[----:B------:R1:W-:Y:S04]  /*1f430*/  STL [R1+0x1b88], R3 ;  /* 0x001b880301007387 */ /* 0x0003e80000100800 */
[----:B-1----:R-:W2:Y:S01]  /*1f440*/  LDL R3, [R1+0x1b78] ;  /* 0x001b780001037983 */ /* 0x002ea20000100800 */
[----:B------:R-:W-:-:S02]  /*1f450*/  PRMT R7, RZ, 0x7610, R7 ;  /* 0x00007610ff077816 */ /* 0x000fc40000000007 */
[----:B0-----:R-:W-:-:S04]  /*1f460*/  @!P1 LOP3.LUT R15, R15, R14, RZ, 0x3c, !PT ;  /* 0x0000000e0f0f9212 */ /* 0x001fc800078e3cff */
[----:B------:R-:W-:-:S04]  /*1f470*/  @!P1 LOP3.LUT R14, R15, R14, RZ, 0x3c, !PT ;  /* 0x0000000e0f0e9212 */ /* 0x000fc800078e3cff */
[----:B------:R-:W-:-:S05]  /*1f480*/  @!P1 LOP3.LUT R15, R15, R14, RZ, 0x3c, !PT ;  /* 0x0000000e0f0f9212 */ /* 0x000fca00078e3cff */
[----:B------:R0:W4:Y:S02]  /*1f490*/  @!P1 LDG.E.U16 R7, desc[UR8][R14.64] ;  /* 0x000000080e079981 */ /* 0x000124000c1e1500 */
[----:B0-----:R-:W0:Y:S02]  /*1f4a0*/  S2R R14, SR_TID.X ;  /* 0x00000000000e7919 */ /* 0x001e240000002100 */
[----:B--2---:R1:W-:Y:S04]  /*1f4b0*/  STS.U16 [R3+UR4+0x10080], R95 ;  /* 0x0100805f03007988 */ /* 0x0043e80008000404 */
[----:B------:R-:W-:Y:S04]  /*1f4c0*/  STS.U16 [R3+UR4+0x14080], R96 ;  /* 0x0140806003007988 */ /* 0x000fe80008000404 */
[----:B------:R-:W-:Y:S04]  /*1f4d0*/  STS.U16 [R3+UR4+0x10480], R97 ;  /* 0x0104806103007988 */ /* 0x000fe80008000404 */
[----:B------:R-:W-:Y:S04]  /*1f4e0*/  STS.U16 [R3+UR4+0x14480], R98 ;  /* 0x0144806203007988 */ /* 0x000fe80008000404 */
[----:B------:R-:W-:Y:S04]  /*1f4f0*/  STS.U16 [R3+UR4+0x10880], R99 ;  /* 0x0108806303007988 */ /* 0x000fe80008000404 */
[----:B------:R-:W-:Y:S04]  /*1f500*/  STS.U16 [R3+UR4+0x14880], R100 ;  /* 0x0148806403007988 */ /* 0x000fe80008000404 */
[----:B------:R-:W-:Y:S04]  /*1f510*/  STS.U16 [R3+UR4+0x10c80], R101 ;  /* 0x010c806503007988 */ /* 0x000fe80008000404 */
[----:B------:R-:W-:Y:S04]  /*1f520*/  STS.U16 [R3+UR4+0x14c80], R102 ;  /* 0x014c806603007988 */ /* 0x000fe80008000404 */
[----:B------:R-:W-:Y:S04]  /*1f530*/  STS.U16 [R3+UR4+0x11080], R103 ;  /* 0x0110806703007988 */ /* 0x000fe80008000404 */
[----:B------:R2:W-:Y:S01]  /*1f540*/  STS.U16 [R3+UR4+0x15080], R145 ;  /* 0x0150809103007988 */ /* 0x0005e20008000404 */
[----:B0-----:R-:W-:-:S03]  /*1f550*/  LOP3.LUT R14, R14, 0x40, RZ, 0xc0, !PT ;  /* 0x000000400e0e7812 */ /* 0x001fc600078ec0ff */
[----:B-1----:R-:W3:Y:S01]  /*1f560*/  LDL.LU R95, [R1+0x22fc] ;  /* 0x0022fc00015f7983 */ /* 0x002ee20000300800 */
[----:B--2---:R-:W0:Y:S03]  /*1f570*/  S2R R145, SR_TID.X ;  /* 0x0000000000917919 */ /* 0x004e260000002100 */
[----:B------:R-:W-:Y:S04]  /*1f580*/  STS.U16 [R3+UR4+0x11480], R104 ;  /* 0x0114806803007988 */ /* 0x000fe80008000404 */
[----:B------:R-:W-:Y:S04]  /*1f590*/  STS.U16 [R3+UR4+0x15480], R106 ;  /* 0x0154806a03007988 */ /* 0x000fe80008000404 */
[----:B------:R-:W-:Y:S04]  /*1f5a0*/  STS.U16 [R3+UR4+0x11880], R242 ;  /* 0x011880f203007988 */ /* 0x000fe80008000404 */
[----:B------:R-:W-:Y:S04]  /*1f5b0*/  STS.U16 [R3+UR4+0x15880], R241 ;  /* 0x015880f103007988 */ /* 0x000fe80008000404 */
[----:B------:R-:W-:Y:S04]  /*1f5c0*/  STS.U16 [R3+UR4+0x11c80], R226 ;  /* 0x011c80e203007988 */ /* 0x000fe80008000404 */
[----:B------:R1:W-:Y:S04]  /*1f5d0*/  STS.U16 [R3+UR4+0x15c80], R225 ;  /* 0x015c80e103007988 */ /* 0x0003e80008000404 */
[----:B------:R-:W2:Y:S01]  /*1f5e0*/  LDL.LU R96, [R1+0x22f8] ;  /* 0x0022f80001607983 */ /* 0x000ea20000300800 */
[----:B0-----:R-:W-:-:S03]  /*1f5f0*/  LOP3.LUT R145, R145, 0x3f, RZ, 0xc0, !PT ;  /* 0x0000003f91917812 */ /* 0x001fc600078ec0ff */
[----:B------:R-:W4:Y:S01]  /*1f600*/  LDL.LU R97, [R1+0x22f4] ;  /* 0x0022f40001617983 */ /* 0x000f220000300800 */
[----:B-1----:R-:W0:Y:S01]  /*1f610*/  S2R R3, SR_TID.X ;  /* 0x0000000000037919 */ /* 0x002e220000002100 */
[C---:B------:R-:W-:Y:S02]  /*1f620*/  IMAD.SHL.U32 R15, R145.reuse, 0x2, RZ ;  /* 0x00000002910f7824 */ /* 0x040fe400078e00ff */
[----:B------:R-:W3:Y:S02]  /*1f630*/  LDL.LU R98, [R1+0x22f0] ;  /* 0x0022f00001627983 */ /* 0x000ee40000300800 */
[----:B------:R-:W-:Y:S02]  /*1f640*/  IMAD R14, R14, 0x80, R15 ;  /* 0x000000800e0e7824 */ /* 0x000fe400078e020f */
[----:B------:R-:W-:Y:S01]  /*1f650*/  IMAD.SHL.U32 R145, R145, 0x2, RZ ;  /* 0x0000000291917824 */ /* 0x000fe200078e00ff */
[----:B------:R-:W2:Y:S02]  /*1f660*/  LDL.LU R99, [R1+0x22ec] ;  /* 0x0022ec0001637983 */ /* 0x000ea40000300800 */
[----:B------:R-:W-:-:S02]  /*1f670*/  LOP3.LUT R14, R14, 0x20, RZ, 0x3c, !PT ;  /* 0x000000200e0e7812 */ /* 0x000fc400078e3cff */
[----:B------:R-:W4:Y:S04]  /*1f680*/  LDL.LU R100, [R1+0x22e8] ;  /* 0x0022e80001647983 */ /* 0x000f280000300800 */
[----:B------:R-:W-:Y:S04]  /*1f690*/  STS.U16 [R14+UR4+0x10100], R107 ;  /* 0x0101006b0e007988 */ /* 0x000fe80008000404 */
[----:B------:R-:W-:Y:S04]  /*1f6a0*/  STS.U16 [R14+UR4+0x14100], R108 ;  /* 0x0141006c0e007988 */ /* 0x000fe80008000404 */
[----:B------:R-:W-:Y:S04]  /*1f6b0*/  STS.U16 [R14+UR4+0x10500], R109 ;  /* 0x0105006d0e007988 */ /* 0x000fe80008000404 */
[----:B------:R-:W-:Y:S01]  /*1f6c0*/  STS.U16 [R14+UR4+0x14500], R110 ;  /* 0x0145006e0e007988 */ /* 0x000fe20008000404 */
[----:B0-----:R-:W-:-:S03]  /*1f6d0*/  LOP3.LUT R3, R3, 0x40, RZ, 0xc0, !PT ;  /* 0x0000004003037812 */ /* 0x001fc600078ec0ff */
[----:B------:R-:W-:Y:S04]  /*1f6e0*/  STS.U16 [R14+UR4+0x10900], R111 ;  /* 0x0109006f0e007988 */ /* 0x000fe80008000404 */
[----:B------:R-:W-:Y:S01]  /*1f6f0*/  STS.U16 [R14+UR4+0x14900], R112 ;  /* 0x014900700e007988 */ /* 0x000fe20008000404 */
[----:B------:R-:W-:-:S03]  /*1f700*/  IMAD R3, R3, 0x80, R145 ;  /* 0x0000008003037824 */ /* 0x000fc600078e0291 */
[----:B------:R-:W-:Y:S04]  /*1f710*/  STS.U16 [R14+UR4+0x10d00], R113 ;  /* 0x010d00710e007988 */ /* 0x000fe80008000404 */
[----:B------:R-:W-:Y:S01]  /*1f720*/  STS.U16 [R14+UR4+0x14d00], R114 ;  /* 0x014d00720e007988 */ /* 0x000fe20008000404 */
[----:B------:R-:W-:-:S03]  /*1f730*/  LOP3.LUT R3, R3, 0x30, RZ, 0x3c, !PT ;  /* 0x0000003003037812 */ /* 0x000fc600078e3cff */
[----:B------:R-:W-:Y:S04]  /*1f740*/  STS.U16 [R14+UR4+0x11100], R115 ;  /* 0x011100730e007988 */ /* 0x000fe80008000404 */
[----:B------:R-:W-:Y:S04]  /*1f750*/  STS.U16 [R14+UR4+0x15100], R116 ;  /* 0x015100740e007988 */ /* 0x000fe80008000404 */
[----:B------:R-:W-:Y:S04]  /*1f760*/  STS.U16 [R14+UR4+0x11500], R117 ;  /* 0x011500750e007988 */ /* 0x000fe80008000404 */
[----:B------:R-:W-:Y:S04]  /*1f770*/  STS.U16 [R14+UR4+0x15500], R118 ;  /* 0x015500760e007988 */ /* 0x000fe80008000404 */
[----:B------:R-:W-:Y:S04]  /*1f780*/  STS.U16 [R14+UR4+0x11900], R240 ;  /* 0x011900f00e007988 */ /* 0x000fe80008000404 */
[----:B------:R-:W-:Y:S04]  /*1f790*/  STS.U16 [R14+UR4+0x15900], R239 ;  /* 0x015900ef0e007988 */ /* 0x000fe80008000404 */
[----:B------:R-:W-:Y:S04]  /*1f7a0*/  STS.U16 [R14+UR4+0x11d00], R224 ;  /* 0x011d00e00e007988 */ /* 0x000fe80008000404 */
[----:B------:R0:W-:Y:S04]  /*1f7b0*/  STS.U16 [R14+UR4+0x15d00], R223 ;  /* 0x015d00df0e007988 */ /* 0x0001e80008000404 */
        /* <DEDUP_REMOVED lines=10> */
[----:B0-----:R-:W0:Y:S03]  /*1f860*/  S2R R14, SR_TID.X ;  /* 0x00000000000e7919 */ /* 0x001e260000002100 */
[----:B------:R-:W3:Y:S01]  /*1f870*/  LDL.LU R101, [R1+0x22e4] ;  /* 0x0022e40001657983 */ /* 0x000ee20000300800 */
[----:B-1----:R-:W1:Y:S03]  /*1f880*/  S2R R147, SR_TID.X ;  /* 0x0000000000937919 */ /* 0x002e660000002100 */
[----:B------:R-:W-:Y:S04]  /*1f890*/  STS.U16 [R3+UR4+0x11580], R12 ;  /* 0x0115800c03007988 */ /* 0x000fe80008000404 */
[----:B------:R-:W-:Y:S04]  /*1f8a0*/  STS.U16 [R3+UR4+0x15580], R146 ;  /* 0x0155809203007988 */ /* 0x000fe80008000404 */
[----:B------:R-:W-:Y:S01]  /*1f8b0*/  STS.U16 [R3+UR4+0x11980], R238 ;  /* 0x011980ee03007988 */ /* 0x000fe20008000404 */
[----:B------:R-:W-:-:S02]  /*1f8c0*/  PRMT R77, RZ, 0x7610, R77 ;  /* 0x00007610ff4d7816 */ /* 0x000fc4000000004d */
[----:B------:R-:W-:Y:S01]  /*1f8d0*/  PRMT R76, RZ, 0x7610, R76 ;  /* 0x00007610ff4c7816 */ /* 0x000fe2000000004c */
[----:B------:R-:W-:Y:S01]  /*1f8e0*/  STS.U16 [R3+UR4+0x15980], R237 ;  /* 0x015980ed03007988 */ /* 0x000fe20008000404 */
[----:B------:R-:W-:Y:S02]  /*1f8f0*/  PRMT R75, RZ, 0x7610, R75 ;  /* 0x00007610ff4b7816 */ /* 0x000fe4000000004b */
[----:B------:R-:W-:Y:S01]  /*1f900*/  PRMT R74, RZ, 0x7610, R74 ;  /* 0x00007610ff4a7816 */ /* 0x000fe2000000004a */
[----:B------:R-:W-:Y:S01]  /*1f910*/  STS.U16 [R3+UR4+0x11d80], R222 ;  /* 0x011d80de03007988 */ /* 0x000fe20008000404 */
[----:B----4-:R-:W-:-:S03]  /*1f920*/  PRMT R100, RZ, 0x7610, R100 ;  /* 0x00007610ff647816 */ /* 0x010fc60000000064 */
[----:B------:R4:W-:Y:S01]  /*1f930*/  STS.U16 [R3+UR4+0x15d80], R221 ;  /* 0x015d80dd03007988 */ /* 0x0009e20008000404 */
[----:B-1----:R-:W-:Y:S02]  /*1f940*/  LOP3.LUT R147, R147, 0x3f, RZ, 0xc0, !PT ;  /* 0x0000003f93937812 */ /* 0x002fe400078ec0ff */
[----:B------:R-:W-:Y:S01]  /*1f950*/  PRMT R73, RZ, 0x7610, R73 ;  /* 0x00007610ff497816 */ /* 0x000fe20000000049 */
[----:B------:R-:W3:Y:S01]  /*1f960*/  LDL.LU R102, [R1+0x22e0] ;  /* 0x0022e00001667983 */ /* 0x000ee20000300800 */
[----:B0-----:R-:W-:Y:S02]  /*1f970*/  LOP3.LUT R14, R14, 0x40, RZ, 0xc0, !PT ;  /* 0x000000400e0e7812 */ /* 0x001fe400078ec0ff */
[----:B------:R-:W-:Y:S02]  /*1f980*/  PRMT R72, RZ, 0x7610, R72 ;  /* 0x00007610ff487816 */ /* 0x000fe40000000048 */
[----:B------:R-:W-:Y:S01]  /*1f990*/  PRMT R71, RZ, 0x7610, R71 ;  /* 0x00007610ff477816 */ /* 0x000fe20000000047 */
[----:B----4-:R-:W0:Y:S01]  /*1f9a0*/  S2R R3, SR_TID.X ;  /* 0x0000000000037919 */ /* 0x010e220000002100 */
[----:B------:R-:W-:Y:S01]  /*1f9b0*/  IMAD.SHL.U32 R15, R147, 0x2, RZ ;  /* 0x00000002930f7824 */ /* 0x000fe200078e00ff */
[----:B--2---:R-:W-:-:S02]  /*1f9c0*/  PRMT R99, RZ, 0x7610, R99 ;  /* 0x00007610ff637816 */ /* 0x004fc40000000063 */
[----:B------:R-:W-:Y:S01]  /*1f9d0*/  PRMT R70, RZ, 0x7610, R70 ;  /* 0x00007610ff467816 */ /* 0x000fe20000000046 */
[----:B------:R-:W-:Y:S01]  /*1f9e0*/  IMAD R14, R14, 0x80, R15 ;  /* 0x000000800e0e7824 */ /* 0x000fe200078e020f */
[----:B------:R-:W2:Y:S01]  /*1f9f0*/  LDL.LU R103, [R1+0x22dc] ;  /* 0x0022dc0001677983 */ /* 0x000ea20000300800 */
[----:B---3--:R-:W-:Y:S02]  /*1fa00*/  PRMT R98, RZ, 0x7610, R98 ;  /* 0x00007610ff627816 */ /* 0x008fe40000000062 */
        /* <DEDUP_REMOVED lines=28> */
[----:B------:R-:W-:Y:S01]  /*1fbd0*/  PRMT R51, RZ, 0x7610, R51 ;  /* 0x00007610ff337816 */ /* 0x000fe20000000033 */
[----:B------:R-:W-:Y:S01]  /*1fbe0*/  UMOV UR48, UR44 ;  /* 0x0000002c00307c82 */ /* 0x000fe20008000000 */
[----:B------:R-:W-:Y:S01]  /*1fbf0*/  LOP3.LUT R14, R14, 0x40, RZ, 0x3c, !PT ;  /* 0x000000400e0e7812 */ /* 0x000fe200078e3cff */
[----:B------:R-:W-:Y:S01]  /*1fc00*/  UMOV UR49, UR45 ;  /* 0x0000002d00317c82 */ /* 0x000fe20008000000 */
[----:B0-----:R-:W-:Y:S01]  /*1fc10*/  LOP3.LUT R3, R3, 0x40, RZ, 0xc0, !PT ;  /* 0x0000004003037812 */ /* 0x001fe200078ec0ff */
[----:B------:R-:W-:Y:S01]  /*1fc20*/  IMAD.SHL.U32 R15, R4, 0x2, RZ ;  /* 0x00000002040f7824 */ /* 0x000fe200078e00ff */
[----:B------:R-:W3:Y:S01]  /*1fc30*/  LDL.LU R104, [R1+0x22d8] ;  /* 0x0022d80001687983 */ /* 0x000ee20000300800 */
[----:B------:R-:W-:Y:S01]  /*1fc40*/  PRMT R97, RZ, 0x7610, R97 ;  /* 0x00007610ff617816 */ /* 0x000fe20000000061 */
[----:B------:R-:W-:Y:S01]  /*1fc50*/  UMOV UR12, UR24 ;  /* 0x00000018000c7c82 */ /* 0x000fe20008000000 */
[----:B------:R-:W-:Y:S01]  /*1fc60*/  PRMT R96, RZ, 0x7610, R96 ;  /* 0x00007610ff607816 */ /* 0x000fe20000000060 */
[----:B------:R-:W-:Y:S01]  /*1fc70*/  STS.U16 [R14+UR4+0x10200], R144 ;  /* 0x010200900e007988 */ /* 0x000fe20008000404 */
        /* <DEDUP_REMOVED lines=21> */
[----:B------:R-:W-:Y:S01]  /*1fdd0*/  UIADD3.64 UR40, UR24, 0x180, URZ ;  /* 0x0000018018287897 */ /* 0x000fe2000fffe03f */
        /* <DEDUP_REMOVED lines=13> */
[----:B------:R0:W-:Y:S01]  /*1feb0*/  STS.U16 [R14+UR4+0x15200], R105 ;  /* 0x015200690e007988 */ /* 0x0001e20008000404 */
[----:B------:R-:W-:Y:S01]  /*1fec0*/  PRMT R225, RZ, 0x7610, R225 ;  /* 0x00007610ffe17816 */ /* 0x000fe200000000e1 */
[----:B------:R-:W-:Y:S01]  /*1fed0*/  UMOV UR38, UR26 ;  /* 0x0000001a00267c82 */ /* 0x000fe20008000000 */
[----:B------:R-:W-:Y:S01]  /*1fee0*/  PRMT R224, RZ, 0x7610, R224 ;  /* 0x00007610ffe07816 */ /* 0x000fe200000000e0 */
[----:B------:R-:W4:Y:S01]  /*1fef0*/  LDL.LU R106, [R1+0x22d4] ;  /* 0x0022d400016a7983 */ /* 0x000f220000300800 */
[----:B------:R-:W-:Y:S01]  /*1ff00*/  PRMT R223, RZ, 0x7610, R223 ;  /* 0x00007610ffdf7816 */ /* 0x000fe200000000df */
[----:B------:R-:W-:Y:S01]  /*1ff10*/  UMOV UR39, UR27 ;  /* 0x0000001b00277c82 */ /* 0x000fe20008000000 */
[----:B------:R-:W1:Y:S01]  /*1ff20*/  LDC R12, c[0x0][0x238] ;  /* 0x00008e00ff0c7b82 */ /* 0x000e620000000800 */
[----:B0-----:R-:W-:Y:S01]  /*1ff30*/  IMAD.SHL.U32 R105, R147, 0x2, RZ ;  /* 0x0000000293697824 */ /* 0x001fe200078e00ff */
[----:B------:R-:W-:Y:S03]  /*1ff40*/  STS.U16 [R14+UR4+0x11600], R252 ;  /* 0x011600fc0e007988 */ /* 0x000fe60008000404 */
[----:B------:R-:W-:Y:S01]  /*1ff50*/  IMAD R3, R3, 0x80, R105 ;  /* 0x0000008003037824 */ /* 0x000fe200078e0269 */
[----:B------:R-:W-:Y:S04]  /*1ff60*/  STS.U16 [R14+UR4+0x15600], R251 ;  /* 0x015600fb0e007988 */ /* 0x000fe80008000404 */
[----:B------:R-:W-:Y:S01]  /*1ff70*/  LOP3.LUT R3, R3, 0x50, RZ, 0x3c, !PT ;  /* 0x0000005003037812 */ /* 0x000fe200078e3cff */
[----:B------:R-:W-:Y:S04]  /*1ff80*/  STS.U16 [R14+UR4+0x11a00], R236 ;  /* 0x011a00ec0e007988 */ /* 0x000fe80008000404 */
[----:B------:R-:W-:Y:S04]  /*1ff90*/  STS.U16 [R14+UR4+0x15a00], R235 ;  /* 0x015a00eb0e007988 */ /* 0x000fe80008000404 */
[----:B------:R-:W-:Y:S04]  /*1ffa0*/  STS.U16 [R14+UR4+0x11e00], R220 ;  /* 0x011e00dc0e007988 */ /* 0x000fe80008000404 */
[----:B------:R0:W-:Y:S04]  /*1ffb0*/  STS.U16 [R14+UR4+0x15e00], R219 ;  /* 0x015e00db0e007988 */ /* 0x0001e80008000404 */
[----:B------:R-:W-:Y:S04]  /*1ffc0*/  STS.U16 [R3+UR4+0x10280], R135 ;  /* 0x0102808703007988 */ /* 0x000fe80008000404 */
[----:B------:R-:W-:Y:S01]  /*1ffd0*/  STS.U16 [R3+UR4+0x14280], R134 ;  /* 0x0142808603007988 */ /* 0x000fe20008000404 */
[----:B0-----:R-:W0:Y:S03]  /*1ffe0*/  S2R R14, SR_TID.X ;  /* 0x00000000000e7919 */ /* 0x001e260000002100 */
        /* <DEDUP_REMOVED lines=14> */
[----:B------:R-:W4:Y:S01]  /*200d0*/  LDL.LU R107, [R1+0x22d0] ;  /* 0x0022d000016b7983 */ /* 0x000f220000300800 */
[----:B0-----:R-:W-:-:S03]  /*200e0*/  LOP3.LUT R14, R14, 0x40, RZ, 0xc0, !PT ;  /* 0x000000400e0e7812 */ /* 0x001fc600078ec0ff */
[----:B------:R-:W4:Y:S01]  /*200f0*/  LDL.LU R108, [R1+0x22cc] ;  /* 0x0022cc00016c7983 */ /* 0x000f220000300800 */
[----:B-1----:R-:W0:Y:S01]  /*20100*/  S2R R3, SR_TID.X ;  /* 0x0000000000037919 */ /* 0x002e220000002100 */
[----:B------:R-:W-:Y:S02]  /*20110*/  IMAD R14, R14, 0x80, R15 ;  /* 0x000000800e0e7824 */ /* 0x000fe400078e020f */
[----:B------:R-:W4:Y:S03]  /*20120*/  LDL.LU R109, [R1+0x22c8] ;  /* 0x0022c800016d7983 */ /* 0x000f260000300800 */
[----:B------:R-:W-:Y:S01]  /*20130*/  LOP3.LUT R14, R14, 0x60, RZ, 0x3c, !PT ;  /* 0x000000600e0e7812 */ /* 0x000fe200078e3cff */
[----:B------:R-:W4:Y:S01]  /*20140*/  LDL.LU R110, [R1+0x22c4] ;  /* 0x0022c400016e7983 */ /* 0x000f220000300800 */
[----:B------:R-:W-:-:S03]  /*20150*/  IMAD.SHL.U32 R4, R4, 0x2, RZ ;  /* 0x0000000204047824 */ /* 0x000fc600078e00ff */
[----:B------:R-:W4:Y:S04]  /*20160*/  LDL.LU R111, [R1+0x22c0] ;  /* 0x0022c000016f7983 */ /* 0x000f280000300800 */
[----:B------:R-:W4:Y:S04]  /*20170*/  LDL.LU R112, [R1+0x22bc] ;  /* 0x0022bc0001707983 */ /* 0x000f280000300800 */
[----:B------:R-:W-:Y:S04]  /*20180*/  STS.U16 [R14+UR4+0x10300], R50 ;  /* 0x010300320e007988 */ /* 0x000fe80008000404 */
[----:B------:R-:W4:Y:S04]  /*20190*/  LDL.LU R113, [R1+0x22b8] ;  /* 0x0022b80001717983 */ /* 0x000f280000300800 */
[----:B------:R-:W-:Y:S01]  /*201a0*/  STS.U16 [R14+UR4+0x14300], R49 ;  /* 0x014300310e007988 */ /* 0x000fe20008000404 */
[----:B0-----:R-:W-:-:S03]  /*201b0*/  LOP3.LUT R3, R3, 0x40, RZ, 0xc0, !PT ;  /* 0x0000004003037812 */ /* 0x001fc600078ec0ff */
[----:B------:R-:W4:Y:S04]  /*201c0*/  LDL.LU R114, [R1+0x22b4] ;  /* 0x0022b40001727983 */ /* 0x000f280000300800 */
[----:B------:R-:W-:Y:S01]  /*201d0*/  STS.U16 [R14+UR4+0x10700], R47 ;  /* 0x0107002f0e007988 */ /* 0x000fe20008000404 */
[----:B------:R-:W-:-:S03]  /*201e0*/  IMAD R3, R3, 0x80, R4 ;  /* 0x0000008003037824 */ /* 0x000fc600078e0204 */
[----:B------:R-:W4:Y:S04]  /*201f0*/  LDL.LU R115, [R1+0x22b0] ;  /* 0x0022b00001737983 */ /* 0x000f280000300800 */
[----:B------:R-:W-:Y:S04]  /*20200*/  STS.U16 [R14+UR4+0x14700], R46 ;  /* 0x0147002e0e007988 */ /* 0x000fe80008000404 */
[----:B------:R-:W4:Y:S04]  /*20210*/  LDL.LU R116, [R1+0x22ac] ;  /* 0x0022ac0001747983 */ /* 0x000f280000300800 */
[----:B------:R-:W-:Y:S04]  /*20220*/  STS.U16 [R14+UR4+0x10b00], R44 ;  /* 0x010b002c0e007988 */ /* 0x000fe80008000404 */
[----:B------:R-:W4:Y:S04]  /*20230*/  LDL.LU R117, [R1+0x22a8] ;  /* 0x0022a80001757983 */ /* 0x000f280000300800 */
[----:B------:R-:W-:Y:S04]  /*20240*/  STS.U16 [R14+UR4+0x14b00], R43 ;  /* 0x014b002b0e007988 */ /* 0x000fe80008000404 */
[----:B------:R-:W4:Y:S04]  /*20250*/  LDL.LU R118, [R1+0x22a4] ;  /* 0x0022a40001767983 */ /* 0x000f280000300800 */
[----:B------:R-:W-:Y:S04]  /*20260*/  STS.U16 [R14+UR4+0x10f00], R42 ;  /* 0x010f002a0e007988 */ /* 0x000fe80008000404 */
[----:B------:R-:W4:Y:S04]  /*20270*/  LDL.LU R119, [R1+0x22a0] ;  /* 0x0022a00001777983 */ /* 0x000f280000300800 */
[----:B------:R-:W-:Y:S01]  /*20280*/  STS.U16 [R14+UR4+0x14f00], R40 ;  /* 0x014f00280e007988 */ /* 0x000fe20008000404 */
[----:B------:R-:W-:-:S03]  /*20290*/  LOP3.LUT R3, R3, 0x70, RZ, 0x3c, !PT ;  /* 0x0000007003037812 */ /* 0x000fc600078e3cff */
        /* <DEDUP_REMOVED lines=12> */
[----:B------:R-:W2:Y:S04]  /*20360*/  LDL.LU R2, [R1+0x2284] ;  /* 0x0022840001027983 */ /* 0x000ea80000300800 */
[----:B------:R-:W-:Y:S04]  /*20370*/  STS.U16 [R14+UR4+0x11f00], R216 ;  /* 0x011f00d80e007988 */ /* 0x000fe80008000404 */
[----:B------:R0:W-:Y:S04]  /*20380*/  STS.U16 [R14+UR4+0x15f00], R215 ;  /* 0x015f00d70e007988 */ /* 0x0001e80008000404 */
[----:B------:R-:W-:Y:S04]  /*20390*/  STS.U16 [R3+UR4+0x10380], R36 ;  /* 0x0103802403007988 */ /* 0x000fe80008000404 */
[----:B------:R-:W-:Y:S04]  /*203a0*/  STS.U16 [R3+UR4+0x14380], R35 ;  /* 0x0143802303007988 */ /* 0x000fe80008000404 */
[----:B------:R-:W-:Y:S04]  /*203b0*/  STS.U16 [R3+UR4+0x10780], R33 ;  /* 0x0107802103007988 */ /* 0x000fe80008000404 */
[----:B------:R-:W4:Y:S04]  /*203c0*/  LDL.LU R0, [R1+0x2280] ;  /* 0x0022800001007983 */ /* 0x000f280000300800 */
[----:B------:R-:W-:Y:S04]  /*203d0*/  STS.U16 [R3+UR4+0x14780], R30 ;  /* 0x0147801e03007988 */ /* 0x000fe80008000404 */
[----:B------:R1:W-:Y:S04]  /*203e0*/  STS.U16 [R3+UR4+0x10b80], R29 ;  /* 0x010b801d03007988 */ /* 0x0003e80008000404 */
[----:B------:R-:W4:Y:S04]  /*203f0*/  LDL R15, [R1+0x171c] ;  /* 0x00171c00010f7983 */ /* 0x000f280000100800 */
[----:B0-----:R-:W4:Y:S04]  /*20400*/  LDL R14, [R1+0x1b34] ;  /* 0x001b3400010e7983 */ /* 0x001f280000100800 */
[----:B-1----:R-:W4:Y:S04]  /*20410*/  LDL R29, [R1+0x1b30] ;  /* 0x001b3000011d7983 */ /* 0x002f280000100800 */
[----:B------:R-:W4:Y:S04]  /*20420*/  LDL R35, [R1+0x1718] ;  /* 0x0017180001237983 */ /* 0x000f280000100800 */
[----:B------:R0:W-:Y:S04]  /*20430*/  STS.U16 [R3+UR4+0x14b80], R28 ;  /* 0x014b801c03007988 */ /* 0x0001e80008000404 */
[----:B------:R-:W4:Y:S04]  /*20440*/  LDL R33, [R1+0x170c] ;  /* 0x00170c0001217983 */ /* 0x000f280000100800 */
[----:B------:R-:W4:Y:S04]  /*20450*/  LDL R40, [R1+0x1314] ;  /* 0x0013140001287983 */ /* 0x000f280000100800 */
[----:B0-----:R-:W4:Y:S04]  /*20460*/  LDL R28, [R1+0x1b24] ;  /* 0x001b2400011c7983 */ /* 0x001f280000100800 */
[----:B------:R-:W4:Y:S04]  /*20470*/  LDL R39, [R1+0x1b20] ;  /* 0x001b200001277983 */ /* 0x000f280000100800 */
[----:B------:R-:W4:Y:S04]  /*20480*/  LDL R44, [R1+0x1b08] ;  /* 0x001b0800012c7983 */ /* 0x000f280000100800 */
[----:B------:R-:W4:Y:S04]  /*20490*/  LDL R37, [R1+0x1b0c] ;  /* 0x001b0c0001257983 */ /* 0x000f280000100800 */
[----:B------:R0:W-:Y:S04]  /*204a0*/  STS.U16 [R3+UR4+0x10f80], R26 ;  /* 0x010f801a03007988 */ /* 0x0001e80008000404 */
[----:B------:R-:W4:Y:S04]  /*204b0*/  LDL R30, [R1+0x1b00] ;  /* 0x001b0000011e7983 */ /* 0x000f280000100800 */
[----:B------:R-:W4:Y:S04]  /*204c0*/  LDL R43, [R1+0x1ae8] ;  /* 0x001ae800012b7983 */ /* 0x000f280000100800 */
[----:B0-----:R-:W4:Y:S04]  /*204d0*/  LDL R26, [R1+0x1b04] ;  /* 0x001b0400011a7983 */ /* 0x001f280000100800 */
        /* <DEDUP_REMOVED lines=9> */
[----:B------:R-:W4:Y:S01]  /*20570*/  LDL R42, [R1+0x1aec] ;  /* 0x001aec00012a7983 */ /* 0x000f220000100800 */
[----:B---3--:R-:W-:-:S03]  /*20580*/  PRMT R104, RZ, 0x7610, R104 ;  /* 0x00007610ff687816 */ /* 0x008fc60000000068 */
[----:B0-----:R-:W3:Y:S04]  /*20590*/  LDL.LU R3, [R1+0xf70] ;  /* 0x000f700001037983 */ /* 0x001ee80000300800 */
[----:B------:R-:W3:Y:S04]  /*205a0*/  LDL.LU R6, [R1+0xf60] ;  /* 0x000f600001067983 */ /* 0x000ee80000300800 */
[----:B------:R-:W3:Y:S04]  /*205b0*/  LDL.LU R5, [R1+0xf58] ;  /* 0x000f580001057983 */ /* 0x000ee80000300800 */
[----:B------:R-:W3:Y:S04]  /*205c0*/  LDL.LU R4, [R1+0xf50] ;  /* 0x000f500001047983 */ /* 0x000ee80000300800 */
[----:B--2---:R-:W-:Y:S01]  /*205d0*/  STS.U16 [R2+UR4], R212 ;  /* 0x000000d402007988 */ /* 0x004fe20008000404 */
        /* <DEDUP_REMOVED lines=64> */
[----:B------:R0:W-:Y:S04]  /*209e0*/  STL [R1+0x1b8c], R2 ;  /* 0x001b8c0201007387 */ /* 0x0001e80000100800 */
[----:B----4-:R1:W2:Y:S04]  /*209f0*/  @!P1 LDG.E.U16 R104, desc[UR8][R14.64] ;  /* 0x000000080e689981 */ /* 0x0102a8000c1e1500 */
[----:B0-----:R-:W4:Y:S04]  /*20a00*/  LDL.LU R2, [R1+0xf78] ;  /* 0x000f780001027983 */ /* 0x001f280000300800 */
[----:B------:R-:W3:Y:S04]  /*20a10*/  LDL R36, [R1+0x1ae0] ;  /* 0x001ae00001247983 */ /* 0x000ee80000100800 */
[----:B------:R-:W2:Y:S01]  /*20a20*/  LDL R25, [R1+0x1ae4] ;  /* 0x001ae40001197983 */ /* 0x000ea20000100800 */
[----:B-1----:R-:W-:-:S03]  /*20a30*/  @!P1 IMAD.MOV.U32 R14, RZ, RZ, R29 ;  /* 0x000000ffff0e9224 */ /* 0x002fc600078e001d */
[----:B------:R-:W4:Y:S01]  /*20a40*/  LDL R29, [R1+0x1acc] ;  /* 0x001acc00011d7983 */ /* 0x000f220000100800 */
[----:B------:R-:W-:-:S03]  /*20a50*/  @!P1 IMAD.MOV.U32 R15, RZ, RZ, R35 ;  /* 0x000000ffff0f9224 */ /* 0x000fc600078e0023 */
[----:B------:R-:W4:Y:S04]  /*20a60*/  LDL R35, [R1+0x1ac8] ;  /* 0x001ac80001237983 */ /* 0x000f280000100800 */
[----:B------:R0:W4:Y:S02]  /*20a70*/  @!P1 LDG.E.U16 R77, desc[UR8][R14.64] ;  /* 0x000000080e4d9981 */ /* 0x000124000c1e1500 */
[----:B0-----:R-:W-:Y:S02]  /*20a80*/  @!P1 IMAD.MOV.U32 R14, RZ, RZ, R28 ;  /* 0x000000ffff0e9224 */ /* 0x001fe400078e001c */
[----:B------:R-:W4:Y:S01]  /*20a90*/  LDL R28, [R1+0x1ac4] ;  /* 0x001ac400011c7983 */ /* 0x000f220000100800 */
[----:B------:R-:W-:-:S03]  /*20aa0*/  @!P1 IMAD.MOV.U32 R15, RZ, RZ, R33 ;  /* 0x000000ffff0f9224 */ /* 0x000fc600078e0021 */
[----:B------:R-:W4:Y:S01]  /*20ab0*/  LDL R33, [R1+0x1ac0] ;  /* 0x001ac00001217983 */ /* 0x000f220000100800 */
[----:B------:R-:W-:-:S06]  /*20ac0*/  PRMT R103, RZ, 0x7610, R103 ;  /* 0x00007610ff677816 */ /* 0x000fcc0000000067 */
[----:B------:R0:W4:Y:S01]  /*20ad0*/  @!P1 LDG.E.U16 R103, desc[UR8][R14.64] ;  /* 0x000000080e679981 */ /* 0x000122000c1e1500 */
[----:B------:R-:W-:Y:S01]  /*20ae0*/  PRMT R102, RZ, 0x7610, R102 ;  /* 0x00007610ff667816 */ /* 0x000fe20000000066 */
[----:B0-----:R-:W-:Y:S02]  /*20af0*/  @!P1 IMAD.MOV.U32 R14, RZ, RZ, R39 ;  /* 0x000000ffff0e9224 */ /* 0x001fe400078e0027 */
[----:B------:R-:W-:Y:S01]  /*20b00*/  @!P1 IMAD.MOV.U32 R15, RZ, RZ, R40 ;  /* 0x000000ffff0f9224 */ /* 0x000fe200078e0028 */
[----:B------:R-:W4:Y:S04]  /*20b10*/  LDL R39, [R1+0x1aac] ;  /* 0x001aac0001277983 */ /* 0x000f280000100800 */
[----:B------:R-:W4:Y:S04]  /*20b20*/  LDL R40, [R1+0x1aa8] ;  /* 0x001aa80001287983 */ /* 0x000f280000100800 */
[----:B------:R0:W4:Y:S02]  /*20b30*/  @!P1 LDG.E.U16 R76, desc[UR8][R14.64] ;  /* 0x000000080e4c9981 */ /* 0x000124000c1e1500 */
[----:B0-----:R-:W-:-:S02]  /*20b40*/  @!P1 IMAD.MOV.U32 R14, RZ, RZ, R37 ;  /* 0x000000ffff0e9224 */ /* 0x001fc400078e0025 */
        /* <DEDUP_REMOVED lines=14> */
[----:B---3--:R-:W-:-:S02]  /*20c30*/  @!P1 IMAD.MOV.U32 R15, RZ, RZ, R36 ;  /* 0x000000ffff0f9224 */ /* 0x008fc400078e0024 */
[----:B------:R-:W3:Y:S01]  /*20c40*/  LDL R36, [R1+0x1a70] ;  /* 0x001a700001247983 */ /* 0x000ee20000100800 */
[----:B--2---:R-:W-:-:S03]  /*20c50*/  @!P1 IMAD.MOV.U32 R14, RZ, RZ, R25 ;  /* 0x000000ffff0e9224 */ /* 0x004fc600078e0019 */
[----:B------:R-:W2:Y:S04]  /*20c60*/  LDL R25, [R1+0x1a74] ;  /* 0x001a740001197983 */ /* 0x000ea80000100800 */
[----:B------:R4:W2:Y:S02]  /*20c70*/  @!P1 LDG.E.U16 R74, desc[UR8][R14.64] ;  /* 0x000000080e4a9981 */ /* 0x0008a4000c1e1500 */
[----:B----4-:R-:W-:Y:S02]  /*20c80*/  @!P1 IMAD.MOV.U32 R14, RZ, RZ, R29 ;  /* 0x000000ffff0e9224 */ /* 0x010fe400078e001d */
[----:B------:R-:W4:Y:S01]  /*20c90*/  LDL R29, [R1+0x1a6c] ;  /* 0x001a6c00011d7983 */ /* 0x000f220000100800 */
[----:B------:R-:W-:-:S03]  /*20ca0*/  @!P1 IMAD.MOV.U32 R15, RZ, RZ, R35 ;  /* 0x000000ffff0f9224 */ /* 0x000fc600078e0023 */
        /* <DEDUP_REMOVED lines=21> */
[----:B------:R0:W4:Y:S01]  /*20e00*/  @!P1 LDG.E.U16 R98, desc[UR8][R14.64] ;  /* 0x000000080e629981 */ /* 0x000122000c1e1500 */
[----:B------:R-:W-:Y:S01]  /*20e10*/  PRMT R125, RZ, 0x7610, R125 ;  /* 0x00007610ff7d7816 */ /* 0x000fe2000000007d */
        /* <DEDUP_REMOVED lines=19> */
[----:B------:R-:W-:-:S03]  /*20f50*/  PRMT R124, RZ, 0x7610, R124 ;  /* 0x00007610ff7c7816 */ /* 0x000fc6000000007c */
        /* <DEDUP_REMOVED lines=22> */
[----:B---3--:R-:W-:Y:S02]  /*210c0*/  @!P1 IMAD.MOV.U32 R15, RZ, RZ, R36 ;  /* 0x000000ffff0f9224 */ /* 0x008fe400078e0024 */
        /* <DEDUP_REMOVED lines=51> */
[----:B------:R0:W4:Y:S01]  /*21400*/  @!P1 LDG.E.U16 R92, desc[UR8][R14.64] ;  /* 0x000000080e5c9981 */ /* 0x000122000c1e1500 */
[----:B------:R-:W-:Y:S01]  /*21410*/  PRMT R119, RZ, 0x7610, R119 ;  /* 0x00007610ff777816 */ /* 0x000fe20000000077 */
        /* <DEDUP_REMOVED lines=238> */
[----:B------:R-:W4:Y:S01]  /*22300*/  LDL R30, [R1+0x17a0] ;  /* 0x0017a000011e7983 */ /* 0x000f220000100800 */
[----:B------:R-:W-:-:S03]  /*22310*/  PRMT R250, RZ, 0x7610, R250 ;  /* 0x00007610fffa7816 */ /* 0x000fc600000000fa */
[----:B------:R0:W4:Y:S01]  /*22320*/  @!P1 LDG.E.U16 R251, desc[UR8][R14.64] ;  /* 0x000000080efb9981 */ /* 0x000122000c1e1500 */
[----:B------:R-:W-:Y:S01]  /*22330*/  PRMT R249, RZ, 0x7610, R249 ;  /* 0x00007610fff97816 */ /* 0x000fe200000000f9 */
        /* <DEDUP_REMOVED lines=20> */
[----:B------:R-:W-:Y:S02]  /*22480*/  PRMT R247, RZ, 0x7610, R247 ;  /* 0x00007610fff77816 */ /* 0x000fe400000000f7 */
[----:B------:R-:W-:-:S04]  /*22490*/  PRMT R246, RZ, 0x7610, R246 ;  /* 0x00007610fff67816 */ /* 0x000fc800000000f6 */
        /* <DEDUP_REMOVED lines=207> */
[----:B------:R-:W-:-:S05]  /*23190*/  @!P1 IMAD.MOV.U32 R15, RZ, RZ, R44 ;  /* 0x000000ffff0f9224 */ /* 0x000fca00078e002c */
[----:B------:R0:W4:Y:S01]  /*231a0*/  @!P1 LDG.E.U16 R210, desc[UR8][R14.64] ;  /* 0x000000080ed29981 */ /* 0x000122000c1e1500 */
[----:B------:R-:W-:Y:S01]  /*231b0*/  PRMT R209, RZ, 0x7610, R209 ;  /* 0x00007610ffd17816 */ /* 0x000fe200000000d1 */
[----:B0-----:R-:W-:Y:S02]  /*231c0*/  @!P1 IMAD.MOV.U32 R14, RZ, RZ, R26 ;  /* 0x000000ffff0e9224 */ /* 0x001fe400078e001a */
[----:B------:R-:W4:Y:S01]  /*231d0*/  LDL R26, [R1+0x11d4] ;  /* 0x0011d400011a7983 */ /* 0x000f220000100800 */
[----:B------:R-:W-:-:S03]  /*231e0*/  @!P1 IMAD.MOV.U32 R15, RZ, RZ, R30 ;  /* 0x000000ffff0f9224 */ /* 0x000fc600078e001e */
[----:B------:R-:W4:Y:S04]  /*231f0*/  LDL R30, [R1+0x11d0] ;  /* 0x0011d000011e7983 */ /* 0x000f280000100800 */
[----:B------:R-:W4:Y:S01]  /*23200*/  LDL.LU R46, [R1+0x11dc] ;  /* 0x0011dc00012e7983 */ /* 0x000f220000300800 */
[----:B------:R-:W-:-:S03]  /*23210*/  PRMT R208, RZ, 0x7610, R208 ;  /* 0x00007610ffd07816 */ /* 0x000fc600000000d0 */
[----:B------:R0:W4:Y:S04]  /*23220*/  @!P1 LDG.E.U16 R209, desc[UR8][R14.64] ;  /* 0x000000080ed19981 */ /* 0x000128000c1e1500 */
[----:B------:R-:W4:Y:S01]  /*23230*/  LDL R44, [R1+0x11c0] ;  /* 0x0011c000012c7983 */ /* 0x000f220000100800 */
[----:B------:R-:W-:Y:S02]  /*23240*/  PRMT R207, RZ, 0x7610, R207 ;  /* 0x00007610ffcf7816 */ /* 0x000fe400000000cf */
[----:B------:R-:W-:Y:S01]  /*23250*/  PRMT R206, RZ, 0x7610, R206 ;  /* 0x00007610ffce7816 */ /* 0x000fe200000000ce */
[----:B------:R-:W4:Y:S01]  /*23260*/  LDL R49, [R1+0x10c0] ;  /* 0x0010c00001317983 */ /* 0x000f220000100800 */
[----:B0-----:R-:W-:Y:S02]  /*23270*/  @!P1 IMAD.MOV.U32 R14, RZ, RZ, R42 ;  /* 0x000000ffff0e9224 */ /* 0x001fe400078e002a */
[----:B------:R-:W-:Y:S01]  /*23280*/  @!P1 IMAD.MOV.U32 R15, RZ, RZ, R43 ;  /* 0x000000ffff0f9224 */ /* 0x000fe200078e002b */
[----:B------:R-:W-:Y:S01]  /*23290*/  PRMT R205, RZ, 0x7610, R205 ;  /* 0x00007610ffcd7816 */ /* 0x000fe200000000cd */
[----:B------:R-:W4:Y:S04]  /*232a0*/  LDL R43, [R1+0x11c4] ;  /* 0x0011c400012b7983 */ /* 0x000f280000100800 */
[----:B------:R3:W4:Y:S01]  /*232b0*/  @!P1 LDG.E.U16 R208, desc[UR8][R14.64] ;  /* 0x000000080ed09981 */ /* 0x000722000c1e1500 */
[----:B------:R-:W-:-:S03]  /*232c0*/  PRMT R204, RZ, 0x7610, R204 ;  /* 0x00007610ffcc7816 */ /* 0x000fc600000000cc */
[----:B------:R-:W4:Y:S01]  /*232d0*/  LDL R42, [R1+0x1198] ;  /* 0x00119800012a7983 */ /* 0x000f220000100800 */
[----:B------:R-:W-:Y:S02]  /*232e0*/  PRMT R203, RZ, 0x7610, R203 ;  /* 0x00007610ffcb7816 */ /* 0x000fe400000000cb */
[----:B------:R-:W-:Y:S01]  /*232f0*/  PRMT R202, RZ, 0x7610, R202 ;  /* 0x00007610ffca7816 */ /* 0x000fe200000000ca */
[----:B------:R-:W4:Y:S01]  /*23300*/  LDL R47, [R1+0x10c4] ;  /* 0x0010c400012f7983 */ /* 0x000f220000100800 */
[----:B---3--:R-:W-:-:S03]  /*23310*/  @!P1 IMAD.MOV.U32 R15, RZ, RZ, R36 ;  /* 0x000000ffff0f9224 */ /* 0x008fc600078e0024 */
        /* <DEDUP_REMOVED lines=21> */
[----:B------:R-:W-:Y:S02]  /*23470*/  PRMT R201, RZ, 0x7610, R201 ;  /* 0x00007610ffc97816 */ /* 0x000fe400000000c9 */
[----:B------:R-:W-:Y:S01]  /*23480*/  PRMT R200, RZ, 0x7610, R200 ;  /* 0x00007610ffc87816 */ /* 0x000fe200000000c8 */
[----:B------:R-:W-:-:S05]  /*23490*/  @!P1 IMAD.MOV.U32 R14, RZ, RZ, R46 ;  /* 0x000000ffff0e9224 */ /* 0x000fca00078e002e */
        /* <DEDUP_REMOVED lines=36> */
[----:B0-----:R-:W-:Y:S02]  /*236e0*/  @!P1 IMAD.MOV.U32 R15, RZ, RZ, R39 ;  /* 0x000000ffff0f9224 */ /* 0x001fe400078e0027 */
[----:B------:R-:W-:Y:S01]  /*236f0*/  @!P1 IMAD.MOV.U32 R14, RZ, RZ, R37 ;  /* 0x000000ffff0e9224 */ /* 0x000fe200078e0025 */
[----:B------:R-:W4:Y:S04]  /*23700*/  LDL R39, [R1+0x1140] ;  /* 0x0011400001277983 */ /* 0x000f280000100800 */
[----:B------:R-:W4:Y:S04]  /*23710*/  LDL R37, [R1+0x1144] ;  /* 0x0011440001257983 */ /* 0x000f280000100800 */
[----:B------:R0:W4:Y:S01]  /*23720*/  @!P1 LDG.E.U16 R196, desc[UR8][R14.64] ;  /* 0x000000080ec49981 */ /* 0x000122000c1e1500 */
[----:B------:R-:W-:-:S02]  /*23730*/  PRMT R194, RZ, 0x7610, R194 ;  /* 0x00007610ffc27816 */ /* 0x000fc400000000c2 */
[----:B------:R-:W-:Y:S02]  /*23740*/  PRMT R193, RZ, 0x7610, R193 ;  /* 0x00007610ffc17816 */ /* 0x000fe400000000c1 */
        /* <DEDUP_REMOVED lines=39> */
[----:B------:R0:W4:Y:S01]  /*239c0*/  @!P1 LDG.E.U16 R189, desc[UR8][R14.64] ;  /* 0x000000080ebd9981 */ /* 0x000122000c1e1500 */
[----:B------:R-:W-:Y:S02]  /*239d0*/  PRMT R187, RZ, 0x7610, R187 ;  /* 0x00007610ffbb7816 */ /* 0x000fe400000000bb */
[----:B------:R-:W-:Y:S02]  /*239e0*/  PRMT R186, RZ, 0x7610, R186 ;  /* 0x00007610ffba7816 */ /* 0x000fe400000000ba */
[----:B------:R-:W-:Y:S01]  /*239f0*/  PRMT R185, RZ, 0x7610, R185 ;  /* 0x00007610ffb97816 */ /* 0x000fe200000000b9 */
[----:B0-----:R-:W-:-:S02]  /*23a00*/  @!P1 IMAD.MOV.U32 R14, RZ, RZ, R26 ;  /* 0x000000ffff0e9224 */ /* 0x001fc400078e001a */
[----:B------:R-:W4:Y:S01]  /*23a10*/  LDL R26, [R1+0x10f4] ;  /* 0x0010f400011a7983 */ /* 0x000f220000100800 */
[----:B------:R-:W-:-:S03]  /*23a20*/  @!P1 IMAD.MOV.U32 R15, RZ, RZ, R30 ;  /* 0x000000ffff0f9224 */ /* 0x000fc600078e001e */
[----:B------:R-:W4:Y:S04]  /*23a30*/  LDL R30, [R1+0x10f0] ;  /* 0x0010f000011e7983 */ /* 0x000f280000100800 */
[----:B------:R0:W4:Y:S02]  /*23a40*/  @!P1 LDG.E.U16 R188, desc[UR8][R14.64] ;  /* 0x000000080ebc9981 */ /* 0x000124000c1e1500 */
[----:B0-----:R-:W-:Y:S01]  /*23a50*/  @!P1 IMAD.MOV.U32 R14, RZ, RZ, R43 ;  /* 0x000000ffff0e9224 */ /* 0x001fe200078e002b */
[----:B------:R-:W-:Y:S01]  /*23a60*/  PRMT R184, RZ, 0x7610, R184 ;  /* 0x00007610ffb87816 */ /* 0x000fe200000000b8 */
[----:B------:R-:W4:Y:S01]  /*23a70*/  LDL R43, [R1+0x10b4] ;  /* 0x0010b400012b7983 */ /* 0x000f220000100800 */
[----:B------:R-:W-:Y:S01]  /*23a80*/  @!P1 IMAD.MOV.U32 R15, RZ, RZ, R44 ;  /* 0x000000ffff0f9224 */ /* 0x000fe200078e002c */
[----:B------:R-:W-:-:S02]  /*23a90*/  PRMT R183, RZ, 0x7610, R183 ;  /* 0x00007610ffb77816 */ /* 0x000fc400000000b7 */
        /* <DEDUP_REMOVED lines=55> */
[----:B------:R-:W-:-:S05]  /*23e10*/  @!P1 IMAD.MOV.U32 R15, RZ, RZ, R49 ;  /* 0x000000ffff0f9224 */ /* 0x000fca00078e0031 */
[----:B------:R0:W4:Y:S01]  /*23e20*/  @!P1 LDG.E.U16 R177, desc[UR8][R14.64] ;  /* 0x000000080eb19981 */ /* 0x000122000c1e1500 */
[----:B------:R-:W-:Y:S01]  /*23e30*/  PRMT R175, RZ, 0x7610, R175 ;  /* 0x00007610ffaf7816 */ /* 0x000fe200000000af */
[----:B0-----:R-:W-:Y:S02]  /*23e40*/  @!P1 IMAD.MOV.U32 R14, RZ, RZ, R40 ;  /* 0x000000ffff0e9224 */ /* 0x001fe400078e0028 */
[----:B------:R-:W-:Y:S01]  /*23e50*/  @!P1 IMAD.MOV.U32 R15, RZ, RZ, R42 ;  /* 0x000000ffff0f9224 */ /* 0x000fe200078e002a */
[----:B------:R-:W4:Y:S04]  /*23e60*/  LDL R40, [R1+0x1004] ;  /* 0x0010040001287983 */ /* 0x000f280000100800 */
[----:B------:R-:W4:Y:S04]  /*23e70*/  LDL R42, [R1+0x1000] ;  /* 0x00100000012a7983 */ /* 0x000f280000100800 */
[----:B------:R0:W4:Y:S01]  /*23e80*/  @!P1 LDG.E.U16 R176, desc[UR8][R14.64] ;  /* 0x000000080eb09981 */ /* 0x000122000c1e1500 */
[----:B------:R-:W-:Y:S01]  /*23e90*/  PRMT R174, RZ, 0x7610, R174 ;  /* 0x00007610ffae7816 */ /* 0x000fe200000000ae */
[----:B0-----:R-:W-:-:S02]  /*23ea0*/  @!P1 IMAD.MOV.U32 R14, RZ, RZ, R43 ;  /* 0x000000ffff0e9224 */ /* 0x001fc400078e002b */
[----:B------:R-:W-:-:S05]  /*23eb0*/  @!P1 IMAD.MOV.U32 R15, RZ, RZ, R44 ;  /* 0x000000ffff0f9224 */ /* 0x000fca00078e002c */
[----:B------:R0:W4:Y:S01]  /*23ec0*/  @!P1 LDG.E.U16 R175, desc[UR8][R14.64] ;  /* 0x000000080eaf9981 */ /* 0x000122000c1e1500 */
[----:B------:R-:W-:Y:S01]  /*23ed0*/  PRMT R173, RZ, 0x7610, R173 ;  /* 0x00007610ffad7816 */ /* 0x000fe200000000ad */
[----:B0-----:R-:W-:Y:S02]  /*23ee0*/  @!P1 IMAD.MOV.U32 R14, RZ, RZ, R37 ;  /* 0x000000ffff0e9224 */ /* 0x001fe400078e0025 */
[----:B------:R-:W-:Y:S01]  /*23ef0*/  @!P1 IMAD.MOV.U32 R15, RZ, RZ, R39 ;  /* 0x000000ffff0f9224 */ /* 0x000fe200078e0027 */
[----:B------:R-:W4:Y:S04]  /*23f00*/  LDL R37, [R1+0xfe4] ;  /* 0x000fe40001257983 */ /* 0x000f280000100800 */
[----:B------:R0:W4:Y:S01]  /*23f10*/  @!P1 LDG.E.U16 R174, desc[UR8][R14.64] ;  /* 0x000000080eae9981 */ /* 0x000122000c1e1500 */
[----:B------:R-:W-:Y:S01]  /*23f20*/  PRMT R172, RZ, 0x7610, R172 ;  /* 0x00007610ffac7816 */ /* 0x000fe200000000ac */
[----:B0-----:R-:W-:-:S02]  /*23f30*/  @!P1 IMAD.MOV.U32 R14, RZ, RZ, R26 ;  /* 0x000000ffff0e9224 */ /* 0x001fc400078e001a */
[----:B------:R-:W-:Y:S01]  /*23f40*/  @!P1 IMAD.MOV.U32 R15, RZ, RZ, R30 ;  /* 0x000000ffff0f9224 */ /* 0x000fe200078e001e */
[----:B------:R-:W4:Y:S04]  /*23f50*/  LDL R26, [R1+0xfc4] ;  /* 0x000fc400011a7983 */ /* 0x000f280000100800 */
[----:B------:R-:W4:Y:S04]  /*23f60*/  LDL.LU R30, [R1+0xfe0] ;  /* 0x000fe000011e7983 */ /* 0x000f280000300800 */
[----:B------:R3:W4:Y:S04]  /*23f70*/  @!P1 LDG.E.U16 R173, desc[UR8][R14.64] ;  /* 0x000000080ead9981 */ /* 0x000728000c1e1500 */
[----:B------:R-:W4:Y:S01]  /*23f80*/  LDL.LU R44, [R1+0xfc0] ;  /* 0x000fc000012c7983 */ /* 0x000f220000300800 */
[----:B------:R-:W-:Y:S01]  /*23f90*/  PRMT R171, RZ, 0x7610, R171 ;  /* 0x00007610ffab7816 */ /* 0x000fe200000000ab */
[----:B---3--:R-:W-:-:S02]  /*23fa0*/  @!P1 IMAD.MOV.U32 R15, RZ, RZ, R36 ;  /* 0x000000ffff0f9224 */ /* 0x008fc400078e0024 */
[----:B--2---:R-:W-:Y:S02]  /*23fb0*/  @!P1 IMAD.MOV.U32 R14, RZ, RZ, R25 ;  /* 0x000000ffff0e9224 */ /* 0x004fe400078e0019 */
[----:B------:R-:W2:Y:S04]  /*23fc0*/  LDL.LU R25, [R1+0xfa4] ;  /* 0x000fa40001197983 */ /* 0x000ea80000300800 */
[----:B------:R4:W3:Y:S02]  /*23fd0*/  @!P1 LDG.E.U16 R172, desc[UR8][R14.64] ;  /* 0x000000080eac9981 */ /* 0x0008e4000c1e1500 */
[----:B----4-:R-:W-:Y:S02]  /*23fe0*/  @!P1 IMAD.MOV.U32 R14, RZ, RZ, R29 ;  /* 0x000000ffff0e9224 */ /* 0x010fe400078e001d */
[----:B------:R-:W4:Y:S01]  /*23ff0*/  LDL R29, [R1+0xf80] ;  /* 0x000f8000011d7983 */ /* 0x000f220000100800 */
[----:B------:R-:W-:-:S03]  /*24000*/  @!P1 IMAD.MOV.U32 R15, RZ, RZ, R35 ;  /* 0x000000ffff0f9224 */ /* 0x000fc600078e0023 */
[----:B------:R-:W3:Y:S04]  /*24010*/  LDL.LU R36, [R1+0xfa0] ;  /* 0x000fa00001247983 */ /* 0x000ee80000300800 */
[----:B------:R0:W4:Y:S04]  /*24020*/  @!P1 LDG.E.U16 R171, desc[UR8][R14.64] ;  /* 0x000000080eab9981 */ /* 0x000128000c1e1500 */
[----:B------:R-:W4:Y:S01]  /*24030*/  LDL R35, [R1+0x1098] ;  /* 0x0010980001237983 */ /* 0x000f220000100800 */
[----:B0-----:R-:W-:-:S03]  /*24040*/  @!P1 IMAD.MOV.U32 R14, RZ, RZ, R28 ;  /* 0x000000ffff0e9224 */ /* 0x001fc600078e001c */
[----:B------:R-:W4:Y:S04]  /*24050*/  LDL R28, [R1+0x109c] ;  /* 0x00109c00011c7983 */ /* 0x000f280000100800 */
[----:B------:R-:W4:Y:S01]  /*24060*/  LDL.LU R39, [R1+0xf84] ;  /* 0x000f840001277983 */ /* 0x000f220000300800 */
[----:B------:R-:W-:-:S03]  /*24070*/  @!P1 IMAD.MOV.U32 R15, RZ, RZ, R33 ;  /* 0x000000ffff0f9224 */ /* 0x000fc600078e0021 */
[----:B------:R-:W4:Y:S01]  /*24080*/  LDL.LU R33, [R1+0xf64] ;  /* 0x000f640001217983 */ /* 0x000f220000300800 */
[----:B------:R-:W-:-:S03]  /*24090*/  PRMT R170, RZ, 0x7610, R170 ;  /* 0x00007610ffaa7816 */ /* 0x000fc600000000aa */
[----:B------:R-:W4:Y:S04]  /*240a0*/  LDL R126, [R1+0x1078] ;  /* 0x00107800017e7983 */ /* 0x000f280000100800 */
[----:B------:R-:W4:Y:S04]  /*240b0*/  LDL R50, [R1+0x107c] ;  /* 0x00107c0001327983 */ /* 0x000f280000100800 */
[----:B------:R0:W4:Y:S04]  /*240c0*/  @!P1 LDG.E.U16 R170, desc[UR8][R14.64] ;  /* 0x000000080eaa9981 */ /* 0x000128000c1e1500 */
[----:B------:R-:W4:Y:S01]  /*240d0*/  LDL R49, [R1+0x1058] ;  /* 0x0010580001317983 */ /* 0x000f220000100800 */
[----:B------:R-:W-:-:S02]  /*240e0*/  PRMT R169, RZ, 0x7610, R169 ;  /* 0x00007610ffa97816 */ /* 0x000fc400000000a9 */
[----:B------:R-:W-:Y:S01]  /*240f0*/  PRMT R168, RZ, 0x7610, R168 ;  /* 0x00007610ffa87816 */ /* 0x000fe200000000a8 */
[----:B------:R-:W4:Y:S01]  /*24100*/  LDL R47, [R1+0x1038] ;  /* 0x00103800012f7983 */ /* 0x000f220000100800 */
[----:B------:R-:W-:Y:S02]  /*24110*/  PRMT R167, RZ, 0x7610, R167 ;  /* 0x00007610ffa77816 */ /* 0x000fe400000000a7 */
[----:B------:R-:W-:Y:S01]  /*24120*/  PRMT R166, RZ, 0x7610, R166 ;  /* 0x00007610ffa67816 */ /* 0x000fe200000000a6 */
[----:B------:R-:W4:Y:S01]  /*24130*/  LDL R43, [R1+0x1018] ;  /* 0x00101800012b7983 */ /* 0x000f220000100800 */
[----:B0-----:R-:W-:-:S03]  /*24140*/  @!P1 IMAD.MOV.U32 R15, RZ, RZ, R42 ;  /* 0x000000ffff0f9224 */ /* 0x001fc600078e002a */
[----:B------:R-:W4:Y:S01]  /*24150*/  LDL R42, [R1+0x105c] ;  /* 0x00105c00012a7983 */ /* 0x000f220000100800 */
[----:B------:R-:W-:Y:S01]  /*24160*/  @!P1 IMAD.MOV.U32 R14, RZ, RZ, R40 ;  /* 0x000000ffff0e9224 */ /* 0x000fe200078e0028 */
[----:B------:R-:W-:Y:S02]  /*24170*/  PRMT R165, RZ, 0x7610, R165 ;  /* 0x00007610ffa57816 */ /* 0x000fe400000000a5 */
[----:B------:R-:W4:Y:S04]  /*24180*/  LDL R40, [R1+0xff8] ;  /* 0x000ff80001287983 */ /* 0x000f280000100800 */
[----:B------:R0:W4:Y:S02]  /*24190*/  @!P1 LDG.E.U16 R169, desc[UR8][R14.64] ;  /* 0x000000080ea99981 */ /* 0x000124000c1e1500 */
[----:B0-----:R-:W-:-:S02]  /*241a0*/  @!P1 IMAD.MOV.U32 R14, RZ, RZ, R37 ;  /* 0x000000ffff0e9224 */ /* 0x001fc400078e0025 */
[----:B------:R-:W4:Y:S01]  /*241b0*/  LDL R37, [R1+0x103c] ;  /* 0x00103c0001257983 */ /* 0x000f220000100800 */
[----:B------:R-:W-:-:S05]  /*241c0*/  @!P1 IMAD.MOV.U32 R15, RZ, RZ, R30 ;  /* 0x000000ffff0f9224 */ /* 0x000fca00078e001e */
[----:B------:R0:W4:Y:S02]  /*241d0*/  @!P1 LDG.E.U16 R168, desc[UR8][R14.64] ;  /* 0x000000080ea89981 */ /* 0x000124000c1e1500 */
[----:B0-----:R-:W-:Y:S02]  /*241e0*/  @!P1 IMAD.MOV.U32 R14, RZ, RZ, R26 ;  /* 0x000000ffff0e9224 */ /* 0x001fe400078e001a */
[----:B------:R-:W-:Y:S01]  /*241f0*/  @!P1 IMAD.MOV.U32 R15, RZ, RZ, R44 ;  /* 0x000000ffff0f9224 */ /* 0x000fe200078e002c */
[----:B------:R-:W4:Y:S04]  /*24200*/  LDL R26, [R1+0x101c] ;  /* 0x00101c00011a7983 */ /* 0x000f280000100800 */
[----:B------:R2:W4:Y:S01]  /*24210*/  @!P1 LDG.E.U16 R167, desc[UR8][R14.64] ;  /* 0x000000080ea79981 */ /* 0x000522000c1e1500 */
[----:B------:R-:W-:Y:S01]  /*24220*/  PRMT R164, RZ, 0x7610, R164 ;  /* 0x00007610ffa47816 */ /* 0x000fe200000000a4 */
[----:B--2---:R-:W-:-:S02]  /*24230*/  @!P1 IMAD.MOV.U32 R14, RZ, RZ, R25 ;  /* 0x000000ffff0e9224 */ /* 0x004fc400078e0019 */
[----:B---3--:R-:W-:-:S05]  /*24240*/  @!P1 IMAD.MOV.U32 R15, RZ, RZ, R36 ;  /* 0x000000ffff0f9224 */ /* 0x008fca00078e0024 */
[----:B------:R4:W2:Y:S02]  /*24250*/  @!P1 LDG.E.U16 R166, desc[UR8][R14.64] ;  /* 0x000000080ea69981 */ /* 0x0008a4000c1e1500 */
[----:B----4-:R-:W-:Y:S02]  /*24260*/  @!P1 IMAD.MOV.U32 R15, RZ, RZ, R29 ;  /* 0x000000ffff0f9224 */ /* 0x010fe400078e001d */
[----:B------:R-:W3:Y:S01]  /*24270*/  LDL R29, [R1+0xffc] ;  /* 0x000ffc00011d7983 */ /* 0x000ee20000100800 */
[----:B------:R-:W-:-:S05]  /*24280*/  @!P1 IMAD.MOV.U32 R14, RZ, RZ, R39 ;  /* 0x000000ffff0e9224 */ /* 0x000fca00078e0027 */
[----:B------:R0:W4:Y:S04]  /*24290*/  @!P1 LDG.E.U16 R165, desc[UR8][R14.64] ;  /* 0x000000080ea59981 */ /* 0x000128000c1e1500 */
[----:B------:R1:W-:Y:S01]  /*242a0*/  STL [R1+0x1b94], R6 ;  /* 0x001b940601007387 */ /* 0x0003e20000100800 */
[----:B0-----:R-:W-:Y:S02]  /*242b0*/  @!P1 IMAD.MOV.U32 R14, RZ, RZ, R33 ;  /* 0x000000ffff0e9224 */ /* 0x001fe400078e0021 */
[----:B------:R-:W-:-:S05]  /*242c0*/  @!P1 IMAD.MOV.U32 R15, RZ, RZ, R6 ;  /* 0x000000ffff0f9224 */ /* 0x000fca00078e0006 */
[----:B------:R0:W4:Y:S02]  /*242d0*/  @!P1 LDG.E.U16 R164, desc[UR8][R14.64] ;  /* 0x000000080ea49981 */ /* 0x000124000c1e1500 */
[----:B0-----:R-:W-:Y:S02]  /*242e0*/  @!P1 IMAD.MOV.U32 R15, RZ, RZ, R35 ;  /* 0x000000ffff0f9224 */ /* 0x001fe400078e0023 */
[----:B------:R-:W2:Y:S01]  /*242f0*/  LDL R35, [R1+0xfdc] ;  /* 0x000fdc0001237983 */ /* 0x000ea20000100800 */
[----:B------:R-:W-:Y:S01]  /*24300*/  PRMT R163, RZ, 0x7610, R163 ;  /* 0x00007610ffa37816 */ /* 0x000fe200000000a3 */
[----:B------:R-:W-:Y:S01]  /*24310*/  @!P1 IMAD.MOV.U32 R14, RZ, RZ, R28 ;  /* 0x000000ffff0e9224 */ /* 0x000fe200078e001c */
[----:B------:R-:W-:Y:S01]  /*24320*/  PRMT R162, RZ, 0x7610, R162 ;  /* 0x00007610ffa27816 */ /* 0x000fe200000000a2 */
[----:B------:R-:W4:Y:S04]  /*24330*/  LDL.LU R28, [R1+0xfd8] ;  /* 0x000fd800011c7983 */ /* 0x000f280000300800 */
[----:B------:R0:W4:Y:S02]  /*24340*/  @!P1 LDG.E.U16 R163, desc[UR8][R14.64] ;  /* 0x000000080ea39981 */ /* 0x000124000c1e1500 */
[----:B0-----:R-:W-:-:S02]  /*24350*/  @!P1 IMAD.MOV.U32 R14, RZ, RZ, R50 ;  /* 0x000000ffff0e9224 */ /* 0x001fc400078e0032 */
[----:B------:R-:W-:-:S05]  /*24360*/  @!P1 IMAD.MOV.U32 R15, RZ, RZ, R126 ;  /* 0x000000ffff0f9224 */ /* 0x000fca00078e007e */
[----:B------:R0:W4:Y:S01]  /*24370*/  @!P1 LDG.E.U16 R162, desc[UR8][R14.64] ;  /* 0x000000080ea29981 */ /* 0x000122000c1e1500 */
[----:B------:R-:W-:Y:S01]  /*24380*/  PRMT R161, RZ, 0x7610, R161 ;  /* 0x00007610ffa17816 */ /* 0x000fe200000000a1 */
[----:B0-----:R-:W-:Y:S02]  /*24390*/  @!P1 IMAD.MOV.U32 R15, RZ, RZ, R49 ;  /* 0x000000ffff0f9224 */ /* 0x001fe400078e0031 */
[----:B------:R-:W-:Y:S01]  /*243a0*/  @!P1 IMAD.MOV.U32 R14, RZ, RZ, R42 ;  /* 0x000000ffff0e9224 */ /* 0x000fe200078e002a */
[----:B------:R-:W4:Y:S04]  /*243b0*/  LDL.LU R49, [R1+0xfbc] ;  /* 0x000fbc0001317983 */ /* 0x000f280000300800 */
[----:B------:R-:W4:Y:S04]  /*243c0*/  LDL.LU R42, [R1+0xfb8] ;  /* 0x000fb800012a7983 */ /* 0x000f280000300800 */
[----:B-1----:R-:W4:Y:S04]  /*243d0*/  LDL.LU R6, [R1+0xf98] ;  /* 0x000f980001067983 */ /* 0x002f280000300800 */
[----:B------:R-:W4:Y:S04]  /*243e0*/  LDL R131, [R1+0xf5c] ;  /* 0x000f5c0001837983 */ /* 0x000f280000100800 */
[----:B------:R-:W4:Y:S04]  /*243f0*/  LDL.LU R50, [R1+0xf9c] ;  /* 0x000f9c0001327983 */ /* 0x000f280000300800 */
[----:B------:R0:W4:Y:S01]  /*24400*/  @!P1 LDG.E.U16 R161, desc[UR8][R14.64] ;  /* 0x000000080ea19981 */ /* 0x000122000c1e1500 */
[----:B------:R-:W-:Y:S01]  /*24410*/  PRMT R160, RZ, 0x7610, R160 ;  /* 0x00007610ffa07816 */ /* 0x000fe200000000a0 */
[----:B0-----:R-:W-:-:S02]  /*24420*/  @!P1 IMAD.MOV.U32 R14, RZ, RZ, R37 ;  /* 0x000000ffff0e9224 */ /* 0x001fc400078e0025 */
[----:B------:R-:W4:Y:S01]  /*24430*/  LDL.LU R37, [R1+0xf7c] ;  /* 0x000f7c0001257983 */ /* 0x000f220000300800 */
[----:B------:R-:W-:Y:S01]  /*24440*/  @!P1 IMAD.MOV.U32 R15, RZ, RZ, R47 ;  /* 0x000000ffff0f9224 */ /* 0x000fe200078e002f */
[----:B------:R-:W-:Y:S02]  /*24450*/  PRMT R159, RZ, 0x7610, R159 ;  /* 0x00007610ff9f7816 */ /* 0x000fe4000000009f */
[----:B------:R-:W4:Y:S04]  /*24460*/  LDL R126, [R1+0x1090] ;  /* 0x00109000017e7983 */ /* 0x000f280000100800 */
[----:B------:R0:W4:Y:S04]  /*24470*/  @!P1 LDG.E.U16 R160, desc[UR8][R14.64] ;  /* 0x000000080ea09981 */ /* 0x000128000c1e1500 */
[----:B------:R-:W4:Y:S01]  /*24480*/  LDL R47, [R1+0x1070] ;  /* 0x00107000012f7983 */ /* 0x000f220000100800 */
[----:B------:R-:W-:-:S03]  /*24490*/  PRMT R158, RZ, 0x7610, R158 ;  /* 0x00007610ff9e7816 */ /* 0x000fc6000000009e */
[----:B------:R-:W4:Y:S01]  /*244a0*/  LDL R130, [R1+0x1050] ;  /* 0x0010500001827983 */ /* 0x000f220000100800 */
[----:B0-----:R-:W-:-:S03]  /*244b0*/  @!P1 IMAD.MOV.U32 R14, RZ, RZ, R26 ;  /* 0x000000ffff0e9224 */ /* 0x001fc600078e001a */
[----:B------:R-:W4:Y:S01]  /*244c0*/  LDL R26, [R1+0x1094] ;  /* 0x00109400011a7983 */ /* 0x000f220000100800 */
[----:B------:R-:W-:-:S03]  /*244d0*/  @!P1 IMAD.MOV.U32 R15, RZ, RZ, R43 ;  /* 0x000000ffff0f9224 */ /* 0x000fc600078e002b */
[----:B------:R-:W4:Y:S04]  /*244e0*/  LDL R43, [R1+0x1030] ;  /* 0x00103000012b7983 */ /* 0x000f280000100800 */
[----:B------:R0:W4:Y:S01]  /*244f0*/  @!P1 LDG.E.U16 R159, desc[UR8][R14.64] ;  /* 0x000000080e9f9981 */ /* 0x000122000c1e1500 */
[----:B------:R-:W-:Y:S02]  /*24500*/  PRMT R157, RZ, 0x7610, R157 ;  /* 0x00007610ff9d7816 */ /* 0x000fe4000000009d */
[----:B------:R-:W-:Y:S01]  /*24510*/  PRMT R156, RZ, 0x7610, R156 ;  /* 0x00007610ff9c7816 */ /* 0x000fe2000000009c */
[----:B------:R-:W4:Y:S01]  /*24520*/  LDL R129, [R1+0x1010] ;  /* 0x0010100001817983 */ /* 0x000f220000100800 */
[----:B------:R-:W-:Y:S02]  /*24530*/  PRMT R155, RZ, 0x7610, R155 ;  /* 0x00007610ff9b7816 */ /* 0x000fe4000000009b */
[----:B------:R-:W-:Y:S01]  /*24540*/  PRMT R154, RZ, 0x7610, R154 ;  /* 0x00007610ff9a7816 */ /* 0x000fe2000000009a */
[----:B------:R-:W4:Y:S01]  /*24550*/  LDL R128, [R1+0x1014] ;  /* 0x0010140001807983 */ /* 0x000f220000100800 */
[----:B0-----:R-:W-:-:S03]  /*24560*/  @!P1 IMAD.MOV.U32 R15, RZ, RZ, R40 ;  /* 0x000000ffff0f9224 */ /* 0x001fc600078e0028 */
[----:B------:R-:W4:Y:S01]  /*24570*/  LDL R40, [R1+0x1054] ;  /* 0x0010540001287983 */ /* 0x000f220000100800 */
[----:B------:R-:W-:Y:S02]  /*24580*/  PRMT R153, RZ, 0x7610, R153 ;  /* 0x00007610ff997816 */ /* 0x000fe40000000099 */
[----:B------:R-:W-:Y:S01]  /*24590*/  PRMT R152, RZ, 0x7610, R152 ;  /* 0x00007610ff987816 */ /* 0x000fe20000000098 */
[----:B------:R-:W4:Y:S01]  /*245a0*/  LDL R127, [R1+0xff4] ;  /* 0x000ff400017f7983 */ /* 0x000f220000100800 */
[----:B---3--:R-:W-:-:S03]  /*245b0*/  @!P1 IMAD.MOV.U32 R14, RZ, RZ, R29 ;  /* 0x000000ffff0e9224 */ /* 0x008fc600078e001d */
[----:B------:R-:W3:Y:S04]  /*245c0*/  LDL R29, [R1+0x1074] ;  /* 0x00107400011d7983 */ /* 0x000ee80000100800 */
[----:B------:R2:W3:Y:S02]  /*245d0*/  @!P1 LDG.E.U16 R158, desc[UR8][R14.64] ;  /* 0x000000080e9e9981 */ /* 0x0004e4000c1e1500 */
[----:B--2---:R-:W-:Y:S02]  /*245e0*/  @!P1 IMAD.MOV.U32 R14, RZ, RZ, R35 ;  /* 0x000000ffff0e9224 */ /* 0x004fe400078e0023 */
[----:B------:R-:W2:Y:S01]  /*245f0*/  LDL R35, [R1+0x1034] ;  /* 0x0010340001237983 */ /* 0x000ea20000100800 */
[----:B----4-:R-:W-:-:S05]  /*24600*/  @!P1 IMAD.MOV.U32 R15, RZ, RZ, R28 ;  /* 0x000000ffff0f9224 */ /* 0x010fca00078e001c */
[----:B------:R0:W4:Y:S02]  /*24610*/  @!P1 LDG.E.U16 R157, desc[UR8][R14.64] ;  /* 0x000000080e9d9981 */ /* 0x000124000c1e1500 */
[----:B0-----:R-:W-:Y:S02]  /*24620*/  @!P1 IMAD.MOV.U32 R14, RZ, RZ, R49 ;  /* 0x000000ffff0e9224 */ /* 0x001fe400078e0031 */
[----:B------:R-:W-:-:S05]  /*24630*/  @!P1 IMAD.MOV.U32 R15, RZ, RZ, R42 ;  /* 0x000000ffff0f9224 */ /* 0x000fca00078e002a */
        /* <DEDUP_REMOVED lines=8> */
[----:B------:R-:W-:Y:S01]  /*246c0*/  @!P1 IMAD.MOV.U32 R15, RZ, RZ, R5 ;  /* 0x000000ffff0f9224 */ /* 0x000fe200078e0005 */
[----:B------:R-:W-:Y:S04]  /*246d0*/  STL [R1+0x1b98], R2 ;  /* 0x001b980201007387 */ /* 0x000fe80000100800 */
[----:B------:R0:W4:Y:S04]  /*246e0*/  @!P1 LDG.E.U16 R153, desc[UR8][R14.64] ;  /* 0x000000080e999981 */ /* 0x000128000c1e1500 */
[----:B------:R1:W-:Y:S01]  /*246f0*/  STL [R1+0x1b90], R5 ;  /* 0x001b900501007387 */ /* 0x0003e20000100800 */
[----:B0-----:R-:W-:-:S02]  /*24700*/  @!P1 IMAD.MOV.U32 R14, RZ, RZ, R26 ;  /* 0x000000ffff0e9224 */ /* 0x001fc400078e001a */
[----:B------:R-:W-:Y:S01]  /*24710*/  @!P1 IMAD.MOV.U32 R15, RZ, RZ, R126 ;  /* 0x000000ffff0f9224 */ /* 0x000fe200078e007e */
[----:B-1----:R-:W4:Y:S04]  /*24720*/  LDL.LU R5, [R1+0xf54] ;  /* 0x000f540001057983 */ /* 0x002f280000300800 */
[----:B------:R-:W4:Y:S04]  /*24730*/  LDL R126, [R1+0xfd4] ;  /* 0x000fd400017e7983 */ /* 0x000f280000100800 */
[----:B------:R0:W4:Y:S01]  /*24740*/  @!P1 LDG.E.U16 R152, desc[UR8][R14.64] ;  /* 0x000000080e989981 */ /* 0x000122000c1e1500 */
[----:B------:R-:W-:-:S03]  /*24750*/  PRMT R23, RZ, 0x7610, R23 ;  /* 0x00007610ff177816 */ /* 0x000fc60000000017 */
[----:B------:R-:W4:Y:S01]  /*24760*/  LDL.LU R26, [R1+0xfd0] ;  /* 0x000fd000011a7983 */ /* 0x000f220000300800 */
[----:B0-----:R-:W-:-:S03]  /*24770*/  @!P1 IMAD.MOV.U32 R15, RZ, RZ, R47 ;  /* 0x000000ffff0f9224 */ /* 0x001fc600078e002f */
[----:B------:R-:W4:Y:S01]  /*24780*/  LDL.LU R47, [R1+0xff0] ;  /* 0x000ff000012f7983 */ /* 0x000f220000300800 */
[----:B------:R-:W-:Y:S01]  /*24790*/  PRMT R22, RZ, 0x7610, R22 ;  /* 0x00007610ff167816 */ /* 0x000fe20000000016 */
[----:B---3--:R-:W-:Y:S02]  /*247a0*/  @!P1 IMAD.MOV.U32 R14, RZ, RZ, R29 ;  /* 0x000000ffff0e9224 */ /* 0x008fe400078e001d */
[----:B------:R-:W3:Y:S04]  /*247b0*/  LDL.LU R29, [R1+0xfb4] ;  /* 0x000fb400011d7983 */ /* 0x000ee80000300800 */
[----:B------:R0:W3:Y:S02]  /*247c0*/  @!P1 LDG.E.U16 R23, desc[UR8][R14.64] ;  /* 0x000000080e179981 */ /* 0x0000e4000c1e1500 */
[----:B0-----:R-:W-:-:S02]  /*247d0*/  @!P1 IMAD.MOV.U32 R14, RZ, RZ, R40 ;  /* 0x000000ffff0e9224 */ /* 0x001fc400078e0028 */
[----:B------:R-:W-:Y:S01]  /*247e0*/  @!P1 IMAD.MOV.U32 R15, RZ, RZ, R130 ;  /* 0x000000ffff0f9224 */ /* 0x000fe200078e0082 */
[----:B------:R-:W3:Y:S04]  /*247f0*/  LDL.LU R40, [R1+0xfb0] ;  /* 0x000fb00001287983 */ /* 0x000ee80000300800 */
[----:B------:R0:W3:Y:S04]  /*24800*/  @!P1 LDG.E.U16 R22, desc[UR8][R14.64] ;  /* 0x000000080e169981 */ /* 0x0000e8000c1e1500 */
[----:B------:R-:W3:Y:S01]  /*24810*/  LDL.LU R2, [R1+0xf90] ;  /* 0x000f900001027983 */ /* 0x000ee20000300800 */
[----:B0-----:R-:W-:-:S03]  /*24820*/  @!P1 IMAD.MOV.U32 R15, RZ, RZ, R43 ;  /* 0x000000ffff0f9224 */ /* 0x001fc600078e002b */
[----:B------:R-:W3:Y:S01]  /*24830*/  LDL.LU R43, [R1+0xf94] ;  /* 0x000f9400012b7983 */ /* 0x000ee20000300800 */
[----:B--2---:R-:W-:-:S03]  /*24840*/  @!P1 IMAD.MOV.U32 R14, RZ, RZ, R35 ;  /* 0x000000ffff0e9224 */ /* 0x004fc600078e0023 */
[----:B------:R-:W2:Y:S01]  /*24850*/  LDL.LU R35, [R1+0xf74] ;  /* 0x000f740001237983 */ /* 0x000ea20000300800 */
[----:B------:R-:W-:-:S03]  /*24860*/  PRMT R21, RZ, 0x7610, R21 ;  /* 0x00007610ff157816 */ /* 0x000fc60000000015 */
[----:B------:R0:W-:Y:S04]  /*24870*/  STS.U16 [R105+UR4+0x100], R20 ;  /* 0x0001001469007988 */ /* 0x0001e80008000404 */
[----:B------:R1:W2:Y:S01]  /*24880*/  @!P1 LDG.E.U16 R21, desc[UR8][R14.64] ;  /* 0x000000080e159981 */ /* 0x0002a2000c1e1500 */
[----:B0-----:R-:W-:Y:S01]  /*24890*/  PRMT R20, RZ, 0x7610, R20 ;  /* 0x00007610ff147816 */ /* 0x001fe20000000014 */
[----:B-1----:R-:W-:Y:S02]  /*248a0*/  @!P1 IMAD.MOV.U32 R14, RZ, RZ, R128 ;  /* 0x000000ffff0e9224 */ /* 0x002fe400078e0080 */
[----:B------:R-:W-:Y:S01]  /*248b0*/  @!P1 IMAD.MOV.U32 R15, RZ, RZ, R129 ;  /* 0x000000ffff0f9224 */ /* 0x000fe200078e0081 */
[----:B------:R0:W-:Y:S04]  /*248c0*/  STS.U16 [R105+UR4+0x500], R19 ;  /* 0x0005001369007988 */ /* 0x0001e80008000404 */
[----:B------:R1:W2:Y:S01]  /*248d0*/  @!P1 LDG.E.U16 R20, desc[UR8][R14.64] ;  /* 0x000000080e149981 */ /* 0x0002a2000c1e1500 */
[----:B0-----:R-:W-:Y:S01]  /*248e0*/  PRMT R19, RZ, 0x7610, R19 ;  /* 0x00007610ff137816 */ /* 0x001fe20000000013 */
[----:B-1----:R-:W-:-:S02]  /*248f0*/  @!P1 IMAD.MOV.U32 R14, RZ, RZ, R127 ;  /* 0x000000ffff0e9224 */ /* 0x002fc400078e007f */
[----:B------:R0:W-:Y:S04]  /*24900*/  STS.U16 [R105+UR4+0x900], R18 ;  /* 0x0009001269007988 */ /* 0x0001e80008000404 */
[----:B------:R1:W-:Y:S01]  /*24910*/  STS.U16 [R105+UR4+0xd00], R17 ;  /* 0x000d001169007988 */ /* 0x0003e20008000404 */
[----:B0-----:R-:W-:-:S03]  /*24920*/  PRMT R18, RZ, 0x7610, R18 ;  /* 0x00007610ff127816 */ /* 0x001fc60000000012 */
[----:B------:R-:W-:Y:S01]  /*24930*/  STL [R1+0x1e70], R50 ;  /* 0x001e703201007387 */ /* 0x000fe20000100800 */
[----:B-1----:R-:W-:-:S03]  /*24940*/  PRMT R17, RZ, 0x7610, R17 ;  /* 0x00007610ff117816 */ /* 0x002fc60000000011 */
[----:B------:R-:W-:Y:S04]  /*24950*/  STL.64 [R1+0x1e68], R48 ;  /* 0x001e683001007387 */ /* 0x000fe80000100a00 */
[----:B------:R0:W-:Y:S04]  /*24960*/  STS.U16 [R105+UR4+0x1100], R16 ;  /* 0x0011001069007988 */ /* 0x0001e80008000404 */
[----:B------:R1:W-:Y:S01]  /*24970*/  STS.U16 [R105+UR4+0x1500], R13 ;  /* 0x0015000d69007988 */ /* 0x0003e20008000404 */
[----:B0-----:R-:W-:Y:S02]  /*24980*/  PRMT R16, RZ, 0x7610, R16 ;  /* 0x00007610ff107816 */ /* 0x001fe40000000010 */
[----:B-1----:R-:W-:Y:S01]  /*24990*/  PRMT R13, RZ, 0x7610, R13 ;  /* 0x00007610ff0d7816 */ /* 0x002fe2000000000d */
[----:B----4-:R-:W-:-:S05]  /*249a0*/  @!P1 IMAD.MOV.U32 R15, RZ, RZ, R47 ;  /* 0x000000ffff0f9224 */ /* 0x010fca00078e002f */
[----:B------:R0:W4:Y:S02]  /*249b0*/  @!P1 LDG.E.U16 R19, desc[UR8][R14.64] ;  /* 0x000000080e139981 */ /* 0x000124000c1e1500 */
[----:B0-----:R-:W-:Y:S02]  /*249c0*/  @!P1 IMAD.MOV.U32 R14, RZ, RZ, R126 ;  /* 0x000000ffff0e9224 */ /* 0x001fe400078e007e */
[----:B------:R-:W-:Y:S01]  /*249d0*/  @!P1 IMAD.MOV.U32 R15, RZ, RZ, R26 ;  /* 0x000000ffff0f9224 */ /* 0x000fe200078e001a */
[----:B------:R-:W-:Y:S04]  /*249e0*/  STL.64 [R1+0x1e60], R46 ;  /* 0x001e602e01007387 */ /* 0x000fe80000100a00 */
[----:B------:R3:W4:Y:S04]  /*249f0*/  @!P1 LDG.E.U16 R18, desc[UR8][R14.64] ;  /* 0x000000080e129981 */ /* 0x000728000c1e1500 */
[----:B------:R-:W-:Y:S01]  /*24a00*/  STL.64 [R1+0x1e58], R44 ;  /* 0x001e582c01007387 */ /* 0x000fe20000100a00 */
[----:B---3--:R-:W-:-:S02]  /*24a10*/  @!P1 IMAD.MOV.U32 R14, RZ, RZ, R29 ;  /* 0x000000ffff0e9224 */ /* 0x008fc400078e001d */
[----:B------:R-:W-:-:S05]  /*24a20*/  @!P1 IMAD.MOV.U32 R15, RZ, RZ, R40 ;  /* 0x000000ffff0f9224 */ /* 0x000fca00078e0028 */
[----:B------:R0:W3:Y:S04]  /*24a30*/  @!P1 LDG.E.U16 R17, desc[UR8][R14.64] ;  /* 0x000000080e119981 */ /* 0x0000e8000c1e1500 */
[----:B------:R-:W-:Y:S01]  /*24a40*/  STL.64 [R1+0x1e50], R42 ;  /* 0x001e502a01007387 */ /* 0x000fe20000100a00 */
[----:B0-----:R-:W-:Y:S02]  /*24a50*/  @!P1 IMAD.MOV.U32 R14, RZ, RZ, R43 ;  /* 0x000000ffff0e9224 */ /* 0x001fe400078e002b */
[----:B------:R-:W-:Y:S01]  /*24a60*/  @!P1 IMAD.MOV.U32 R15, RZ, RZ, R2 ;  /* 0x000000ffff0f9224 */ /* 0x000fe200078e0002 */
[----:B------:R-:W-:Y:S04]  /*24a70*/  STL.64 [R1+0x1e48], R40 ;  /* 0x001e482801007387 */ /* 0x000fe80000100a00 */
[----:B------:R-:W-:Y:S04]  /*24a80*/  STL.64 [R1+0x1e40], R38 ;  /* 0x001e402601007387 */ /* 0x000fe80000100a00 */
[----:B------:R-:W-:Y:S04]  /*24a90*/  STL.64 [R1+0x1e38], R36 ;  /* 0x001e382401007387 */ /* 0x000fe80000100a00 */
[----:B--2---:R-:W-:Y:S04]  /*24aa0*/  STL.64 [R1+0x1e30], R34 ;  /* 0x001e302201007387 */ /* 0x004fe80000100a00 */
[----:B------:R-:W-:Y:S04]  /*24ab0*/  STL.64 [R1+0x1e28], R32 ;  /* 0x001e282001007387 */ /* 0x000fe80000100a00 */
[----:B------:R-:W-:Y:S04]  /*24ac0*/  STL.64 [R1+0x1e20], R30 ;  /* 0x001e201e01007387 */ /* 0x000fe80000100a00 */
[----:B------:R0:W2:Y:S04]  /*24ad0*/  @!P1 LDG.E.U16 R16, desc[UR8][R14.64] ;  /* 0x000000080e109981 */ /* 0x0000a8000c1e1500 */
[----:B------:R-:W-:Y:S04]  /*24ae0*/  STL.64 [R1+0x1e18], R28 ;  /* 0x001e181c01007387 */ /* 0x000fe80000100a00 */
[----:B------:R-:W-:Y:S01]  /*24af0*/  STL.64 [R1+0x1e10], R26 ;  /* 0x001e101a01007387 */ /* 0x000fe20000100a00 */
[----:B0-----:R-:W-:-:S02]  /*24b00*/  @!P1 IMAD.MOV.U32 R14, RZ, RZ, R35 ;  /* 0x000000ffff0e9224 */ /* 0x001fc400078e0023 */
[----:B------:R-:W-:Y:S01]  /*24b10*/  @!P1 IMAD.MOV.U32 R15, RZ, RZ, R3 ;  /* 0x000000ffff0f9224 */ /* 0x000fe200078e0003 */
[----:B------:R-:W-:Y:S04]  /*24b20*/  STL.64 [R1+0x1e08], R24 ;  /* 0x001e081801007387 */ /* 0x000fe80000100a00 */
[----:B------:R-:W-:Y:S04]  /*24b30*/  STL.64 [R1+0x2078], R150 ;  /* 0x0020789601007387 */ /* 0x000fe80000100a00 */
[----:B------:R-:W-:Y:S04]  /*24b40*/  STL.64 [R1+0x2070], R148 ;  /* 0x0020709401007387 */ /* 0x000fe80000100a00 */
[----:B------:R0:W-:Y:S04]  /*24b50*/  STL [R1+0x1b9c], R3 ;  /* 0x001b9c0301007387 */ /* 0x0001e80000100800 */
[----:B------:R1:W2:Y:S04]  /*24b60*/  @!P1 LDG.E.U16 R13, desc[UR8][R14.64] ;  /* 0x000000080e0d9981 */ /* 0x0002a8000c1e1500 */
[----:B------:R-:W-:Y:S04]  /*24b70*/  STL [R1+0x1ba4], R5 ;  /* 0x001ba40501007387 */ /* 0x000fe80000100800 */
[----:B------:R0:W-:Y:S01]  /*24b80*/  STL [R1+0x1ba0], R4 ;  /* 0x001ba00401007387 */ /* 0x0001e20000100800 */
[----:B-1----:R-:W-:-:S03]  /*24b90*/  @!P1 IMAD.MOV.U32 R15, RZ, RZ, R4 ;  /* 0x000000ffff0f9224 */ /* 0x002fc600078e0004 */
[----:B0-----:R-:W4:Y:S04]  /*24ba0*/  LDL R3, [R1+0x1b40] ;  /* 0x001b400001037983 */ /* 0x001f280000100800 */
[----:B------:R-:W3:Y:S04]  /*24bb0*/  LDL R4, [R1+0x1b44] ;  /* 0x001b440001047983 */ /* 0x000ee80000100800 */
        /* <DEDUP_REMOVED lines=58> */
[----:B------:R-:W2:Y:S04]  /*24f60*/  LDL.LU.64 R24, [R1+0xc00] ;  /* 0x000c000001187983 */ /* 0x000ea80000300a00 */
[----:B------:R-:W2:Y:S04]  /*24f70*/  LDL.LU.64 R26, [R1+0xc08] ;  /* 0x000c0800011a7983 */ /* 0x000ea80000300a00 */
[----:B------:R-:W2:Y:S04]  /*24f80*/  LDL.LU.64 R28, [R1+0xc10] ;  /* 0x000c1000011c7983 */ /* 0x000ea80000300a00 */
[----:B------:R-:W2:Y:S04]  /*24f90*/  LDL.LU.64 R30, [R1+0xc18] ;  /* 0x000c1800011e7983 */ /* 0x000ea80000300a00 */
[----:B------:R-:W2:Y:S01]  /*24fa0*/  LDL.LU.64 R32, [R1+0xc20] ;  /* 0x000c200001207983 */ /* 0x000ea20000300a00 */
[----:B0-----:R-:W-:-:S03]  /*24fb0*/  PRMT R7, RZ, 0x7610, R7 ;  /* 0x00007610ff077816 */ /* 0x001fc60000000007 */
[----:B------:R-:W2:Y:S01]  /*24fc0*/  LDL.LU.64 R34, [R1+0xc28] ;  /* 0x000c280001227983 */ /* 0x000ea20000300a00 */
[----:B------:R-:W-:-:S03]  /*24fd0*/  @!P1 IMAD.MOV.U32 R14, RZ, RZ, R5 ;  /* 0x000000ffff0e9224 */ /* 0x000fc600078e0005 */
[----:B------:R-:W2:Y:S04]  /*24fe0*/  LDL.LU.64 R36, [R1+0xc30] ;  /* 0x000c300001247983 */ /* 0x000ea80000300a00 */
[----:B------:R-:W2:Y:S04]  /*24ff0*/  LDL.LU.64 R38, [R1+0xc38] ;  /* 0x000c380001267983 */ /* 0x000ea80000300a00 */
[----:B------:R-:W2:Y:S04]  /*25000*/  LDL.LU.64 R40, [R1+0xc40] ;  /* 0x000c400001287983 */ /* 0x000ea80000300a00 */
[----:B------:R-:W2:Y:S04]  /*25010*/  LDL.LU.64 R42, [R1+0xc48] ;  /* 0x000c4800012a7983 */ /* 0x000ea80000300a00 */
[----:B------:R-:W2:Y:S04]  /*25020*/  LDL.LU.64 R44, [R1+0xc50] ;  /* 0x000c5000012c7983 */ /* 0x000ea80000300a00 */
[----:B------:R-:W2:Y:S04]  /*25030*/  LDL.LU.64 R46, [R1+0xc58] ;  /* 0x000c5800012e7983 */ /* 0x000ea80000300a00 */
[----:B------:R-:W2:Y:S04]  /*25040*/  LDL.LU.64 R48, [R1+0xc60] ;  /* 0x000c600001307983 */ /* 0x000ea80000300a00 */
[----:B------:R-:W2:Y:S04]  /*25050*/  @!P1 LDG.E.U16 R7, desc[UR8][R14.64] ;  /* 0x000000080e079981 */ /* 0x000ea8000c1e1500 */
[----:B---3--:R-:W-:Y:S04]  /*25060*/  STS.U16 [R4+UR4+0x200], R104 ;  /* 0x0002006804007988 */ /* 0x008fe80008000404 */
        /* <DEDUP_REMOVED lines=63> */
[----:B----4-:R-:W-:Y:S04]  /*25460*/  STS.U16 [R3+UR4+0x300], R77 ;  /* 0x0003004d03007988 */ /* 0x010fe80008000404 */
        /* <DEDUP_REMOVED lines=26> */
[----:B0-----:R-:W3:Y:S04]  /*25610*/  LDL.LU.64 R50, [R1+0xc68] ;  /* 0x000c680001327983 */ /* 0x001ee80000300a00 */
[----:B------:R-:W3:Y:S04]  /*25620*/  LDL.LU.64 R52, [R1+0xc70] ;  /* 0x000c700001347983 */ /* 0x000ee80000300a00 */
        /* <DEDUP_REMOVED lines=83> */
[----:B--2---:R-:W-:Y:S04]  /*25b60*/  STS.U16 [R3+UR4+0xf700], R16 ;  /* 0x00f7001003007988 */ /* 0x004fe80008000404 */
[----:B------:R-:W-:Y:S04]  /*25b70*/  STS.U16 [R3+UR4+0xfb00], R13 ;  /* 0x00fb000d03007988 */ /* 0x000fe80008000404 */
[----:B------:R-:W-:Y:S01]  /*25b80*/  STS.U16 [R3+UR4+0xff00], R7 ;  /* 0x00ff000703007988 */ /* 0x000fe20008000404 */
[----:B------:R0:W-:Y:S06]  /*25b90*/  MEMBAR.ALL.CTA ;  /* 0x0000000000007992 */ /* 0x0001ec0000008000 */
[----:B0-----:R-:W0:Y:S02]  /*25ba0*/  FENCE.VIEW.ASYNC.S ;  /* 0x00000000000073c6 */ /* 0x001e240000000000 */
[----:B0-----:R-:W-:Y:S06]  /*25bb0*/  BAR.SYNC.DEFER_BLOCKING 0x0 ;  /* 0x0000000000007b1d */ /* 0x001fec0000010000 */
[----:B---3--:R-:W-:-:S06]  /*25bc0*/  WARPGROUP.ARRIVE ;  /* 0x00000000000079c5 */ /* 0x008fcc0000000000 */
[----:B------:R-:W-:Y:S03]  /*25bd0*/  HGMMA.64x256x16.F32 R24, gdesc[UR44].tnspA, R24, gsb0 ;  /* 0x23e000002c1879f0 */ /* 0x000fe60008000818 */
[----:B------:R-:W-:Y:S02]  /*25be0*/  WARPGROUP.DEPBAR.LE gsb0, 0x0 ;  /* 0x00008000000079c5 */ /* 0x000fe40000010000 */
[----:B------:R-:W-:-:S15]  /*25bf0*/  WARPGROUP.ARRIVE ;  /* 0x00000000000079c5 */ /* 0x000fde0000000000 */
[----:B------:R-:W-:-:S08]  /*25c00*/  NOP ;  /* 0x0000000000007918 */ /* 0x000fd00000000000 */
        /* <DEDUP_REMOVED lines=10> */
[----:B------:R0:W-:Y:S04]  /*25cb0*/  STL.64 [R1+0xc00], R24 ;  /* 0x000c001801007387 */ /* 0x0001e80000100a00 */
        /* <DEDUP_REMOVED lines=58> */
[----:B------:R4:W-:Y:S01]  /*26060*/  STL.64 [R1+0xdd8], R142 ;  /* 0x000dd88e01007387 */ /* 0x0009e20000100a00 */
[----:B------:R-:W-:-:S03]  /*26070*/  IMAD.MOV.U32 R192, RZ, RZ, R25 ;  /* 0x000000ffffc07224 */ /* 0x000fc600078e0019 */
[----:B------:R4:W-:Y:S01]  /*26080*/  STL.64 [R1+0xde0], R144 ;  /* 0x000de09001007387 */ /* 0x0009e20000100a00 */
[----:B------:R-:W-:-:S03]  /*26090*/  IMAD.MOV.U32 R156, RZ, RZ, R24 ;  /* 0x000000ffff9c7224 */ /* 0x000fc600078e0018 */
[----:B------:R4:W-:Y:S01]  /*260a0*/  STL.64 [R1+0xde8], R146 ;  /* 0x000de89201007387 */ /* 0x0009e20000100a00 */
[----:B------:R-:W-:-:S03]  /*260b0*/  IMAD.MOV.U32 R194, RZ, RZ, R27 ;  /* 0x000000ffffc27224 */ /* 0x000fc600078e001b */
[----:B------:R4:W-:Y:S01]  /*260c0*/  STL.64 [R1+0xdf0], R148 ;  /* 0x000df09401007387 */ /* 0x0009e20000100a00 */
[----:B------:R-:W-:-:S03]  /*260d0*/  IMAD.MOV.U32 R157, RZ, RZ, R26 ;  /* 0x000000ffff9d7224 */ /* 0x000fc600078e001a */
[----:B------:R4:W-:Y:S04]  /*260e0*/  STL.64 [R1+0xdf8], R150 ;  /* 0x000df89601007387 */ /* 0x0009e80000100a00 */
[----:B0-----:R-:W4:Y:S04]  /*260f0*/  LDL.LU.64 R24, [R1+0xa00] ;  /* 0x000a000001187983 */ /* 0x001f280000300a00 */
[----:B-1----:R-:W4:Y:S04]  /*26100*/  LDL.LU.64 R26, [R1+0xa08] ;  /* 0x000a0800011a7983 */ /* 0x002f280000300a00 */
[----:B--2---:R-:W2:Y:S04]  /*26110*/  LDL.LU.64 R28, [R1+0xa10] ;  /* 0x000a1000011c7983 */ /* 0x004ea80000300a00 */
[----:B---3--:R-:W2:Y:S04]  /*26120*/  LDL.LU.64 R30, [R1+0xa18] ;  /* 0x000a1800011e7983 */ /* 0x008ea80000300a00 */
[----:B----4-:R-:W2:Y:S04]  /*26130*/  LDL.LU.64 R32, [R1+0xa20] ;  /* 0x000a200001207983 */ /* 0x010ea80000300a00 */
[----:B------:R-:W2:Y:S04]  /*26140*/  LDL.LU.64 R34, [R1+0xa28] ;  /* 0x000a280001227983 */ /* 0x000ea80000300a00 */
        /* <DEDUP_REMOVED lines=9> */
[----:B------:R-:W2:Y:S01]  /*261e0*/  LDL.LU.64 R54, [R1+0xa78] ;  /* 0x000a780001367983 */ /* 0x000ea20000300a00 */
[----:B------:R-:W-:-:S03]  /*261f0*/  IMAD.MOV.U32 R20, RZ, RZ, R65 ;  /* 0x000000ffff147224 */ /* 0x000fc600078e0041 */
[----:B------:R-:W2:Y:S01]  /*26200*/  LDL.LU.64 R56, [R1+0xa80] ;  /* 0x000a800001387983 */ /* 0x000ea20000300a00 */
[----:B------:R-:W-:-:S03]  /*26210*/  IMAD.MOV.U32 R21, RZ, RZ, R67 ;  /* 0x000000ffff157224 */ /* 0x000fc600078e0043 */
[----:B------:R-:W2:Y:S01]  /*26220*/  LDL.LU.64 R58, [R1+0xa88] ;  /* 0x000a8800013a7983 */ /* 0x000ea20000300a00 */
[----:B------:R-:W-:-:S03]  /*26230*/  IMAD.MOV.U32 R16, RZ, RZ, R68 ;  /* 0x000000ffff107224 */ /* 0x000fc600078e0044 */
[----:B------:R-:W2:Y:S01]  /*26240*/  LDL.LU.64 R60, [R1+0xa90] ;  /* 0x000a9000013c7983 */ /* 0x000ea20000300a00 */
[----:B------:R-:W-:-:S03]  /*26250*/  IMAD.MOV.U32 R17, RZ, RZ, R70 ;  /* 0x000000ffff117224 */ /* 0x000fc600078e0046 */
        /* <DEDUP_REMOVED lines=21> */
[----:B------:R-:W-:Y:S02]  /*263b0*/  IMAD.MOV.U32 R172, RZ, RZ, R97 ;  /* 0x000000ffffac7224 */ /* 0x000fe400078e0061 */
[----:B------:R-:W-:Y:S01]  /*263c0*/  IMAD.MOV.U32 R168, RZ, RZ, R96 ;  /* 0x000000ffffa87224 */ /* 0x000fe200078e0060 */
[----:B------:R-:W2:Y:S01]  /*263d0*/  LDL.LU.64 R92, [R1+0xb10] ;  /* 0x000b1000015c7983 */ /* 0x000ea20000300a00 */
[----:B------:R-:W-:Y:S02]  /*263e0*/  IMAD.MOV.U32 R173, RZ, RZ, R99 ;  /* 0x000000ffffad7224 */ /* 0x000fe400078e0063 */
[----:B------:R-:W-:Y:S01]  /*263f0*/  IMAD.MOV.U32 R169, RZ, RZ, R98 ;  /* 0x000000ffffa97224 */ /* 0x000fe200078e0062 */
[----:B------:R-:W2:Y:S01]  /*26400*/  LDL.LU.64 R94, [R1+0xb18] ;  /* 0x000b1800015e7983 */ /* 0x000ea20000300a00 */
[----:B------:R-:W-:Y:S02]  /*26410*/  IMAD.MOV.U32 R180, RZ, RZ, R101 ;  /* 0x000000ffffb47224 */ /* 0x000fe400078e0065 */
[----:B------:R-:W-:Y:S01]  /*26420*/  IMAD.MOV.U32 R176, RZ, RZ, R100 ;  /* 0x000000ffffb07224 */ /* 0x000fe200078e0064 */
[----:B------:R-:W2:Y:S01]  /*26430*/  LDL.LU.64 R96, [R1+0xb20] ;  /* 0x000b200001607983 */ /* 0x000ea20000300a00 */
[----:B------:R-:W-:-:S02]  /*26440*/  IMAD.MOV.U32 R181, RZ, RZ, R103 ;  /* 0x000000ffffb57224 */ /* 0x000fc400078e0067 */
        /* <DEDUP_REMOVED lines=57> */
[----:B------:R-:W2:Y:S02]  /*267e0*/  LDL.LU.64 R150, [R1+0xbf8] ;  /* 0x000bf80001967983 */ /* 0x000ea40000300a00 */
[----:B--2---:R-:W-:-:S06]  /*267f0*/  WARPGROUP.ARRIVE ;  /* 0x00000000000079c5 */ /* 0x004fcc0000000000 */
        /* <DEDUP_REMOVED lines=8> */
[----:B------:R-:W-:Y:S01]  /*26880*/  HGMMA.64x256x16.F32 R24, gdesc[UR16].tnspA, R24, gsb0 ;  /* 0x23e00000101879f0 */ /* 0x000fe20008000818 */
[----:B------:R-:W-:Y:S04]  /*26890*/  STL [R1+0x1c04], R204 ;  /* 0x001c04cc01007387 */ /* 0x000fe80000100800 */
        /* <DEDUP_REMOVED lines=20> */
[----:B------:R-:W-:Y:S01]  /*269e0*/  STL [R1+0x1bb0], R245 ;  /* 0x001bb0f501007387 */ /* 0x000fe20000100800 */
[----:B------:R-:W-:-:S02]  /*269f0*/  WARPGROUP.DEPBAR.LE gsb0, 0x0 ;  /* 0x00008000000079c5 */ /* 0x000fc40000010000 */
[----:B------:R-:W-:-:S06]  /*26a00*/  WARPGROUP.ARRIVE ;  /* 0x00000000000079c5 */ /* 0x000fcc0000000000 */
[----:B------:R-:W-:Y:S01]  /*26a10*/  HGMMA.64x256x16.F32 R24, gdesc[UR20].tnspA, R24, gsb0 ;  /* 0x23e00000141879f0 */ /* 0x000fe20008000818 */
[----:B------:R-:W-:Y:S04]  /*26a20*/  STL [R1+0x1bac], R248 ;  /* 0x001bacf801007387 */ /* 0x000fe80000100800 */
[----:B------:R-:W-:Y:S01]  /*26a30*/  STL [R1+0x1ba8], R249 ;  /* 0x001ba8f901007387 */ /* 0x000fe20000100800 */
[----:B------:R-:W-:-:S03]  /*26a40*/  WARPGROUP.DEPBAR.LE gsb0, 0x0 ;  /* 0x00008000000079c5 */ /* 0x000fc60000010000 */
        /* <DEDUP_REMOVED lines=64> */
[----:B0-----:R-:W4:Y:S04]  /*26e50*/  LDL.LU.64 R24, [R1+0x600] ;  /* 0x0006000001187983 */ /* 0x001f280000300a00 */
[----:B-1----:R-:W4:Y:S04]  /*26e60*/  LDL.LU.64 R26, [R1+0x608] ;  /* 0x00060800011a7983 */ /* 0x002f280000300a00 */
[----:B--2---:R-:W2:Y:S04]  /*26e70*/  LDL.LU.64 R28, [R1+0x610] ;  /* 0x00061000011c7983 */ /* 0x004ea80000300a00 */
[----:B---3--:R-:W3:Y:S04]  /*26e80*/  LDL.LU.64 R30, [R1+0x618] ;  /* 0x00061800011e7983 */ /* 0x008ee80000300a00 */
[----:B----4-:R-:W4:Y:S04]  /*26e90*/  LDL.LU.64 R32, [R1+0x620] ;  /* 0x0006200001207983 */ /* 0x010f280000300a00 */
[----:B------:R-:W2:Y:S04]  /*26ea0*/  LDL.LU.64 R34, [R1+0x628] ;  /* 0x0006280001227983 */ /* 0x000ea80000300a00 */
[----:B------:R-:W3:Y:S04]  /*26eb0*/  LDL.LU.64 R36, [R1+0x630] ;  /* 0x0006300001247983 */ /* 0x000ee80000300a00 */
[----:B------:R-:W4:Y:S04]  /*26ec0*/  LDL.LU.64 R38, [R1+0x638] ;  /* 0x0006380001267983 */ /* 0x000f280000300a00 */
        /* <DEDUP_REMOVED lines=56> */
[----:B---3--:R-:W-:Y:S04]  /*27250*/  STL.64 [R1+0x2278], R150 ;  /* 0x0022789601007387 */ /* 0x008fe80000100a00 */
[----:B--2---:R-:W-:Y:S04]  /*27260*/  STL.64 [R1+0x2270], R148 ;  /* 0x0022709401007387 */ /* 0x004fe80000100a00 */
[----:B----4-:R-:W-:Y:S04]  /*27270*/  STL.64 [R1+0x2268], R146 ;  /* 0x0022689201007387 */ /* 0x010fe80000100a00 */
        /* <DEDUP_REMOVED lines=61> */
[----:B0-----:R-:W2:Y:S04]  /*27650*/  LDL.LU.64 R24, [R1+0x800] ;  /* 0x0008000001187983 */ /* 0x001ea80000300a00 */
        /* <DEDUP_REMOVED lines=64> */
[----:B------:R-:W-:Y:S01]  /*27a60*/  HGMMA.64x256x16.F32 R24, gdesc[UR40].tnspA, R24, gsb0 ;  /* 0x23e00000281879f0 */ /* 0x000fe20008000818 */
[----:B------:R-:W-:Y:S01]  /*27a70*/  UMOV UR20, UR40 ;  /* 0x0000002800147c82 */ /* 0x000fe20008000000 */
[----:B------:R-:W-:Y:S01]  /*27a80*/  UMOV UR21, UR41 ;  /* 0x0000002900157c82 */ /* 0x000fe20008000000 */
[----:B------:R-:W-:Y:S01]  /*27a90*/  UIADD3.64 UR40, UR24, 0x280, URZ ;  /* 0x0000028018287897 */ /* 0x000fe2000fffe03f */
[----:B------:R-:W-:Y:S01]  /*27aa0*/  UMOV UR42, UR30 ;  /* 0x0000001e002a7c82 */ /* 0x000fe20008000000 */
[----:B------:R-:W-:Y:S01]  /*27ab0*/  UMOV UR43, UR31 ;  /* 0x0000001f002b7c82 */ /* 0x000fe20008000000 */
[----:B------:R-:W-:Y:S02]  /*27ac0*/  WARPGROUP.DEPBAR.LE gsb0, 0x0 ;  /* 0x00008000000079c5 */ /* 0x000fe40000010000 */
[----:B------:R-:W-:-:S15]  /*27ad0*/  WARPGROUP.ARRIVE ;  /* 0x00000000000079c5 */ /* 0x000fde0000000000 */
[----:B------:R-:W-:-:S05]  /*27ae0*/  NOP ;  /* 0x0000000000007918 */ /* 0x000fca0000000000 */
        /* <DEDUP_REMOVED lines=9> */
[----:B------:R-:W-:Y:S03]  /*27b80*/  HGMMA.64x256x16.F32 R24, gdesc[UR40].tnspA, R24, gsb0 ;  /* 0x23e00000281879f0 */ /* 0x000fe60008000818 */
[----:B------:R-:W-:Y:S02]  /*27b90*/  WARPGROUP.DEPBAR.LE gsb0, 0x0 ;  /* 0x00008000000079c5 */ /* 0x000fe40000010000 */
[----:B------:R-:W-:-:S15]  /*27ba0*/  WARPGROUP.ARRIVE ;  /* 0x00000000000079c5 */ /* 0x000fde0000000000 */
[----:B------:R-:W-:-:S08]  /*27bb0*/  NOP ;  /* 0x0000000000007918 */ /* 0x000fd00000000000 */
[----:B------:R-:W-:Y:S03]  /*27bc0*/  HGMMA.64x256x16.F32 R24, gdesc[UR36].tnspA, R24, gsb0 ;  /* 0x23e00000241879f0 */ /* 0x000fe60008000818 */
[----:B------:R-:W-:Y:S02]  /*27bd0*/  WARPGROUP.DEPBAR.LE gsb0, 0x0 ;  /* 0x00008000000079c5 */ /* 0x000fe40000010000 */
        /* <DEDUP_REMOVED lines=63> */
[----:B------:R0:W-:Y:S01]  /*27fd0*/  STL.64 [R1+0x9f8], R150 ;  /* 0x0009f89601007387 */ /* 0x0001e20000100a00 */
[----:B------:R-:W-:-:S02]  /*27fe0*/  IMAD.MOV.U32 R251, RZ, RZ, R134 ;  /* 0x000000fffffb7224 */ /* 0x000fc400078e0086 */
[----:B------:R-:W-:Y:S01]  /*27ff0*/  IMAD.MOV.U32 R250, RZ, RZ, R132 ;  /* 0x000000fffffa7224 */ /* 0x000fe200078e0084 */
[----:B0-----:R-:W2:Y:S04]  /*28000*/  LDL.LU.64 R150, [R1+0x2278] ;  /* 0x0022780001967983 */ /* 0x001ea80000300a00 */
        /* <DEDUP_REMOVED lines=113> */
[----:B------:R-:W2:Y:S01]  /*28720*/  LDL.LU.64 R24, [R1+0x2080] ;  /* 0x0020800001187983 */ /* 0x000ea20000300a00 */
[----:B------:R-:W-:Y:S01]  /*28730*/  UMOV UR48, UR20 ;  /* 0x0000001400307c82 */ /* 0x000fe20008000000 */
[----:B------:R-:W-:Y:S01]  /*28740*/  UMOV UR49, UR21 ;  /* 0x0000001500317c82 */ /* 0x000fe20008000000 */
[----:B--2---:R-:W-:-:S06]  /*28750*/  WARPGROUP.ARRIVE ;  /* 0x00000000000079c5 */ /* 0x004fcc0000000000 */
[----:B------:R-:W-:Y:S01]  /*28760*/  HGMMA.64x256x16.F32 R24, gdesc[UR48].tnspA, R24, gsb0 ;  /* 0x23e00000301879f0 */ /* 0x000fe20008000818 */
[----:B------:R-:W-:Y:S01]  /*28770*/  UMOV UR16, UR40 ;  /* 0x0000002800107c82 */ /* 0x000fe20008000000 */
[----:B------:R-:W-:Y:S01]  /*28780*/  UMOV UR17, UR41 ;  /* 0x0000002900117c82 */ /* 0x000fe20008000000 */
[----:B------:R-:W-:Y:S02]  /*28790*/  WARPGROUP.DEPBAR.LE gsb0, 0x0 ;  /* 0x00008000000079c5 */ /* 0x000fe40000010000 */
[----:B------:R-:W-:-:S15]  /*287a0*/  WARPGROUP.ARRIVE ;  /* 0x00000000000079c5 */ /* 0x000fde0000000000 */
[----:B------:R-:W-:-:S08]  /*287b0*/  NOP ;  /* 0x0000000000007918 */ /* 0x000fd00000000000 */
[----:B------:R-:W-:Y:S01]  /*287c0*/  HGMMA.64x256x16.F32 R24, gdesc[UR12].tnspA, R24, gsb0 ;  /* 0x23e000000c1879f0 */ /* 0x000fe20008000818 */
[----:B------:R-:W-:Y:S01]  /*287d0*/  UMOV UR10, UR36 ;  /* 0x00000024000a7c82 */ /* 0x000fe20008000000 */
[----:B------:R-:W-:Y:S01]  /*287e0*/  UMOV UR11, UR37 ;  /* 0x00000025000b7c82 */ /* 0x000fe20008000000 */
[----:B------:R-:W-:Y:S01]  /*287f0*/  UMOV UR20, UR10 ;  /* 0x0000000a00147c82 */ /* 0x000fe20008000000 */
[----:B------:R-:W-:Y:S01]  /*28800*/  UMOV UR21, UR11 ;  /* 0x0000000b00157c82 */ /* 0x000fe20008000000 */
[----:B------:R-:W-:Y:S02]  /*28810*/  WARPGROUP.DEPBAR.LE gsb0, 0x0 ;  /* 0x00008000000079c5 */ /* 0x000fe40000010000 */
[----:B------:R-:W-:-:S15]  /*28820*/  WARPGROUP.ARRIVE ;  /* 0x00000000000079c5 */ /* 0x000fde0000000000 */
[----:B------:R-:W-:-:S06]  /*28830*/  NOP ;  /* 0x0000000000007918 */ /* 0x000fcc0000000000 */
        /* <DEDUP_REMOVED lines=71> */
[----:B------:R-:W3:Y:S04]  /*28cb0*/  LDL.LU.64 R148, [R1+0x2070] ;  /* 0x0020700001947983 */ /* 0x000ee80000300a00 */
[----:B------:R-:W4:Y:S04]  /*28cc0*/  LDL.LU.64 R24, [R1+0x200] ;  /* 0x0002000001187983 */ /* 0x000f280000300a00 */
[----:B------:R-:W2:Y:S04]  /*28cd0*/  LDL.LU.64 R26, [R1+0x208] ;  /* 0x00020800011a7983 */ /* 0x000ea80000300a00 */
        /* <DEDUP_REMOVED lines=51> */
[----:B------:R-:W2:Y:S01]  /*29010*/  LDL.LU.64 R130, [R1+0x3a8] ;  /* 0x0003a80001827983 */ /* 0x000ea20000300a00 */
[----:B------:R-:W-:-:S04]  /*29020*/  IMAD.SHL.U32 R12, R12, 0x40, RZ ;  /* 0x000000400c0c7824 */ /* 0x000fc800078e00ff */
[----:B------:R-:W-:Y:S02]  /*29030*/  IMAD.SHL.U32 R12, R12, 0x2, RZ ;  /* 0x000000020c0c7824 */ /* 0x000fe400078e00ff */
[----:B---3--:R-:W-:Y:S01]  /*29040*/  IMAD.MOV.U32 R5, RZ, RZ, R149 ;  /* 0x000000ffff057224 */ /* 0x008fe200078e0095 */
        /* <DEDUP_REMOVED lines=60> */
[----:B------:R-:W-:Y:S04]  /*29410*/  STL.64 [R1+0x1e88], R10 ;  /* 0x001e880a01007387 */ /* 0x000fe80000100a00 */
[----:B------:R-:W-:Y:S04]  /*29420*/  STL.64 [R1+0x1e80], R8 ;  /* 0x001e800801007387 */ /* 0x000fe80000100a00 */
[----:B------:R-:W-:Y:S04]  /*29430*/  STL [R1+0x1e78], R6 ;  /* 0x001e780601007387 */ /* 0x000fe80000100800 */
[----:B------:R0:W-:Y:S04]  /*29440*/  STL [R1+0x1e74], R5 ;  /* 0x001e740501007387 */ /* 0x0001e80000100800 */
        /* <DEDUP_REMOVED lines=64> */
[----:B------:R-:W-:Y:S01]  /*29850*/  UIADD3.64 UR36, UR24, 0x380, URZ ;  /* 0x0000038018247897 */ /* 0x000fe2000fffe03f */
[----:B------:R-:W-:Y:S01]  /*29860*/  UMOV UR38, UR46 ;  /* 0x0000002e00267c82 */ /* 0x000fe20008000000 */
[----:B------:R-:W-:Y:S01]  /*29870*/  UMOV UR39, UR47 ;  /* 0x0000002f00277c82 */ /* 0x000fe20008000000 */
[----:B------:R-:W-:Y:S01]  /*29880*/  UIADD3.64 UR40, UR24, 0x400, URZ ;  /* 0x0000040018287897 */ /* 0x000fe2000fffe03f */
[----:B------:R-:W3:Y:S01]  /*29890*/  LDL.LU.64 R132, [R1+0x3b0] ;  /* 0x0003b00001847983 */ /* 0x000ee20000300a00 */
[----:B------:R-:W-:Y:S01]  /*298a0*/  UMOV UR42, UR26 ;  /* 0x0000001a002a7c82 */ /* 0x000fe20008000000 */
[----:B------:R-:W-:Y:S01]  /*298b0*/  UMOV UR43, UR27 ;  /* 0x0000001b002b7c82 */ /* 0x000fe20008000000 */
[----:B--2---:R-:W-:Y:S01]  /*298c0*/  WARPGROUP.ARRIVE ;  /* 0x00000000000079c5 */ /* 0x004fe20000000000 */
[----:B------:R-:W-:Y:S01]  /*298d0*/  UMOV UR20, UR36 ;  /* 0x0000002400147c82 */ /* 0x000fe20008000000 */
[----:B------:R-:W-:Y:S01]  /*298e0*/  UMOV UR21, UR37 ;  /* 0x0000002500157c82 */ /* 0x000fe20008000000 */
[----:B------:R-:W-:Y:S01]  /*298f0*/  UMOV UR12, UR40 ;  /* 0x00000028000c7c82 */ /* 0x000fe20008000000 */
[----:B------:R-:W-:Y:S01]  /*29900*/  UMOV UR13, UR41 ;  /* 0x00000029000d7c82 */ /* 0x000fe20008000000 */
[----:B------:R-:W3:Y:S01]  /*29910*/  LDL.LU.64 R134, [R1+0x3b8] ;  /* 0x0003b80001867983 */ /* 0x000ee20000300a00 */
[----:B------:R-:W-:Y:S01]  /*29920*/  HGMMA.64x256x16.F32 R4, gdesc[UR36].tnspA, R4, gsb0 ;  /* 0x23e00000240479f0 */ /* 0x000fe20008000804 */
[----:B------:R-:W-:Y:S01]  /*29930*/  UIADD3.64 UR36, UR24, 0x480, URZ ;  /* 0x0000048018247897 */ /* 0x000fe2000fffe03f */
[----:B------:R-:W-:Y:S01]  /*29940*/  UMOV UR38, UR30 ;  /* 0x0000001e00267c82 */ /* 0x000fe20008000000 */
[----:B------:R-:W-:Y:S01]  /*29950*/  UMOV UR39, UR31 ;  /* 0x0000001f00277c82 */ /* 0x000fe20008000000 */
[----:B------:R-:W3:Y:S04]  /*29960*/  LDL.LU.64 R136, [R1+0x3c0] ;  /* 0x0003c00001887983 */ /* 0x000ee80000300a00 */
[----:B------:R-:W3:Y:S01]  /*29970*/  LDL.LU.64 R138, [R1+0x3c8] ;  /* 0x0003c800018a7983 */ /* 0x000ee20000300a00 */
[----:B------:R-:W-:-:S03]  /*29980*/  IMAD.MOV.U32 R3, RZ, RZ, R148 ;  /* 0x000000ffff037224 */ /* 0x000fc600078e0094 */
[----:B------:R-:W3:Y:S01]  /*29990*/  LDL.LU.64 R140, [R1+0x3d0] ;  /* 0x0003d000018c7983 */ /* 0x000ee20000300a00 */
[----:B------:R-:W-:-:S03]  /*299a0*/  IMAD.MOV.U32 R195, RZ, RZ, R150 ;  /* 0x000000ffffc37224 */ /* 0x000fc600078e0096 */
[----:B------:R-:W3:Y:S01]  /*299b0*/  LDL.LU.64 R142, [R1+0x3d8] ;  /* 0x0003d800018e7983 */ /* 0x000ee20000300a00 */
[----:B------:R-:W-:-:S03]  /*299c0*/  IMAD.MOV.U32 R189, RZ, RZ, R151 ;  /* 0x000000ffffbd7224 */ /* 0x000fc600078e0097 */
[----:B------:R-:W3:Y:S04]  /*299d0*/  LDL.LU.64 R144, [R1+0x3e0] ;  /* 0x0003e00001907983 */ /* 0x000ee80000300a00 */
[----:B------:R-:W3:Y:S04]  /*299e0*/  LDL.LU.64 R146, [R1+0x3e8] ;  /* 0x0003e80001927983 */ /* 0x000ee80000300a00 */
[----:B------:R-:W3:Y:S04]  /*299f0*/  LDL.LU.64 R148, [R1+0x3f0] ;  /* 0x0003f00001947983 */ /* 0x000ee80000300a00 */
[----:B------:R-:W3:Y:S01]  /*29a00*/  LDL.LU.64 R150, [R1+0x3f8] ;  /* 0x0003f80001967983 */ /* 0x000ee20000300a00 */
[----:B------:R-:W-:-:S02]  /*29a10*/  WARPGROUP.DEPBAR.LE gsb0, 0x0 ;  /* 0x00008000000079c5 */ /* 0x000fc40000010000 */
[----:B------:R-:W-:-:S06]  /*29a20*/  WARPGROUP.ARRIVE ;  /* 0x00000000000079c5 */ /* 0x000fcc0000000000 */
[----:B------:R-:W-:Y:S01]  /*29a30*/  HGMMA.64x256x16.F32 R4, gdesc[UR40].tnspA, R4, gsb0 ;  /* 0x23e00000280479f0 */ /* 0x000fe20008000804 */
[----:B------:R-:W-:Y:S01]  /*29a40*/  UIADD3.64 UR40, UR24, 0x500, URZ ;  /* 0x0000050018287897 */ /* 0x000fe2000fffe03f */
[----:B------:R-:W-:Y:S01]  /*29a50*/  UMOV UR42, UR34 ;  /* 0x00000022002a7c82 */ /* 0x000fe20008000000 */
[----:B------:R-:W-:Y:S01]  /*29a60*/  UMOV UR43, UR35 ;  /* 0x00000023002b7c82 */ /* 0x000fe20008000000 */
[----:B------:R-:W-:Y:S02]  /*29a70*/  WARPGROUP.DEPBAR.LE gsb0, 0x0 ;  /* 0x00008000000079c5 */ /* 0x000fe40000010000 */
[----:B------:R-:W-:-:S15]  /*29a80*/  WARPGROUP.ARRIVE ;  /* 0x00000000000079c5 */ /* 0x000fde0000000000 */
[----:B------:R-:W-:-:S07]  /*29a90*/  NOP ;  /* 0x0000000000007918 */ /* 0x000fce0000000000 */
        /* <DEDUP_REMOVED lines=123> */
[----:B------:R-:W3:Y:S01]  /*2a250*/  LDL.LU.64 R24, [R1+0x1ec0] ;  /* 0x001ec00001187983 */ /* 0x000ee20000300a00 */
[----:B------:R-:W-:Y:S01]  /*2a260*/  UMOV UR48, UR20 ;  /* 0x0000001400307c82 */ /* 0x000fe20008000000 */
[----:B------:R-:W-:Y:S01]  /*2a270*/  UMOV UR49, UR21 ;  /* 0x0000001500317c82 */ /* 0x000fe20008000000 */
[----:B------:R-:W-:Y:S01]  /*2a280*/  UMOV UR16, UR36 ;  /* 0x0000002400107c82 */ /* 0x000fe20008000000 */
[----:B------:R-:W-:Y:S01]  /*2a290*/  UMOV UR17, UR37 ;  /* 0x0000002500117c82 */ /* 0x000fe20008000000 */
[----:B------:R-:W-:Y:S01]  /*2a2a0*/  UMOV UR10, UR40 ;  /* 0x00000028000a7c82 */ /* 0x000fe20008000000 */
[----:B------:R-:W-:Y:S01]  /*2a2b0*/  UMOV UR11, UR41 ;  /* 0x00000029000b7c82 */ /* 0x000fe20008000000 */
[----:B---3--:R-:W-:Y:S01]  /*2a2c0*/  WARPGROUP.ARRIVE ;  /* 0x00000000000079c5 */ /* 0x008fe20000000000 */
[----:B------:R0:W5:Y:S01]  /*2a2d0*/  LDL.LU.64 R22, [R1+0x1eb8] ;  /* 0x001eb80001167983 */ /* 0x0001620000300a00 */
[----:B------:R-:W-:Y:S01]  /*2a2e0*/  UMOV UR20, UR10 ;  /* 0x0000000a00147c82 */ /* 0x000fe20008000000 */
[----:B------:R-:W-:-:S02]  /*2a2f0*/  UMOV UR21, UR11 ;  /* 0x0000000b00157c82 */ /* 0x000fc40008000000 */
[----:B------:R0:W5:Y:S01]  /*2a300*/  LDL.LU.64 R20, [R1+0x1eb0] ;  /* 0x001eb00001147983 */ /* 0x0001620000300a00 */
[----:B------:R-:W-:Y:S03]  /*2a310*/  HGMMA.64x256x16.F32 R24, gdesc[UR48].tnspA, R24, gsb0 ;  /* 0x23e00000301879f0 */ /* 0x000fe60008000818 */
[----:B------:R0:W5:Y:S01]  /*2a320*/  LDL.LU.64 R18, [R1+0x1ea8] ;  /* 0x001ea80001127983 */ /* 0x0001620000300a00 */
[----:B------:R-:W-:-:S03]  /*2a330*/  R2UR UR37, R189 ;  /* 0x00000000bd2572ca */ /* 0x000fc600000e0000 */
[----:B------:R0:W5:Y:S01]  /*2a340*/  LDL.LU.64 R16, [R1+0x1ea0] ;  /* 0x001ea00001107983 */ /* 0x0001620000300a00 */
[----:B------:R-:W-:Y:S02]  /*2a350*/  WARPGROUP.DEPBAR.LE gsb0, 0x0 ;  /* 0x00008000000079c5 */ /* 0x000fe40000010000 */
[----:B------:R-:W-:Y:S01]  /*2a360*/  WARPGROUP.ARRIVE ;  /* 0x00000000000079c5 */ /* 0x000fe20000000000 */
[----:B------:R0:W5:Y:S01]  /*2a370*/  LDL.LU.64 R14, [R1+0x1e98] ;  /* 0x001e9800010e7983 */ /* 0x0001620000300a00 */
[----:B------:R-:W-:-:S03]  /*2a380*/  IMAD.MOV.U32 R189, RZ, RZ, R6 ;  /* 0x000000ffffbd7224 */ /* 0x000fc600078e0006 */
[----:B------:R-:W2:-:S13]  /*2a390*/  LDL.LU R12, [R1+0x1e90] ;  /* 0x001e9000010c7983 */ /* 0x000e9a0000300800 */
[----:B------:R-:W-:Y:S01]  /*2a3a0*/  HGMMA.64x256x16.F32 R24, gdesc[UR12].tnspA, R24, gsb0 ;  /* 0x23e000000c1879f0 */ /* 0x000fe20008000818 */
[----:B------:R-:W-:Y:S01]  /*2a3b0*/  IMAD.MOV.U32 R193, RZ, RZ, R5 ;  /* 0x000000ffffc17224 */ /* 0x000fe200078e0005 */
[----:B------:R-:W2:Y:S04]  /*2a3c0*/  LDL.LU.64 R10, [R1+0x1e88] ;  /* 0x001e8800010a7983 */ /* 0x000ea80000300a00 */
[----:B------:R-:W3:Y:S04]  /*2a3d0*/  LDL.LU.64 R8, [R1+0x1e80] ;  /* 0x001e800001087983 */ /* 0x000ee80000300a00 */
[----:B------:R-:W4:Y:S04]  /*2a3e0*/  LDL.LU R6, [R1+0x1e78] ;  /* 0x001e780001067983 */ /* 0x000f280000300800 */
[----:B------:R-:W2:Y:S01]  /*2a3f0*/  LDL.LU R5, [R1+0x1e74] ;  /* 0x001e740001057983 */ /* 0x000ea20000300800 */
[----:B------:R-:W-:-:S02]  /*2a400*/  WARPGROUP.DEPBAR.LE gsb0, 0x0 ;  /* 0x00008000000079c5 */ /* 0x000fc40000010000 */
[----:B------:R-:W-:-:S11]  /*2a410*/  WARPGROUP.ARRIVE ;  /* 0x00000000000079c5 */ /* 0x000fd60000000000 */
        /* <DEDUP_REMOVED lines=70> */
[----:B-1----:R-:W3:Y:S04]  /*2a880*/  LDL.LU R50, [R1+0x1e70] ;  /* 0x001e700001327983 */ /* 0x002ee80000300800 */
        /* <DEDUP_REMOVED lines=13> */
[----:B------:R-:W-:Y:S01]  /*2a960*/  R2UR UR36, R195 ;  /* 0x00000000c32472ca */ /* 0x000fe200000e0000 */
[----:B------:R-:W-:Y:S01]  /*2a970*/  IMAD.MOV.U32 R195, RZ, RZ, R7 ;  /* 0x000000ffffc37224 */ /* 0x000fe200078e0007 */
[----:B--2---:R-:W-:Y:S01]  /*2a980*/  R2UR UR41, R5 ;  /* 0x00000000052972ca */ /* 0x004fe200000e0000 */
[----:B----4-:R-:W-:Y:S01]  /*2a990*/  IMAD.MOV.U32 R5, RZ, RZ, R6 ;  /* 0x000000ffff057224 */ /* 0x010fe200078e0006 */
[----:B------:R-:W-:Y:S01]  /*2a9a0*/  R2UR UR40, R3 ;  /* 0x00000000032872ca */ /* 0x000fe200000e0000 */
[----:B------:R-:W-:-:S02]  /*2a9b0*/  IMAD.MOV.U32 R3, RZ, RZ, R2 ;  /* 0x000000ffff037224 */ /* 0x000fc400078e0002 */
[----:B------:R-:W-:Y:S02]  /*2a9c0*/  IMAD.MOV.U32 R188, RZ, RZ, R4 ;  /* 0x000000ffffbc7224 */ /* 0x000fe400078e0004 */
[----:B---3--:R-:W-:Y:S02]  /*2a9d0*/  IMAD.MOV.U32 R13, RZ, RZ, R50 ;  /* 0x000000ffff0d7224 */ /* 0x008fe400078e0032 */
[----:B------:R-:W-:Y:S02]  /*2a9e0*/  IMAD.MOV.U32 R191, RZ, RZ, R49 ;  /* 0x000000ffffbf7224 */ /* 0x000fe400078e0031 */
[----:B------:R-:W-:Y:S02]  /*2a9f0*/  IMAD.MOV.U32 R190, RZ, RZ, R48 ;  /* 0x000000ffffbe7224 */ /* 0x000fe400078e0030 */
[----:B------:R-:W-:Y:S02]  /*2aa00*/  IMAD.MOV.U32 R209, RZ, RZ, R47 ;  /* 0x000000ffffd17224 */ /* 0x000fe400078e002f */
[----:B------:R-:W-:-:S02]  /*2aa10*/  IMAD.MOV.U32 R205, RZ, RZ, R46 ;  /* 0x000000ffffcd7224 */ /* 0x000fc400078e002e */
[----:B------:R-:W-:Y:S02]  /*2aa20*/  IMAD.MOV.U32 R208, RZ, RZ, R45 ;  /* 0x000000ffffd07224 */ /* 0x000fe400078e002d */
[----:B------:R-:W-:Y:S02]  /*2aa30*/  IMAD.MOV.U32 R212, RZ, RZ, R44 ;  /* 0x000000ffffd47224 */ /* 0x000fe400078e002c */
        /* <DEDUP_REMOVED lines=20> */
[----:B------:R-:W2:Y:S04]  /*2ab80*/  LDL.LU.64 R24, [R1] ;  /* 0x0000000001187983 */ /* 0x000ea80000300a00 */
        /* <DEDUP_REMOVED lines=63> */
[----:B------:R-:W-:Y:S01]  /*2af80*/  UMOV UR58, UR46 ;  /* 0x0000002e003a7c82 */ /* 0x000fe20008000000 */
[----:B------:R-:W-:Y:S01]  /*2af90*/  UMOV UR59, UR47 ;  /* 0x0000002f003b7c82 */ /* 0x000fe20008000000 */
        /* <DEDUP_REMOVED lines=40> */
[----:B------:R-:W-:Y:S01]  /*2b220*/  IMAD.MOV.U32 R228, RZ, RZ, R7 ;  /* 0x000000ffffe47224 */ /* 0x000fe200078e0007 */
[-C--:B------:R-:W-:Y:S01]  /*2b230*/  IADD3 R7, P0, R10, R12.reuse, RZ ;  /* 0x0000000c0a077210 */ /* 0x080fe20007f1e0ff */
[----:B------:R-:W-:Y:S01]  /*2b240*/  IMAD.MOV.U32 R229, RZ, RZ, R13 ;  /* 0x000000ffffe57224 */ /* 0x000fe200078e000d */
[----:B------:R-:W-:Y:S01]  /*2b250*/  IADD3 R13, P1, R8, R12, RZ ;  /* 0x0000000c080d7210 */ /* 0x000fe20007f3e0ff */
[----:B------:R-:W-:Y:S02]  /*2b260*/  IMAD.MOV.U32 R213, RZ, RZ, R191 ;  /* 0x000000ffffd57224 */ /* 0x000fe400078e00bf */
[----:B------:R-:W-:-:S02]  /*2b270*/  IMAD.MOV.U32 R212, RZ, RZ, R190 ;  /* 0x000000ffffd47224 */ /* 0x000fc400078e00be */
[--C-:B------:R-:W-:Y:S02]  /*2b280*/  IMAD.X R10, R11, 0x1, R0.reuse, P0 ;  /* 0x000000010b0a7824 */ /* 0x100fe400000e0600 */
[----:B------:R-:W-:Y:S01]  /*2b290*/  IMAD.X R8, R9, 0x1, R0, P1 ;  /* 0x0000000109087824 */ /* 0x000fe200008e0600 */
[----:B------:R-:W-:Y:S02]  /*2b2a0*/  WARPGROUP.DEPBAR.LE gsb0, 0x0 ;  /* 0x00008000000079c5 */ /* 0x000fe40000010000 */
[----:B------:R-:W-:Y:S04]  /*2b2b0*/  STL.64 [R1], R24 ;  /* 0x0000001801007387 */ /* 0x000fe80000100a00 */
        /* <DEDUP_REMOVED lines=129> */
[----:B------:R-:W3:Y:S04]  /*2bad0*/  LDL R12, [R1+0x1b5c] ;  /* 0x001b5c00010c7983 */ /* 0x000ee80000100800 */
[----:B------:R-:W4:Y:S04]  /*2bae0*/  LDL.LU R11, [R1+0x1708] ;  /* 0x00170800010b7983 */ /* 0x000f280000300800 */
[----:B------:R-:W2:Y:S02]  /*2baf0*/  LDL.LU R9, [R1+0xf10] ;  /* 0x000f100001097983 */ /* 0x000ea40000300800 */
[----:B--2---:R-:W-:-:S05]  /*2bb00*/  VIADD R9, R9, 0x1 ;  /* 0x0000000109097836 */ /* 0x004fca0000000000 */
[----:B---3--:R-:W-:Y:S02]  /*2bb10*/  ISETP.NE.U32.AND P0, PT, R9, R12, PT ;  /* 0x0000000c0900720c */ /* 0x008fe40003f05070 */
[----:B------:R-:W0:Y:S01]  /*2bb20*/  LDC R12, c[0x0][0x238] ;  /* 0x00008e00ff0c7b82 */ /* 0x000e220000000800 */
[----:B------:R1:W-:Y:S01]  /*2bb30*/  STL [R1+0xf10], R9 ;  /* 0x000f100901007387 */ /* 0x0003e20000100800 */
[----:B0-----:R-:W-:-:S04]  /*2bb40*/  IMAD.SHL.U32 R12, R12, 0x40, RZ ;  /* 0x000000400c0c7824 */ /* 0x001fc800078e00ff */
[----:B------:R-:W-:-:S05]  /*2bb50*/  IMAD.SHL.U32 R12, R12, 0x2, RZ ;  /* 0x000000020c0c7824 */ /* 0x000fca00078e00ff */
[----:B----4-:R-:W-:-:S05]  /*2bb60*/  IADD3 R11, P5, R11, R12, RZ ;  /* 0x0000000c0b0b7210 */ /* 0x010fca0007fbe0ff */
[----:B------:R0:W-:Y:S04]  /*2bb70*/  STL [R1+0x1708], R11 ;  /* 0x0017080b01007387 */ /* 0x0001e80000100800 */
[----:B-1----:R-:W2:Y:S04]  /*2bb80*/  LDL.LU R9, [R1+0x1700] ;  /* 0x0017000001097983 */ /* 0x002ea80000300800 */
[----:B0-----:R-:W3:Y:S01]  /*2bb90*/  LDL.LU R11, [R1+0x16f8] ;  /* 0x0016f800010b7983 */ /* 0x001ee20000300800 */
[-C--:B--2---:R-:W-:Y:S02]  /*2bba0*/  IADD3 R9, P6, R9, R12.reuse, RZ ;  /* 0x0000000c09097210 */ /* 0x084fe40007fde0ff */
[----:B---3--:R-:W-:-:S03]  /*2bbb0*/  IADD3 R11, P1, R11, R12, RZ ;  /* 0x0000000c0b0b7210 */ /* 0x008fc60007f3e0ff */
[----:B------:R0:W-:Y:S04]  /*2bbc0*/  STL [R1+0x1700], R9 ;  /* 0x0017000901007387 */ /* 0x0001e80000100800 */
[----:B------:R1:W-:Y:S04]  /*2bbd0*/  STL [R1+0x16f8], R11 ;  /* 0x0016f80b01007387 */ /* 0x0003e80000100800 */
[----:B0-----:R-:W2:Y:S04]  /*2bbe0*/  LDL.LU R9, [R1+0x16f0] ;  /* 0x0016f00001097983 */ /* 0x001ea80000300800 */
[----:B-1----:R-:W3:Y:S01]  /*2bbf0*/  LDL.LU R11, [R1+0x16e8] ;  /* 0x0016e800010b7983 */ /* 0x002ee20000300800 */
[----:B--2---:R-:W-:-:S02]  /*2bc00*/  IADD3 R9, P2, R9, R12, RZ ;  /* 0x0000000c09097210 */ /* 0x004fc40007f5e0ff */
[----:B---3--:R-:W-:-:S03]  /*2bc10*/  IADD3 R11, P3, R11, R12, RZ ;  /* 0x0000000c0b0b7210 */ /* 0x008fc60007f7e0ff */
[----:B------:R0:W-:Y:S04]  /*2bc20*/  STL [R1+0x16f0], R9 ;  /* 0x0016f00901007387 */ /* 0x0001e80000100800 */
[----:B------:R1:W-:Y:S04]  /*2bc30*/  STL [R1+0x16e8], R11 ;  /* 0x0016e80b01007387 */ /* 0x0003e80000100800 */
[----:B0-----:R-:W2:Y:S04]  /*2bc40*/  LDL.LU R9, [R1+0x16e0] ;  /* 0x0016e00001097983 */ /* 0x001ea80000300800 */
[----:B-1----:R-:W3:Y:S01]  /*2bc50*/  LDL.LU R11, [R1+0x1704] ;  /* 0x00170400010b7983 */ /* 0x002ee20000300800 */
[----:B--2---:R-:W-:Y:S01]  /*2bc60*/  IADD3 R9, P4, R9, R12, RZ ;  /* 0x0000000c09097210 */ /* 0x004fe20007f9e0ff */
[----:B---3--:R-:W-:-:S04]  /*2bc70*/  IMAD.X R11, R11, 0x1, R0, P5 ;  /* 0x000000010b0b7824 */ /* 0x008fc800028e0600 */
        /* <DEDUP_REMOVED lines=706> */
[----:B------:R-:W-:-:S05]  /*2e8a0*/  IADD3 R204, P2, R204, R12, RZ ;  /* 0x0000000ccccc7210 */ /* 0x000fca0007f5e0ff */
[----:B------:R0:W-:Y:S04]  /*2e8b0*/  STL [R1+0x1330], R204 ;  /* 0x001330cc01007387 */ /* 0x0001e80000100800 */
[----:B0-----:R0:W5:Y:S01]  /*2e8c0*/  LDL.LU R204, [R1+0x1c04] ;  /* 0x001c040001cc7983 */ /* 0x0011620000300800 */
[----:B--2---:R-:W-:Y:S01]  /*2e8d0*/  IMAD.X R9, R9, 0x1, R0, P3 ;  /* 0x0000000109097824 */ /* 0x004fe200018e0600 */
[----:B---3--:R-:W-:-:S04]  /*2e8e0*/  IADD3 R11, P3, R11, R12, RZ ;  /* 0x0000000c0b0b7210 */ /* 0x008fc80007f7e0ff */
[----:B------:R1:W-:Y:S04]  /*2e8f0*/  STL [R1+0x1354], R9 ;  /* 0x0013540901007387 */ /* 0x0003e80000100800 */
[----:B------:R2:W-:Y:S04]  /*2e900*/  STL [R1+0x1328], R11 ;  /* 0x0013280b01007387 */ /* 0x0005e80000100800 */
[----:B------:R-:W3:Y:S04]  /*2e910*/  LDL.LU R12, [R1+0x134c] ;  /* 0x00134c00010c7983 */ /* 0x000ee80000300800 */
[----:B-1----:R-:W4:Y:S04]  /*2e920*/  LDL.LU R9, [R1+0x1320] ;  /* 0x0013200001097983 */ /* 0x002f280000300800 */
[----:B--2---:R-:W2:Y:S01]  /*2e930*/  LDL.LU R11, [R1+0x1344] ;  /* 0x00134400010b7983 */ /* 0x004ea20000300800 */
[----:B---3--:R-:W-:-:S05]  /*2e940*/  IMAD.X R12, R12, 0x1, R0, P4 ;  /* 0x000000010c0c7824 */ /* 0x008fca00020e0600 */
[----:B------:R1:W-:Y:S02]  /*2e950*/  STL [R1+0x134c], R12 ;  /* 0x00134c0c01007387 */ /* 0x0003e40000100800 */
[----:B-1----:R-:W1:Y:S01]  /*2e960*/  LDC R12, c[0x0][0x238] ;  /* 0x00008e00ff0c7b82 */ /* 0x002e620000000800 */
[----:B--2---:R-:W-:Y:S02]  /*2e970*/  IMAD.X R11, R11, 0x1, R0, P5 ;  /* 0x000000010b0b7824 */ /* 0x004fe400028e0600 */
[----:B-1----:R-:W-:-:S04]  /*2e980*/  IMAD.SHL.U32 R12, R12, 0x40, RZ ;  /* 0x000000400c0c7824 */ /* 0x002fc800078e00ff */
[----:B------:R-:W-:-:S05]  /*2e990*/  IMAD.SHL.U32 R12, R12, 0x2, RZ ;  /* 0x000000020c0c7824 */ /* 0x000fca00078e00ff */
[----:B----4-:R-:W-:-:S05]  /*2e9a0*/  IADD3 R9, P4, R9, R12, RZ ;  /* 0x0000000c09097210 */ /* 0x010fca0007f9e0ff */
[----:B------:R1:W-:Y:S04]  /*2e9b0*/  STL [R1+0x1320], R9 ;  /* 0x0013200901007387 */ /* 0x0003e80000100800 */
[----:B------:R2:W-:Y:S04]  /*2e9c0*/  STL [R1+0x1344], R11 ;  /* 0x0013440b01007387 */ /* 0x0005e80000100800 */
[----:B------:R-:W3:Y:S04]  /*2e9d0*/  LDL.LU R12, [R1+0x1b3c] ;  /* 0x001b3c00010c7983 */ /* 0x000ee80000300800 */
[----:B-1----:R-:W4:Y:S04]  /*2e9e0*/  LDL.LU R9, [R1+0x133c] ;  /* 0x00133c0001097983 */ /* 0x002f280000300800 */
[----:B--2---:R-:W2:Y:S01]  /*2e9f0*/  LDL.LU R11, [R1+0x1720] ;  /* 0x00172000010b7983 */ /* 0x004ea20000300800 */
[----:B---3--:R-:W-:Y:S01]  /*2ea00*/  IADD3 R12, P5, R12, UR5, RZ ;  /* 0x000000050c0c7c10 */ /* 0x008fe2000ffbe0ff */
[----:B----4-:R-:W-:-:S04]  /*2ea10*/  IMAD.X R9, R9, 0x1, R0, P6 ;  /* 0x0000000109097824 */ /* 0x010fc800030e0600 */
[----:B------:R1:W-:Y:S01]  /*2ea20*/  STL [R1+0x1b3c], R12 ;  /* 0x001b3c0c01007387 */ /* 0x0003e20000100800 */
[----:B--2---:R-:W-:-:S03]  /*2ea30*/  IADD3 R11, P6, R11, UR5, RZ ;  /* 0x000000050b0b7c10 */ /* 0x004fc6000ffde0ff */
[----:B------:R2:W-:Y:S04]  /*2ea40*/  STL [R1+0x133c], R9 ;  /* 0x00133c0901007387 */ /* 0x0005e80000100800 */
[----:B------:R3:W-:Y:S04]  /*2ea50*/  STL [R1+0x1720], R11 ;  /* 0x0017200b01007387 */ /* 0x0007e80000100800 */
[----:B-1----:R-:W4:Y:S04]  /*2ea60*/  LDL.LU R12, [R1+0x1334] ;  /* 0x00133400010c7983 */ /* 0x002f280000300800 */
[----:B--2---:R-:W2:Y:S04]  /*2ea70*/  LDL.LU R9, [R1+0x1b34] ;  /* 0x001b340001097983 */ /* 0x004ea80000300800 */
[----:B---3--:R-:W3:Y:S01]  /*2ea80*/  LDL.LU R11, [R1+0x132c] ;  /* 0x00132c00010b7983 */ /* 0x008ee20000300800 */
[----:B----4-:R-:W-:Y:S01]  /*2ea90*/  IMAD.X R12, R12, 0x1, R0, P1 ;  /* 0x000000010c0c7824 */ /* 0x010fe200008e0600 */
[----:B--2---:R-:W-:-:S04]  /*2eaa0*/  IADD3 R9, P1, R9, UR5, RZ ;  /* 0x0000000509097c10 */ /* 0x004fc8000ff3e0ff */
[----:B------:R1:W-:Y:S01]  /*2eab0*/  STL [R1+0x1334], R12 ;  /* 0x0013340c01007387 */ /* 0x0003e20000100800 */
[----:B---3--:R-:W-:-:S03]  /*2eac0*/  IMAD.X R11, R11, 0x1, R0, P2 ;  /* 0x000000010b0b7824 */ /* 0x008fc600010e0600 */
[----:B------:R2:W-:Y:S04]  /*2ead0*/  STL [R1+0x1b34], R9 ;  /* 0x001b340901007387 */ /* 0x0005e80000100800 */
[----:B------:R3:W-:Y:S04]  /*2eae0*/  STL [R1+0x132c], R11 ;  /* 0x00132c0b01007387 */ /* 0x0007e80000100800 */
[----:B-1----:R-:W4:Y:S04]  /*2eaf0*/  LDL.LU R12, [R1+0x1b30] ;  /* 0x001b3000010c7983 */ /* 0x002f280000300800 */
[----:B--2---:R-:W2:Y:S04]  /*2eb00*/  LDL.LU R9, [R1+0x1324] ;  /* 0x0013240001097983 */ /* 0x004ea80000300800 */
[----:B---3--:R-:W3:Y:S01]  /*2eb10*/  LDL.LU R11, [R1+0x1b2c] ;  /* 0x001b2c00010b7983 */ /* 0x008ee20000300800 */
[----:B----4-:R-:W-:Y:S01]  /*2eb20*/  IADD3 R12, P2, R12, UR5, RZ ;  /* 0x000000050c0c7c10 */ /* 0x010fe2000ff5e0ff */
[----:B--2---:R-:W-:-:S04]  /*2eb30*/  IMAD.X R9, R9, 0x1, R0, P3 ;  /* 0x0000000109097824 */ /* 0x004fc800018e0600 */
[----:B------:R1:W-:Y:S01]  /*2eb40*/  STL [R1+0x1b30], R12 ;  /* 0x001b300c01007387 */ /* 0x0003e20000100800 */
[----:B---3--:R-:W-:-:S03]  /*2eb50*/  IADD3 R11, P3, R11, UR5, RZ ;  /* 0x000000050b0b7c10 */ /* 0x008fc6000ff7e0ff */
        /* <DEDUP_REMOVED lines=8> */
[----:B---3--:R-:W-:-:S03]  /*2ebe0*/  IADD3.X R11, R11, UR6, RZ, P5, !PT ;  /* 0x000000060b0b7c10 */ /* 0x008fc6000affe4ff */
[----:B------:R2:W-:Y:S04]  /*2ebf0*/  STL [R1+0x1b28], R9 ;  /* 0x001b280901007387 */ /* 0x0005e80000100800 */
[----:B------:R3:W-:Y:S04]  /*2ec00*/  STL [R1+0x1b38], R11 ;  /* 0x001b380b01007387 */ /* 0x0007e80000100800 */
[----:B-1----:R-:W4:Y:S04]  /*2ec10*/  LDL.LU R12, [R1+0x1b24] ;  /* 0x001b2400010c7983 */ /* 0x002f280000300800 */
[----:B--2---:R-:W2:Y:S04]  /*2ec20*/  LDL.LU R9, [R1+0x1318] ;  /* 0x0013180001097983 */ /* 0x004ea80000300800 */
[----:B---3--:R-:W3:Y:S01]  /*2ec30*/  LDL.LU R11, [R1+0x1b20] ;  /* 0x001b2000010b7983 */ /* 0x008ee20000300800 */
[----:B----4-:R-:W-:-:S02]  /*2ec40*/  IADD3 R12, P5, R12, UR5, RZ ;  /* 0x000000050c0c7c10 */ /* 0x010fc4000ffbe0ff */
[----:B--2---:R-:W-:-:S03]  /*2ec50*/  IADD3.X R9, R9, UR6, RZ, P6, !PT ;  /* 0x0000000609097c10 */ /* 0x004fc6000b7fe4ff */
[----:B------:R1:W-:Y:S01]  /*2ec60*/  STL [R1+0x1b24], R12 ;  /* 0x001b240c01007387 */ /* 0x0003e20000100800 */
[----:B---3--:R-:W-:-:S03]  /*2ec70*/  IADD3 R11, P6, R11, UR5, RZ ;  /* 0x000000050b0b7c10 */ /* 0x008fc6000ffde0ff */
[----:B------:R2:W-:Y:S04]  /*2ec80*/  STL [R1+0x1318], R9 ;  /* 0x0013180901007387 */ /* 0x0005e80000100800 */
[----:B------:R3:W-:Y:S04]  /*2ec90*/  STL [R1+0x1b20], R11 ;  /* 0x001b200b01007387 */ /* 0x0007e80000100800 */
[----:B-1----:R-:W4:Y:S04]  /*2eca0*/  LDL.LU R12, [R1+0x171c] ;  /* 0x00171c00010c7983 */ /* 0x002f280000300800 */
[----:B--2---:R-:W2:Y:S04]  /*2ecb0*/  LDL.LU R9, [R1+0x1b1c] ;  /* 0x001b1c0001097983 */ /* 0x004ea80000300800 */
[----:B---3--:R-:W3:Y:S01]  /*2ecc0*/  LDL.LU R11, [R1+0x1718] ;  /* 0x00171800010b7983 */ /* 0x008ee20000300800 */
[----:B----4-:R-:W-:-:S02]  /*2ecd0*/  IADD3.X R12, R12, UR6, RZ, P1, !PT ;  /* 0x000000060c0c7c10 */ /* 0x010fc40008ffe4ff */
[----:B--2---:R-:W-:-:S03]  /*2ece0*/  IADD3 R9, P1, R9, UR5, RZ ;  /* 0x0000000509097c10 */ /* 0x004fc6000ff3e0ff */
        /* <DEDUP_REMOVED lines=997> */
[----:B------:R-:W-:-:S05]  /*32b40*/  IADD3 R205, P5, R205, UR5, RZ ;  /* 0x00000005cdcd7c10 */ /* 0x000fca000ffbe0ff */
[----:B------:R1:W-:Y:S04]  /*32b50*/  STL [R1+0x11dc], R205 ;  /* 0x0011dccd01007387 */ /* 0x0003e80000100800 */
[----:B-1----:R0:W5:Y:S01]  /*32b60*/  LDL.LU R205, [R1+0x1c00] ;  /* 0x001c000001cd7983 */ /* 0x0021620000300800 */
[----:B----4-:R-:W-:Y:S02]  /*32b70*/  IADD3.X R12, R12, UR6, RZ, P6, !PT ;  /* 0x000000060c0c7c10 */ /* 0x010fe4000b7fe4ff */
[----:B--2---:R-:W-:Y:S02]  /*32b80*/  IADD3 R9, P6, R9, UR5, RZ ;  /* 0x0000000509097c10 */ /* 0x004fe4000ffde0ff */
[----:B---3--:R-:W-:Y:S01]  /*32b90*/  IADD3.X R11, R11, UR6, RZ, P1, !PT ;  /* 0x000000060b0b7c10 */ /* 0x008fe20008ffe4ff */
[----:B------:R-:W-:Y:S04]  /*32ba0*/  STL [R1+0x1200], R12 ;  /* 0x0012000c01007387 */ /* 0x000fe80000100800 */
[----:B------:R1:W-:Y:S04]  /*32bb0*/  STL [R1+0x11f8], R11 ;  /* 0x0011f80b01007387 */ /* 0x0003e80000100800 */
[----:B------:R2:W-:Y:S04]  /*32bc0*/  STL [R1+0x11d4], R9 ;  /* 0x0011d40901007387 */ /* 0x0005e80000100800 */
[----:B-1----:R-:W3:Y:S04]  /*32bd0*/  LDL.LU R11, [R1+0x11cc] ;  /* 0x0011cc00010b7983 */ /* 0x002ee80000300800 */
[----:B------:R-:W4:Y:S04]  /*32be0*/  LDL.LU R12, [R1+0x11f0] ;  /* 0x0011f000010c7983 */ /* 0x000f280000300800 */
[----:B--2---:R-:W2:Y:S01]  /*32bf0*/  LDL.LU R9, [R1+0x11c4] ;  /* 0x0011c40001097983 */ /* 0x004ea20000300800 */
[----:B---3--:R-:W-:-:S05]  /*32c00*/  IADD3 R11, P1, R11, UR5, RZ ;  /* 0x000000050b0b7c10 */ /* 0x008fca000ff3e0ff */
[----:B------:R1:W-:Y:S04]  /*32c10*/  STL [R1+0x11cc], R11 ;  /* 0x0011cc0b01007387 */ /* 0x0003e80000100800 */
[----:B-1----:R-:W3:Y:S01]  /*32c20*/  LDL.LU R11, [R1+0x11e8] ;  /* 0x0011e800010b7983 */ /* 0x002ee20000300800 */
[----:B----4-:R-:W-:Y:S02]  /*32c30*/  IADD3.X R12, R12, UR6, RZ, P2, !PT ;  /* 0x000000060c0c7c10 */ /* 0x010fe400097fe4ff */
[----:B--2---:R-:W-:-:S03]  /*32c40*/  IADD3 R9, P2, R9, UR5, RZ ;  /* 0x0000000509097c10 */ /* 0x004fc6000ff5e0ff */
[----:B------:R-:W-:Y:S04]  /*32c50*/  STL [R1+0x11f0], R12 ;  /* 0x0011f00c01007387 */ /* 0x000fe80000100800 */
[----:B------:R1:W-:Y:S04]  /*32c60*/  STL [R1+0x11c4], R9 ;  /* 0x0011c40901007387 */ /* 0x0003e80000100800 */
[----:B-1----:R-:W2:Y:S01]  /*32c70*/  LDL.LU R9, [R1+0x11bc] ;  /* 0x0011bc0001097983 */ /* 0x002ea20000300800 */
[----:B---3--:R-:W-:-:S05]  /*32c80*/  IADD3.X R11, R11, UR6, RZ, P3, !PT ;  /* 0x000000060b0b7c10 */ /* 0x008fca0009ffe4ff */
[----:B------:R1:W-:Y:S04]  /*32c90*/  STL [R1+0x11e8], R11 ;  /* 0x0011e80b01007387 */ /* 0x0003e80000100800 */
[----:B------:R-:W3:Y:S04]  /*32ca0*/  LDL.LU R12, [R1+0x11e0] ;  /* 0x0011e000010c7983 */ /* 0x000ee80000300800 */
[----:B-1----:R-:W4:Y:S01]  /*32cb0*/  LDL.LU R11, [R1+0x11b4] ;  /* 0x0011b400010b7983 */ /* 0x002f220000300800 */
[----:B--2---:R-:W-:-:S05]  /*32cc0*/  IADD3 R9, P3, R9, UR5, RZ ;  /* 0x0000000509097c10 */ /* 0x004fca000ff7e0ff */
[----:B------:R1:W-:Y:S04]  /*32cd0*/  STL [R1+0x11bc], R9 ;  /* 0x0011bc0901007387 */ /* 0x0003e80000100800 */
[----:B-1----:R-:W2:Y:S01]  /*32ce0*/  LDL.LU R9, [R1+0x11d8] ;  /* 0x0011d80001097983 */ /* 0x002ea20000300800 */
[----:B---3--:R-:W-:-:S05]  /*32cf0*/  IADD3.X R12, R12, UR6, RZ, P4, !PT ;  /* 0x000000060c0c7c10 */ /* 0x008fca000a7fe4ff */
[----:B------:R-:W-:Y:S01]  /*32d00*/  STL [R1+0x11e0], R12 ;  /* 0x0011e00c01007387 */ /* 0x000fe20000100800 */
[----:B----4-:R-:W-:-:S05]  /*32d10*/  IADD3 R11, P4, R11, UR5, RZ ;  /* 0x000000050b0b7c10 */ /* 0x010fca000ff9e0ff */
[----:B------:R1:W-:Y:S04]  /*32d20*/  STL [R1+0x11b4], R11 ;  /* 0x0011b40b01007387 */ /* 0x0003e80000100800 */
[----:B-1----:R-:W3:Y:S01]  /*32d30*/  LDL.LU R11, [R1+0x11ac] ;  /* 0x0011ac00010b7983 */ /* 0x002ee20000300800 */
[----:B--2---:R-:W-:-:S05]  /*32d40*/  IADD3.X R9, R9, UR6, RZ, P5, !PT ;  /* 0x0000000609097c10 */ /* 0x004fca000affe4ff */
[----:B------:R1:W-:Y:S04]  /*32d50*/  STL [R1+0x11d8], R9 ;  /* 0x0011d80901007387 */ /* 0x0003e80000100800 */
[----:B------:R-:W2:Y:S04]  /*32d60*/  LDL.LU R12, [R1+0x11d0] ;  /* 0x0011d000010c7983 */ /* 0x000ea80000300800 */
[----:B-1----:R-:W4:Y:S01]  /*32d70*/  LDL.LU R9, [R1+0x11a4] ;  /* 0x0011a40001097983 */ /* 0x002f220000300800 */
[----:B---3--:R-:W-:-:S05]  /*32d80*/  IADD3 R11, P5, R11, UR5, RZ ;  /* 0x000000050b0b7c10 */ /* 0x008fca000ffbe0ff */
[----:B------:R1:W-:Y:S04]  /*32d90*/  STL [R1+0x11ac], R11 ;  /* 0x0011ac0b01007387 */ /* 0x0003e80000100800 */
[----:B-1----:R-:W3:Y:S01]  /*32da0*/  LDL.LU R11, [R1+0x11c8] ;  /* 0x0011c800010b7983 */ /* 0x002ee20000300800 */
[----:B--2---:R-:W-:Y:S02]  /*32db0*/  IADD3.X R12, R12, UR6, RZ, P6, !PT ;  /* 0x000000060c0c7c10 */ /* 0x004fe4000b7fe4ff */
[----:B----4-:R-:W-:-:S03]  /*32dc0*/  IADD3 R9, P6, R9, UR5, RZ ;  /* 0x0000000509097c10 */ /* 0x010fc6000ffde0ff */
        /* <DEDUP_REMOVED lines=351> */
[----:B--2---:R-:W-:Y:S02]  /*343c0*/  IADD3.X R9, R9, UR6, RZ, P5, !PT ;  /* 0x0000000609097c10 */ /* 0x004fe4000affe4ff */
[----:B------:R-:W-:Y:S02]  /*343d0*/  IADD3 R208, P5, R208, UR5, RZ ;  /* 0x00000005d0d07c10 */ /* 0x000fe4000ffbe0ff */
[----:B------:R-:W-:Y:S01]  /*343e0*/  IADD3.X R209, R209, UR6, RZ, P6, !PT ;  /* 0x00000006d1d17c10 */ /* 0x000fe2000b7fe4ff */
[----:B------:R1:W-:Y:S04]  /*343f0*/  STL [R1+0xff8], R9 ;  /* 0x000ff80901007387 */ /* 0x0003e80000100800 */
[----:B------:R-:W2:Y:S01]  /*34400*/  LDL.LU R12, [R1+0xf5c] ;  /* 0x000f5c00010c7983 */ /* 0x000ea20000300800 */
[----:B------:R-:W-:-:S02]  /*34410*/  IADD3.X R212, R212, UR6, RZ, P1, !PT ;  /* 0x00000006d4d47c10 */ /* 0x000fc40008ffe4ff */
[----:B------:R-:W-:Y:S02]  /*34420*/  IADD3 R213, P1, R213, UR5, RZ ;  /* 0x00000005d5d57c10 */ /* 0x000fe4000ff3e0ff */
[----:B------:R-:W-:Y:S01]  /*34430*/  IADD3.X R216, R216, UR6, RZ, P2, !PT ;  /* 0x00000006d8d87c10 */ /* 0x000fe200097fe4ff */
[----:B-1----:R-:W4:Y:S04]  /*34440*/  LDL.LU R9, [R1+0xf80] ;  /* 0x000f800001097983 */ /* 0x002f280000300800 */
[----:B------:R1:W-:Y:S01]  /*34450*/  STL [R1+0xfcc], R208 ;  /* 0x000fccd001007387 */ /* 0x0003e20000100800 */
[----:B------:R-:W-:Y:S02]  /*34460*/  IADD3 R217, P2, R217, UR5, RZ ;  /* 0x00000005d9d97c10 */ /* 0x000fe4000ff5e0ff */
[----:B------:R-:W-:Y:S01]  /*34470*/  IADD3.X R220, R220, UR6, RZ, P3, !PT ;  /* 0x00000006dcdc7c10 */ /* 0x000fe20009ffe4ff */
[----:B-1----:R0:W5:Y:S04]  /*34480*/  LDL.LU R208, [R1+0x1bfc] ;  /* 0x001bfc0001d07983 */ /* 0x0021680000300800 */
[----:B------:R1:W-:Y:S01]  /*34490*/  STL [R1+0xff0], R209 ;  /* 0x000ff0d101007387 */ /* 0x0003e20000100800 */
[----:B------:R-:W-:-:S03]  /*344a0*/  IADD3 R221, P3, R221, UR5, RZ ;  /* 0x00000005dddd7c10 */ /* 0x000fc6000ff7e0ff */
[----:B-1----:R0:W5:Y:S01]  /*344b0*/  LDL.LU R209, [R1+0x1bf8] ;  /* 0x001bf80001d17983 */ /* 0x0021620000300800 */
[----:B------:R-:W-:Y:S02]  /*344c0*/  IADD3.X R224, R224, UR6, RZ, P4, !PT ;  /* 0x00000006e0e07c10 */ /* 0x000fe4000a7fe4ff */
[----:B------:R-:W-:Y:S02]  /*344d0*/  IADD3 R225, P4, R225, UR5, RZ ;  /* 0x00000005e1e17c10 */ /* 0x000fe4000ff9e0ff */
[----:B------:R-:W-:Y:S02]  /*344e0*/  IADD3.X R228, R228, UR6, RZ, P5, !PT ;  /* 0x00000006e4e47c10 */ /* 0x000fe4000affe4ff */
[----:B------:R-:W-:Y:S02]  /*344f0*/  IADD3 R229, P5, R229, UR5, RZ ;  /* 0x00000005e5e57c10 */ /* 0x000fe4000ffbe0ff */
[----:B------:R-:W-:Y:S02]  /*34500*/  IADD3.X R236, R236, UR6, RZ, P1, !PT ;  /* 0x00000006ecec7c10 */ /* 0x000fe40008ffe4ff */
[----:B------:R-:W-:-:S02]  /*34510*/  IADD3 R237, P1, R237, UR5, RZ ;  /* 0x00000005eded7c10 */ /* 0x000fc4000ff3e0ff */
[----:B------:R-:W-:Y:S02]  /*34520*/  IADD3.X R240, R240, UR6, RZ, P2, !PT ;  /* 0x00000006f0f07c10 */ /* 0x000fe400097fe4ff */
[----:B------:R-:W-:Y:S02]  /*34530*/  IADD3 R241, P2, R241, UR5, RZ ;  /* 0x00000005f1f17c10 */ /* 0x000fe4000ff5e0ff */
[----:B------:R-:W-:Y:S02]  /*34540*/  IADD3.X R244, R244, UR6, RZ, P3, !PT ;  /* 0x00000006f4f47c10 */ /* 0x000fe40009ffe4ff */
[----:B------:R-:W-:Y:S02]  /*34550*/  IADD3 R245, P3, R245, UR5, RZ ;  /* 0x00000005f5f57c10 */ /* 0x000fe4000ff7e0ff */
[----:B------:R-:W-:Y:S02]  /*34560*/  IADD3.X R248, R248, UR6, RZ, P4, !PT ;  /* 0x00000006f8f87c10 */ /* 0x000fe4000a7fe4ff */
[----:B------:R-:W-:-:S02]  /*34570*/  IADD3 R249, P4, R249, UR5, RZ ;  /* 0x00000005f9f97c10 */ /* 0x000fc4000ff9e0ff */
[----:B------:R-:W-:Y:S01]  /*34580*/  IADD3.X R5, R5, UR6, RZ, P5, !PT ;  /* 0x0000000605057c10 */ /* 0x000fe2000affe4ff */
[----:B------:R-:W-:Y:S01]  /*34590*/  WARPGROUP.ARRIVE ;  /* 0x00000000000079c5 */ /* 0x000fe20000000000 */
[----:B------:R-:W-:Y:S01]  /*345a0*/  UMOV UR48, UR56 ;  /* 0x0000003800307c82 */ /* 0x000fe20008000000 */
[----:B------:R-:W-:-:S04]  /*345b0*/  UMOV UR49, UR57 ;  /* 0x0000003900317c82 */ /* 0x000fc80008000000 */
[----:B------:R-:W-:Y:S01]  /*345c0*/  HGMMA.64x256x16.F32 R24, gdesc[UR48].tnspA, R24, gsb0 ;  /* 0x23e00000301879f0 */ /* 0x000fe20008000818 */
[----:B---3--:R-:W-:-:S05]  /*345d0*/  IADD3 R11, P6, R11, UR5, RZ ;  /* 0x000000050b0b7c10 */ /* 0x008fca000ffde0ff */
[----:B------:R1:W-:Y:S04]  /*345e0*/  STL [R1+0xfc4], R11 ;  /* 0x000fc40b01007387 */ /* 0x0003e80000100800 */
[----:B-1----:R-:W3:Y:S04]  /*345f0*/  LDL.LU R11, [R1+0xf68] ;  /* 0x000f6800010b7983 */ /* 0x002ee80000300800 */
[----:B------:R1:W-:Y:S04]  /*34600*/  STL [R1+0xfe8], R212 ;  /* 0x000fe8d401007387 */ /* 0x0003e80000100800 */
[----:B-1----:R0:W5:Y:S04]  /*34610*/  LDL.LU R212, [R1+0x1bf4] ;  /* 0x001bf40001d47983 */ /* 0x0021680000300800 */
[----:B------:R1:W-:Y:S04]  /*34620*/  STL [R1+0xfbc], R213 ;  /* 0x000fbcd501007387 */ /* 0x0003e80000100800 */
[----:B-1----:R0:W5:Y:S04]  /*34630*/  LDL.LU R213, [R1+0x1bf0] ;  /* 0x001bf00001d57983 */ /* 0x0021680000300800 */
[----:B------:R1:W-:Y:S04]  /*34640*/  STL [R1+0xfe0], R216 ;  /* 0x000fe0d801007387 */ /* 0x0003e80000100800 */
[----:B-1----:R0:W5:Y:S04]  /*34650*/  LDL.LU R216, [R1+0x1bec] ;  /* 0x001bec0001d87983 */ /* 0x0021680000300800 */
[----:B------:R1:W-:Y:S01]  /*34660*/  STL [R1+0xfb4], R217 ;  /* 0x000fb4d901007387 */ /* 0x0003e20000100800 */
[----:B------:R-:W-:-:S03]  /*34670*/  IADD3.X R232, R232, UR6, RZ, P6, !PT ;  /* 0x00000006e8e87c10 */ /* 0x000fc6000b7fe4ff */
[----:B-1----:R0:W5:Y:S04]  /*34680*/  LDL.LU R217, [R1+0x1be8] ;  /* 0x001be80001d97983 */ /* 0x0021680000300800 */
[----:B------:R1:W-:Y:S01]  /*34690*/  STL [R1+0xfd8], R220 ;  /* 0x000fd8dc01007387 */ /* 0x0003e20000100800 */
[----:B------:R-:W-:-:S03]  /*346a0*/  IADD3 R233, P6, R233, UR5, RZ ;  /* 0x00000005e9e97c10 */ /* 0x000fc6000ffde0ff */
[----:B-1----:R0:W5:Y:S04]  /*346b0*/  LDL.LU R220, [R1+0x1be4] ;  /* 0x001be40001dc7983 */ /* 0x0021680000300800 */
[----:B------:R1:W-:Y:S04]  /*346c0*/  STL [R1+0xfac], R221 ;  /* 0x000facdd01007387 */ /* 0x0003e80000100800 */
        /* <DEDUP_REMOVED lines=30> */
[----:B-1----:R-:W3:Y:S01]  /*348b0*/  LDL.LU R5, [R1+0x1ba4] ;  /* 0x001ba40001057983 */ /* 0x002ee20000300800 */
[----:B------:R-:W-:-:S02]  /*348c0*/  IADD3 R4, P5, R4, UR5, RZ ;  /* 0x0000000504047c10 */ /* 0x000fc4000ffbe0ff */
[----:B------:R-:W-:Y:S02]  /*348d0*/  IADD3.X R3, R3, UR6, RZ, P6, !PT ;  /* 0x0000000603037c10 */ /* 0x000fe4000b7fe4ff */
[----:B------:R-:W-:Y:S01]  /*348e0*/  IADD3 R2, P6, R2, UR5, RZ ;  /* 0x0000000502027c10 */ /* 0x000fe2000ffde0ff */
[----:B------:R1:W-:Y:S01]  /*348f0*/  STL [R1+0xf6c], R4 ;  /* 0x000f6c0401007387 */ /* 0x0003e20000100800 */
[----:B------:R-:W-:Y:S02]  /*34900*/  IADD3.X R6, R6, UR6, RZ, P1, !PT ;  /* 0x0000000606067c10 */ /* 0x000fe40008ffe4ff */
[----:B--2---:R-:W-:Y:S02]  /*34910*/  IADD3 R12, P1, R12, UR5, RZ ;  /* 0x000000050c0c7c10 */ /* 0x004fe4000ff3e0ff */
[----:B----4-:R-:W-:Y:S01]  /*34920*/  IADD3.X R9, R9, UR6, RZ, P2, !PT ;  /* 0x0000000609097c10 */ /* 0x010fe200097fe4ff */
[----:B-1----:R-:W2:Y:S04]  /*34930*/  LDL.LU R4, [R1+0x1ba0] ;  /* 0x001ba00001047983 */ /* 0x002ea80000300800 */
[----:B------:R1:W-:Y:S04]  /*34940*/  STL [R1+0xf90], R3 ;  /* 0x000f900301007387 */ /* 0x0003e80000100800 */
[----:B-1----:R-:W4:Y:S04]  /*34950*/  LDL.LU R3, [R1+0x1b9c] ;  /* 0x001b9c0001037983 */ /* 0x002f280000300800 */
[----:B------:R1:W-:Y:S04]  /*34960*/  STL [R1+0xf64], R2 ;  /* 0x000f640201007387 */ /* 0x0003e80000100800 */
[----:B-1----:R-:W2:Y:S04]  /*34970*/  LDL.LU R2, [R1+0x1b98] ;  /* 0x001b980001027983 */ /* 0x002ea80000300800 */
[----:B------:R1:W-:Y:S04]  /*34980*/  STL [R1+0xf88], R6 ;  /* 0x000f880601007387 */ /* 0x0003e80000100800 */
[----:B-1----:R-:W2:Y:S04]  /*34990*/  LDL.LU R6, [R1+0x1b94] ;  /* 0x001b940001067983 */ /* 0x002ea80000300800 */
[----:B------:R1:W-:Y:S01]  /*349a0*/  STL [R1+0xf5c], R12 ;  /* 0x000f5c0c01007387 */ /* 0x0003e20000100800 */
[----:B------:R-:W-:-:S02]  /*349b0*/  WARPGROUP.DEPBAR.LE gsb0, 0x0 ;  /* 0x00008000000079c5 */ /* 0x000fc40000010000 */
[----:B------:R-:W-:Y:S01]  /*349c0*/  WARPGROUP.ARRIVE ;  /* 0x00000000000079c5 */ /* 0x000fe20000000000 */
[----:B------:R-:W-:Y:S01]  /*349d0*/  UMOV UR12, UR52 ;  /* 0x00000034000c7c82 */ /* 0x000fe20008000000 */
[----:B------:R-:W-:-:S04]  /*349e0*/  UMOV UR13, UR53 ;  /* 0x00000035000d7c82 */ /* 0x000fc80008000000 */
[----:B------:R-:W-:Y:S01]  /*349f0*/  HGMMA.64x256x16.F32 R24, gdesc[UR12].tnspA, R24, gsb0 ;  /* 0x23e000000c1879f0 */ /* 0x000fe20008000818 */
[----:B------:R-:W-:Y:S01]  /*34a00*/  UMOV UR16, UR36 ;  /* 0x0000002400107c82 */ /* 0x000fe20008000000 */
[----:B------:R-:W-:Y:S01]  /*34a10*/  UMOV UR17, UR37 ;  /* 0x0000002500117c82 */ /* 0x000fe20008000000 */
[----:B------:R-:W-:Y:S01]  /*34a20*/  UMOV UR20, UR40 ;  /* 0x0000002800147c82 */ /* 0x000fe20008000000 */
[----:B------:R-:W-:Y:S01]  /*34a30*/  UMOV UR21, UR41 ;  /* 0x0000002900157c82 */ /* 0x000fe20008000000 */
[----:B-1----:R-:W1:Y:S01]  /*34a40*/  LDC R12, c[0x0][0x238] ;  /* 0x00008e00ff0c7b82 */ /* 0x002e620000000800 */
[----:B---3--:R-:W-:-:S05]  /*34a50*/  IADD3 R5, P2, R5, UR5, RZ ;  /* 0x0000000505057c10 */ /* 0x008fca000ff5e0ff */
[----:B------:R3:W-:Y:S04]  /*34a60*/  STL [R1+0xf54], R5 ;  /* 0x000f540501007387 */ /* 0x0007e80000100800 */
[----:B---3--:R-:W3:Y:S01]  /*34a70*/  LDL.LU R5, [R1+0x1b90] ;  /* 0x001b900001057983 */ /* 0x008ee20000300800 */
[----:B------:R-:W-:Y:S02]  /*34a80*/  WARPGROUP.DEPBAR.LE gsb0, 0x0 ;  /* 0x00008000000079c5 */ /* 0x000fe40000010000 */
[----:B------:R-:W-:-:S10]  /*34a90*/  WARPGROUP.ARRIVE ;  /* 0x00000000000079c5 */ /* 0x000fd40000000000 */
[----:B------:R-:W-:Y:S01]  /*34aa0*/  HGMMA.64x256x16.F32 R24, gdesc[UR16].tnspA, R24, gsb0 ;  /* 0x23e00000101879f0 */ /* 0x000fe20008000818 */
[----:B----4-:R-:W-:Y:S01]  /*34ab0*/  IADD3.X R3, R3, UR6, RZ, P4, !PT ;  /* 0x0000000603037c10 */ /* 0x010fe2000a7fe4ff */
[----:B------:R-:W-:Y:S01]  /*34ac0*/  STL [R1+0xf80], R9 ;  /* 0x000f800901007387 */ /* 0x000fe20000100800 */
[----:B------:R-:W-:Y:S02]  /*34ad0*/  IADD3.X R11, R11, UR6, RZ, P5, !PT ;  /* 0x000000060b0b7c10 */ /* 0x000fe4000affe4ff */
[----:B--2---:R-:W-:Y:S02]  /*34ae0*/  IADD3.X R2, R2, UR6, RZ, P3, !PT ;  /* 0x0000000602027c10 */ /* 0x004fe40009ffe4ff */
[----:B------:R-:W-:-:S03]  /*34af0*/  IADD3.X R4, R4, UR6, RZ, P2, !PT ;  /* 0x0000000604047c10 */ /* 0x000fc600097fe4ff */
[----:B------:R2:W-:Y:S01]  /*34b00*/  STL [R1+0xf78], R2 ;  /* 0x000f780201007387 */ /* 0x0005e20000100800 */
[----:B------:R-:W-:-:S03]  /*34b10*/  IADD3.X R6, R6, UR6, RZ, P6, !PT ;  /* 0x0000000606067c10 */ /* 0x000fc6000b7fe4ff */
[----:B--2---:R0:W5:Y:S04]  /*34b20*/  LDL.LU R2, [R1+0x1b8c] ;  /* 0x001b8c0001027983 */ /* 0x0041680000300800 */
[----:B------:R2:W-:Y:S04]  /*34b30*/  STL [R1+0xf70], R3 ;  /* 0x000f700301007387 */ /* 0x0005e80000100800 */
[----:B--2---:R0:W5:Y:S04]  /*34b40*/  LDL.LU R3, [R1+0x1b88] ;  /* 0x001b880001037983 */ /* 0x0041680000300800 */
[----:B------:R2:W-:Y:S04]  /*34b50*/  STL [R1+0xf60], R6 ;  /* 0x000f600601007387 */ /* 0x0005e80000100800 */
[----:B--2---:R0:W5:Y:S04]  /*34b60*/  LDL.LU R6, [R1+0x1b84] ;  /* 0x001b840001067983 */ /* 0x0041680000300800 */
[----:B------:R-:W-:Y:S01]  /*34b70*/  STL [R1+0xf68], R11 ;  /* 0x000f680b01007387 */ /* 0x000fe20000100800 */
[----:B---3--:R-:W-:-:S05]  /*34b80*/  IADD3.X R5, R5, UR6, RZ, P1, !PT ;  /* 0x0000000605057c10 */ /* 0x008fca0008ffe4ff */
[----:B------:R2:W-:Y:S04]  /*34b90*/  STL [R1+0xf58], R5 ;  /* 0x000f580501007387 */ /* 0x0005e80000100800 */
[----:B--2---:R0:W5:Y:S04]  /*34ba0*/  LDL.LU R5, [R1+0x1b80] ;  /* 0x001b800001057983 */ /* 0x0041680000300800 */
[----:B------:R2:W-:Y:S04]  /*34bb0*/  STL [R1+0xf50], R4 ;  /* 0x000f500401007387 */ /* 0x0005e80000100800 */
[----:B--2---:R0:W5:Y:S01]  /*34bc0*/  LDL.LU R4, [R1+0x1b7c] ;  /* 0x001b7c0001047983 */ /* 0x0041620000300800 */
[----:B------:R-:W-:-:S02]  /*34bd0*/  WARPGROUP.DEPBAR.LE gsb0, 0x0 ;  /* 0x00008000000079c5 */ /* 0x000fc40000010000 */
[----:B------:R-:W-:-:S06]  /*34be0*/  WARPGROUP.ARRIVE ;  /* 0x00000000000079c5 */ /* 0x000fcc0000000000 */
[----:B------:R-:W-:Y:S01]  /*34bf0*/  HGMMA.64x256x16.F32 R24, gdesc[UR20].tnspA, R24, gsb0 ;  /* 0x23e00000141879f0 */ /* 0x000fe20008000818 */
[----:B-1----:R-:W-:Y:S02]  /*34c00*/  IMAD.SHL.U32 R12, R12, 0x40, RZ ;  /* 0x000000400c0c7824 */ /* 0x002fe400078e00ff */
[----:B------:R-:W-:Y:S02]  /*34c10*/  IMAD.MOV.U32 R11, RZ, RZ, R10 ;  /* 0x000000ffff0b7224 */ /* 0x000fe400078e000a */
[----:B------:R-:W-:Y:S02]  /*34c20*/  IMAD.MOV.U32 R9, RZ, RZ, R8 ;  /* 0x000000ffff097224 */ /* 0x000fe400078e0008 */
[----:B------:R-:W-:Y:S02]  /*34c30*/  IMAD.MOV.U32 R10, RZ, RZ, R7 ;  /* 0x000000ffff0a7224 */ /* 0x000fe400078e0007 */
[----:B------:R-:W-:Y:S02]  /*34c40*/  IMAD.SHL.U32 R12, R12, 0x2, RZ ;  /* 0x000000020c0c7824 */ /* 0x000fe400078e00ff */
[----:B------:R-:W-:Y:S01]  /*34c50*/  IMAD.MOV.U32 R8, RZ, RZ, R13 ;  /* 0x000000ffff087224 */ /* 0x000fe200078e000d */
[----:B------:R-:W-:-:S02]  /*34c60*/  WARPGROUP.DEPBAR.LE gsb0, 0x0 ;  /* 0x00008000000079c5 */ /* 0x000fc40000010000 */
[----:B0-----:R-:W-:Y:S05]  /*34c70*/  @P0 BRA `(.L_x_1) ;  /* 0xfffffe5000340947 */ /* 0x001fea000383ffff */
[----:B------:R-:W2:Y:S04]  /*34c80*/  LDL.LU R7, [R1+0x1b8] ;  /* 0x0001b80001077983 */ /* 0x000ea80000300800 */
[----:B------:R-:W3:Y:S04]  /*34c90*/  LDL.LU R13, [R1+0x778] ;  /* 0x00077800010d7983 */ /* 0x000ee80000300800 */
[----:B-----5:R-:W4:Y:S04]  /*34ca0*/  LDL.LU R3, [R1+0xba4] ;  /* 0x000ba40001037983 */ /* 0x020f280000300800 */
[----:B------:R-:W2:Y:S04]  /*34cb0*/  LDL.LU R2, [R1+0x7a8] ;  /* 0x0007a80001027983 */ /* 0x000ea80000300800 */
[----:B------:R-:W3:Y:S04]  /*34cc0*/  LDL.LU R10, [R1+0x7a0] ;  /* 0x0007a000010a7983 */ /* 0x000ee80000300800 */
[----:B------:R-:W3:Y:S04]  /*34cd0*/  LDL.LU R12, [R1+0x770] ;  /* 0x00077000010c7983 */ /* 0x000ee80000300800 */
[----:B------:R-:W3:Y:S04]  /*34ce0*/  LDL.LU R11, [R1+0x3a8] ;  /* 0x0003a800010b7983 */ /* 0x000ee80000300800 */
[----:B------:R-:W3:Y:S04]  /*34cf0*/  LDL.LU R0, [R1+0x378] ;  /* 0x0003780001007983 */ /* 0x000ee80000300800 */
[----:B------:R-:W3:Y:S04]  /*34d00*/  LDL.LU R8, [R1+0xba8] ;  /* 0x000ba80001087983 */ /* 0x000ee80000300800 */
[----:B------:R-:W3:Y:S04]  /*34d10*/  LDL.LU R9, [R1+0xb78] ;  /* 0x000b780001097983 */ /* 0x000ee80000300800 */
[----:B------:R0:W-:Y:S04]  /*34d20*/  STL [R1+0x1e74], R250 ;  /* 0x001e74fa01007387 */ /* 0x0001e80000100800 */
[----:B0-----:R-:W4:Y:S04]  /*34d30*/  LDL.LU R250, [R1+0x3a4] ;  /* 0x0003a40001fa7983 */ /* 0x001f280000300800 */
[----:B------:R0:W-:Y:S04]  /*34d40*/  STL [R1+0x1e70], R249 ;  /* 0x001e70f901007387 */ /* 0x0001e80000100800 */
[----:B0-----:R-:W2:Y:S04]  /*34d50*/  LDL.LU R249, [R1+0xbac] ;  /* 0x000bac0001f97983 */ /* 0x001ea80000300800 */
[----:B------:R0:W-:Y:S04]  /*34d60*/  STL [R1+0x1e6c], R248 ;  /* 0x001e6cf801007387 */ /* 0x0001e80000100800 */
[----:B0-----:R-:W3:Y:S04]  /*34d70*/  LDL.LU R248, [R1+0x3ac] ;  /* 0x0003ac0001f87983 */ /* 0x001ee80000300800 */
        /* <DEDUP_REMOVED lines=49> */
[----:B------:R3:W-:Y:S04]  /*35090*/  STL [R1+0x1e04], R222 ;  /* 0x001e04de01007387 */ /* 0x0007e80000100800 */
[----:B------:R4:W-:Y:S04]  /*350a0*/  STL [R1+0x1e00], R221 ;  /* 0x001e00dd01007387 */ /* 0x0009e80000100800 */
[----:B------:R0:W-:Y:S04]  /*350b0*/  STL [R1+0x1dfc], R220 ;  /* 0x001dfcdc01007387 */ /* 0x0001e80000100800 */
        /* <DEDUP_REMOVED lines=18> */
[----:B--2---:R-:W-:-:S03]  /*351e0*/  IMAD.MOV.U32 R223, RZ, RZ, R239 ;  /* 0x000000ffffdf7224 */ /* 0x004fc600078e00ef */
[----:B------:R-:W-:Y:S04]  /*351f0*/  STL [R1+0x1db0], R201 ;  /* 0x001db0c901007387 */ /* 0x000fe80000100800 */
[----:B------:R-:W-:Y:S04]  /*35200*/  STL [R1+0x1dac], R200 ;  /* 0x001dacc801007387 */ /* 0x000fe80000100800 */
[----:B------:R-:W-:Y:S04]  /*35210*/  STL [R1+0x1da8], R199 ;  /* 0x001da8c701007387 */ /* 0x000fe80000100800 */
[----:B------:R-:W-:Y:S01]  /*35220*/  STL [R1+0x1da4], R198 ;  /* 0x001da4c601007387 */ /* 0x000fe20000100800 */
[----:B---3--:R-:W-:-:S03]  /*35230*/  IMAD.MOV.U32 R222, RZ, RZ, R238 ;  /* 0x000000ffffde7224 */ /* 0x008fc600078e00ee */
[----:B------:R-:W-:Y:S04]  /*35240*/  STL [R1+0x1da0], R197 ;  /* 0x001da0c501007387 */ /* 0x000fe80000100800 */
[----:B------:R-:W-:Y:S04]  /*35250*/  STL [R1+0x1d9c], R196 ;  /* 0x001d9cc401007387 */ /* 0x000fe80000100800 */
[----:B------:R-:W-:Y:S01]  /*35260*/  STL [R1+0x1d98], R187 ;  /* 0x001d98bb01007387 */ /* 0x000fe20000100800 */
[----:B----4-:R-:W-:-:S03]  /*35270*/  IMAD.MOV.U32 R221, RZ, RZ, R237 ;  /* 0x000000ffffdd7224 */ /* 0x010fc600078e00ed */
[----:B------:R-:W-:Y:S04]  /*35280*/  STL [R1+0x1d94], R186 ;  /* 0x001d94ba01007387 */ /* 0x000fe80000100800 */
[----:B------:R-:W-:Y:S04]  /*35290*/  STL [R1+0x1d90], R185 ;  /* 0x001d90b901007387 */ /* 0x000fe80000100800 */
[----:B------:R-:W-:Y:S04]  /*352a0*/  STL [R1+0x1d8c], R184 ;  /* 0x001d8cb801007387 */ /* 0x000fe80000100800 */
[----:B------:R-:W-:Y:S01]  /*352b0*/  STL [R1+0x1d88], R183 ;  /* 0x001d88b701007387 */ /* 0x000fe20000100800 */
[----:B0-----:R-:W-:-:S03]  /*352c0*/  IMAD.MOV.U32 R220, RZ, RZ, R236 ;  /* 0x000000ffffdc7224 */ /* 0x001fc600078e00ec */
        /* <DEDUP_REMOVED lines=50> */
[----:B------:R0:W-:Y:S04]  /*355f0*/  STL [R1+0x1b84], R6 ;  /* 0x001b840601007387 */ /* 0x0001e80000100800 */
[----:B------:R1:W-:Y:S04]  /*35600*/  STL [R1+0x1b80], R5 ;  /* 0x001b800501007387 */ /* 0x0003e80000100800 */
[----:B------:R2:W-:Y:S01]  /*35610*/  STL [R1+0x1b7c], R4 ;  /* 0x001b7c0401007387 */ /* 0x0005e20000100800 */
[----:B0-----:R-:W-:Y:S01]  /*35620*/  F2FP.F16.F32.PACK_AB R6, R226, R227 ;  /* 0x000000e3e206723e */ /* 0x001fe200000000ff */
[----:B------:R-:W-:-:S02]  /*35630*/  IMAD.MOV.U32 R226, RZ, RZ, R242 ;  /* 0x000000ffffe27224 */ /* 0x000fc400078e00f2 */
[----:B------:R-:W-:Y:S01]  /*35640*/  IMAD.MOV.U32 R227, RZ, RZ, R243 ;  /* 0x000000ffffe37224 */ /* 0x000fe200078e00f3 */
[----:B-1----:R-:W-:Y:S01]  /*35650*/  F2FP.F16.F32.PACK_AB R5, R151, R224 ;  /* 0x000000e09705723e */ /* 0x002fe200000000ff */
[----:B------:R-:W-:Y:S01]  /*35660*/  IMAD.MOV.U32 R224, RZ, RZ, R240 ;  /* 0x000000ffffe07224 */ /* 0x000fe200078e00f0 */
[----:B--2---:R-:W-:-:S03]  /*35670*/  F2FP.F16.F32.PACK_AB R4, R149, R225 ;  /* 0x000000e19504723e */ /* 0x004fc600000000ff */
[----:B------:R0:W-:Y:S01]  /*35680*/  STL [R1+0xf1c], R5 ;  /* 0x000f1c0501007387 */ /* 0x0001e20000100800 */
[----:B------:R-:W-:-:S03]  /*35690*/  IMAD.MOV.U32 R225, RZ, RZ, R241 ;  /* 0x000000ffffe17224 */ /* 0x000fc600078e00f1 */
[----:B------:R1:W-:Y:S04]  /*356a0*/  STL [R1+0xf18], R4 ;  /* 0x000f180401007387 */ /* 0x0003e80000100800 */
[----:B------:R2:W-:Y:S01]  /*356b0*/  STL [R1+0xf14], R6 ;  /* 0x000f140601007387 */ /* 0x0005e20000100800 */
[----:B0-----:R-:W-:Y:S02]  /*356c0*/  F2FP.F16.F32.PACK_AB R5, R228, R229 ;  /* 0x000000e5e405723e */ /* 0x001fe400000000ff */
[----:B-1----:R-:W-:-:S03]  /*356d0*/  F2FP.F16.F32.PACK_AB R4, R150, R230 ;  /* 0x000000e69604723e */ /* 0x002fc600000000ff */
[----:B------:R0:W-:Y:S01]  /*356e0*/  STL [R1+0xf10], R5 ;  /* 0x000f100501007387 */ /* 0x0001e20000100800 */
[----:B--2---:R-:W-:-:S03]  /*356f0*/  F2FP.F16.F32.PACK_AB R6, R148, R231 ;  /* 0x000000e79406723e */ /* 0x004fc600000000ff */
[----:B------:R1:W-:Y:S04]  /*35700*/  STL [R1+0xf0c], R4 ;  /* 0x000f0c0401007387 */ /* 0x0003e80000100800 */
[----:B------:R-:W-:Y:S01]  /*35710*/  STL [R1+0xf08], R6 ;  /* 0x000f080601007387 */ /* 0x000fe20000100800 */
[----:B0-----:R-:W-:Y:S02]  /*35720*/  F2FP.F16.F32.PACK_AB R5, R232, R233 ;  /* 0x000000e9e805723e */ /* 0x001fe400000000ff */
[----:B-1----:R-:W-:-:S03]  /*35730*/  F2FP.F16.F32.PACK_AB R4, R234, R235 ;  /* 0x000000ebea04723e */ /* 0x002fc600000000ff */
[----:B------:R-:W-:Y:S04]  /*35740*/  STL [R1+0xf04], R5 ;  /* 0x000f040501007387 */ /* 0x000fe80000100800 */
[----:B------:R0:W-:Y:S04]  /*35750*/  STL [R1+0xf00], R4 ;  /* 0x000f000401007387 */ /* 0x0001e80000100800 */
[----:B------:R-:W2:Y:S04]  /*35760*/  LDL.LU R228, [R1+0x3e8] ;  /* 0x0003e80001e47983 */ /* 0x000ea80000300800 */
[----:B------:R-:W2:Y:S04]  /*35770*/  LDL.LU R229, [R1+0xbe8] ;  /* 0x000be80001e57983 */ /* 0x000ea80000300800 */
[----:B------:R-:W3:Y:S04]  /*35780*/  LDL.LU R230, [R1+0x3e0] ;  /* 0x0003e00001e67983 */ /* 0x000ee80000300800 */
        /* <DEDUP_REMOVED lines=13> */
[----:B0-----:R-:W-:-:S02]  /*35860*/  F2FP.F16.F32.PACK_AB R4, R147, R220 ;  /* 0x000000dc9304723e */ /* 0x001fc400000000ff */
[----:B------:R-:W-:Y:S02]  /*35870*/  F2FP.F16.F32.PACK_AB R6, R145, R221 ;  /* 0x000000dd9106723e */ /* 0x000fe400000000ff */
[----:B------:R-:W-:Y:S01]  /*35880*/  F2FP.F16.F32.PACK_AB R5, R222, R223 ;  /* 0x000000dfde05723e */ /* 0x000fe200000000ff */
[----:B------:R0:W-:Y:S01]  /*35890*/  STL [R1+0xefc], R4 ;  /* 0x000efc0401007387 */ /* 0x0001e20000100800 */
[----:B------:R-:W-:Y:S02]  /*358a0*/  IMAD.MOV.U32 R222, RZ, RZ, R244 ;  /* 0x000000ffffde7224 */ /* 0x000fe400078e00f4 */
[----:B------:R-:W-:Y:S01]  /*358b0*/  IMAD.MOV.U32 R223, RZ, RZ, R245 ;  /* 0x000000ffffdf7224 */ /* 0x000fe200078e00f5 */
[----:B------:R1:W-:Y:S04]  /*358c0*/  STL [R1+0xef8], R6 ;  /* 0x000ef80601007387 */ /* 0x0003e80000100800 */
[----:B------:R1:W-:Y:S01]  /*358d0*/  STL [R1+0xef4], R5 ;  /* 0x000ef40501007387 */ /* 0x0003e20000100800 */
[----:B0-----:R-:W-:-:S02]  /*358e0*/  F2FP.F16.F32.PACK_AB R4, R224, R225 ;  /* 0x000000e1e004723e */ /* 0x001fc400000000ff */
[----:B-1----:R-:W-:-:S03]  /*358f0*/  F2FP.F16.F32.PACK_AB R6, R146, R226 ;  /* 0x000000e29206723e */ /* 0x002fc600000000ff */
[----:B------:R2:W-:Y:S01]  /*35900*/  STL [R1+0xef0], R4 ;  /* 0x000ef00401007387 */ /* 0x0005e20000100800 */
[----:B------:R-:W-:-:S03]  /*35910*/  F2FP.F16.F32.PACK_AB R5, R144, R227 ;  /* 0x000000e39005723e */ /* 0x000fc600000000ff */
[----:B------:R3:W-:Y:S04]  /*35920*/  STL [R1+0xeec], R6 ;  /* 0x000eec0601007387 */ /* 0x0007e80000100800 */
[----:B------:R4:W-:Y:S01]  /*35930*/  STL [R1+0xee8], R5 ;  /* 0x000ee80501007387 */ /* 0x0009e20000100800 */
[----:B--2---:R-:W-:-:S05]  /*35940*/  F2FP.F16.F32.PACK_AB R4, R228, R229 ;  /* 0x000000e5e404723e */ /* 0x004fca00000000ff */
[----:B------:R0:W-:Y:S01]  /*35950*/  STL [R1+0xee4], R4 ;  /* 0x000ee40401007387 */ /* 0x0001e20000100800 */
[----:B---3--:R-:W-:Y:S02]  /*35960*/  F2FP.F16.F32.PACK_AB R6, R230, R231 ;  /* 0x000000e7e606723e */ /* 0x008fe400000000ff */
[----:B----4-:R-:W-:-:S03]  /*35970*/  F2FP.F16.F32.PACK_AB R5, R143, R232 ;  /* 0x000000e88f05723e */ /* 0x010fc600000000ff */
[----:B------:R1:W-:Y:S01]  /*35980*/  STL [R1+0xee0], R6 ;  /* 0x000ee00601007387 */ /* 0x0003e20000100800 */
[----:B0-----:R-:W-:-:S03]  /*35990*/  F2FP.F16.F32.PACK_AB R4, R141, R233 ;  /* 0x000000e98d04723e */ /* 0x001fc600000000ff */
[----:B------:R0:W-:Y:S04]  /*359a0*/  STL [R1+0xedc], R5 ;  /* 0x000edc0501007387 */ /* 0x0001e80000100800 */
[----:B------:R2:W-:Y:S01]  /*359b0*/  STL [R1+0xed8], R4 ;  /* 0x000ed80401007387 */ /* 0x0005e20000100800 */
[----:B-1----:R-:W-:-:S05]  /*359c0*/  F2FP.F16.F32.PACK_AB R6, R234, R235 ;  /* 0x000000ebea06723e */ /* 0x002fca00000000ff */
[----:B------:R1:W-:Y:S01]  /*359d0*/  STL [R1+0xed4], R6 ;  /* 0x000ed40601007387 */ /* 0x0003e20000100800 */
[----:B0-----:R-:W-:Y:S02]  /*359e0*/  F2FP.F16.F32.PACK_AB R5, R236, R237 ;  /* 0x000000edec05723e */ /* 0x001fe400000000ff */
[----:B--2---:R-:W-:-:S03]  /*359f0*/  F2FP.F16.F32.PACK_AB R4, R142, R238 ;  /* 0x000000ee8e04723e */ /* 0x004fc600000000ff */
[----:B------:R0:W-:Y:S01]  /*35a00*/  STL [R1+0xed0], R5 ;  /* 0x000ed00501007387 */ /* 0x0001e20000100800 */
[----:B-1----:R-:W-:-:S03]  /*35a10*/  F2FP.F16.F32.PACK_AB R6, R140, R239 ;  /* 0x000000ef8c06723e */ /* 0x002fc600000000ff */
[----:B------:R1:W-:Y:S04]  /*35a20*/  STL [R1+0xecc], R4 ;  /* 0x000ecc0401007387 */ /* 0x0003e80000100800 */
[----:B------:R-:W-:Y:S01]  /*35a30*/  STL [R1+0xec8], R6 ;  /* 0x000ec80601007387 */ /* 0x000fe20000100800 */
[----:B0-----:R-:W-:-:S05]  /*35a40*/  F2FP.F16.F32.PACK_AB R5, R240, R241 ;  /* 0x000000f1f005723e */ /* 0x001fca00000000ff */
[----:B------:R-:W-:Y:S01]  /*35a50*/  STL [R1+0xec4], R5 ;  /* 0x000ec40501007387 */ /* 0x000fe20000100800 */
[----:B-1----:R-:W-:-:S05]  /*35a60*/  F2FP.F16.F32.PACK_AB R4, R242, R243 ;  /* 0x000000f3f204723e */ /* 0x002fca00000000ff */
        /* <DEDUP_REMOVED lines=23> */
[----:B0-----:R-:W-:Y:S01]  /*35be0*/  F2FP.F16.F32.PACK_AB R4, R139, R222 ;  /* 0x000000de8b04723e */ /* 0x001fe200000000ff */
[----:B------:R-:W-:Y:S01]  /*35bf0*/  IMAD.MOV.U32 R214, RZ, RZ, R246 ;  /* 0x000000ffffd67224 */ /* 0x000fe200078e00f6 */
[----:B------:R-:W-:Y:S01]  /*35c00*/  F2FP.F16.F32.PACK_AB R6, R137, R223 ;  /* 0x000000df8906723e */ /* 0x000fe200000000ff */
[----:B------:R-:W-:-:S02]  /*35c10*/  IMAD.MOV.U32 R215, RZ, RZ, R247 ;  /* 0x000000ffffd77224 */ /* 0x000fc400078e00f7 */
[----:B------:R3:W-:Y:S01]  /*35c20*/  STL [R1+0xebc], R4 ;  /* 0x000ebc0401007387 */ /* 0x0007e20000100800 */
[----:B------:R-:W-:Y:S02]  /*35c30*/  IMAD.MOV.U32 R216, RZ, RZ, R248 ;  /* 0x000000ffffd87224 */ /* 0x000fe400078e00f8 */
[----:B------:R-:W-:Y:S01]  /*35c40*/  IMAD.MOV.U32 R217, RZ, RZ, R249 ;  /* 0x000000ffffd97224 */ /* 0x000fe200078e00f9 */
[----:B------:R4:W-:Y:S01]  /*35c50*/  STL [R1+0xeb8], R6 ;  /* 0x000eb80601007387 */ /* 0x0009e20000100800 */
[----:B------:R-:W-:Y:S02]  /*35c60*/  IMAD.MOV.U32 R218, RZ, RZ, R250 ;  /* 0x000000ffffda7224 */ /* 0x000fe400078e00fa */
[----:B------:R-:W-:Y:S02]  /*35c70*/  IMAD.MOV.U32 R219, RZ, RZ, R3 ;  /* 0x000000ffffdb7224 */ /* 0x000fe400078e0003 */
[----:B------:R-:W-:Y:S02]  /*35c80*/  IMAD.MOV.U32 R220, RZ, RZ, R2 ;  /* 0x000000ffffdc7224 */ /* 0x000fe400078e0002 */
[----:B------:R-:W-:-:S02]  /*35c90*/  IMAD.MOV.U32 R221, RZ, RZ, R10 ;  /* 0x000000ffffdd7224 */ /* 0x000fc400078e000a */
[----:B------:R-:W-:Y:S02]  /*35ca0*/  IMAD.MOV.U32 R222, RZ, RZ, R11 ;  /* 0x000000ffffde7224 */ /* 0x000fe400078e000b */
[----:B------:R-:W-:Y:S01]  /*35cb0*/  IMAD.MOV.U32 R223, RZ, RZ, R8 ;  /* 0x000000ffffdf7224 */ /* 0x000fe200078e0008 */
        /* <DEDUP_REMOVED lines=15> */
[----:B------:R2:W-:Y:S01]  /*35db0*/  STL [R1+0xe98], R4 ;  /* 0x000e980401007387 */ /* 0x0005e20000100800 */
[----:B0-----:R-:W-:-:S05]  /*35dc0*/  F2FP.F16.F32.PACK_AB R6, R236, R237 ;  /* 0x000000edec06723e */ /* 0x001fca00000000ff */
[----:B------:R0:W-:Y:S01]  /*35dd0*/  STL [R1+0xe94], R6 ;  /* 0x000e940601007387 */ /* 0x0001e20000100800 */
[----:B-1----:R-:W-:Y:S02]  /*35de0*/  F2FP.F16.F32.PACK_AB R5, R238, R239 ;  /* 0x000000efee05723e */ /* 0x002fe400000000ff */
[----:B--2---:R-:W-:-:S03]  /*35df0*/  F2FP.F16.F32.PACK_AB R4, R134, R240 ;  /* 0x000000f08604723e */ /* 0x004fc600000000ff */
[----:B------:R1:W-:Y:S01]  /*35e00*/  STL [R1+0xe90], R5 ;  /* 0x000e900501007387 */ /* 0x0003e20000100800 */
[----:B0-----:R-:W-:-:S03]  /*35e10*/  F2FP.F16.F32.PACK_AB R6, R132, R241 ;  /* 0x000000f18406723e */ /* 0x001fc600000000ff */
[----:B------:R0:W-:Y:S04]  /*35e20*/  STL [R1+0xe8c], R4 ;  /* 0x000e8c0401007387 */ /* 0x0001e80000100800 */
[----:B------:R-:W-:Y:S01]  /*35e30*/  STL [R1+0xe88], R6 ;  /* 0x000e880601007387 */ /* 0x000fe20000100800 */
[----:B-1----:R-:W-:-:S05]  /*35e40*/  F2FP.F16.F32.PACK_AB R5, R242, R243 ;  /* 0x000000f3f205723e */ /* 0x002fca00000000ff */
[----:B------:R1:W-:Y:S01]  /*35e50*/  STL [R1+0xe84], R5 ;  /* 0x000e840501007387 */ /* 0x0003e20000100800 */
[----:B0-----:R-:W-:-:S05]  /*35e60*/  F2FP.F16.F32.PACK_AB R4, R244, R245 ;  /* 0x000000f5f404723e */ /* 0x001fca00000000ff */
[----:B------:R0:W-:Y:S04]  /*35e70*/  STL [R1+0xe80], R4 ;  /* 0x000e800401007387 */ /* 0x0001e80000100800 */
[----:B------:R-:W2:Y:S04]  /*35e80*/  LDL.LU R224, [R1+0x3a0] ;  /* 0x0003a00001e07983 */ /* 0x000ea80000300800 */
[----:B------:R-:W2:Y:S04]  /*35e90*/  LDL.LU R225, [R1+0xba0] ;  /* 0x000ba00001e17983 */ /* 0x000ea80000300800 */
        /* <DEDUP_REMOVED lines=30> */
[----:B-1----:R-:W-:Y:S01]  /*36080*/  F2FP.F16.F32.PACK_AB R5, R131, R214 ;  /* 0x000000d68305723e */ /* 0x002fe200000000ff */
[----:B------:R-:W-:Y:S01]  /*36090*/  IMAD.MOV.U32 R214, RZ, RZ, R0 ;  /* 0x000000ffffd67224 */ /* 0x000fe200078e0000 */
[----:B0-----:R-:W-:Y:S01]  /*360a0*/  F2FP.F16.F32.PACK_AB R4, R129, R215 ;  /* 0x000000d78104723e */ /* 0x001fe200000000ff */
[----:B------:R-:W-:Y:S01]  /*360b0*/  IMAD.MOV.U32 R215, RZ, RZ, R9 ;  /* 0x000000ffffd77224 */ /* 0x000fe200078e0009 */
[----:B------:R-:W-:Y:S01]  /*360c0*/  F2FP.F16.F32.PACK_AB R6, R216, R217 ;  /* 0x000000d9d806723e */ /* 0x000fe200000000ff */
[----:B------:R0:W-:Y:S01]  /*360d0*/  STL [R1+0xe7c], R5 ;  /* 0x000e7c0501007387 */ /* 0x0001e20000100800 */
[----:B------:R-:W-:-:S02]  /*360e0*/  IMAD.MOV.U32 R213, RZ, RZ, R12 ;  /* 0x000000ffffd57224 */ /* 0x000fc400078e000c */
[----:B------:R-:W-:Y:S01]  /*360f0*/  IMAD.MOV.U32 R212, RZ, RZ, R13 ;  /* 0x000000ffffd47224 */ /* 0x000fe200078e000d */
[----:B------:R1:W-:Y:S04]  /*36100*/  STL [R1+0xe78], R4 ;  /* 0x000e780401007387 */ /* 0x0003e80000100800 */
[----:B------:R1:W-:Y:S01]  /*36110*/  STL [R1+0xe74], R6 ;  /* 0x000e740601007387 */ /* 0x0003e20000100800 */
[----:B0-----:R-:W-:Y:S02]  /*36120*/  F2FP.F16.F32.PACK_AB R5, R218, R219 ;  /* 0x000000dbda05723e */ /* 0x001fe400000000ff */
[----:B-1----:R-:W-:-:S03]  /*36130*/  F2FP.F16.F32.PACK_AB R4, R130, R220 ;  /* 0x000000dc8204723e */ /* 0x002fc600000000ff */
[----:B------:R0:W-:Y:S01]  /*36140*/  STL [R1+0xe70], R5 ;  /* 0x000e700501007387 */ /* 0x0001e20000100800 */
[----:B------:R-:W-:-:S03]  /*36150*/  F2FP.F16.F32.PACK_AB R6, R128, R221 ;  /* 0x000000dd8006723e */ /* 0x000fc600000000ff */
[----:B------:R2:W-:Y:S04]  /*36160*/  STL [R1+0xe6c], R4 ;  /* 0x000e6c0401007387 */ /* 0x0005e80000100800 */
[----:B------:R3:W-:Y:S01]  /*36170*/  STL [R1+0xe68], R6 ;  /* 0x000e680601007387 */ /* 0x0007e20000100800 */
[----:B0-----:R-:W-:-:S05]  /*36180*/  F2FP.F16.F32.PACK_AB R5, R222, R223 ;  /* 0x000000dfde05723e */ /* 0x001fca00000000ff */
[----:B------:R4:W-:Y:S01]  /*36190*/  STL [R1+0xe64], R5 ;  /* 0x000e640501007387 */ /* 0x0009e20000100800 */
[----:B--2---:R-:W-:Y:S02]  /*361a0*/  F2FP.F16.F32.PACK_AB R4, R224, R225 ;  /* 0x000000e1e004723e */ /* 0x004fe400000000ff */
[----:B---3--:R-:W-:-:S03]  /*361b0*/  F2FP.F16.F32.PACK_AB R6, R127, R226 ;  /* 0x000000e27f06723e */ /* 0x008fc600000000ff */
[----:B------:R0:W-:Y:S01]  /*361c0*/  STL [R1+0xe60], R4 ;  /* 0x000e600401007387 */ /* 0x0001e20000100800 */
[----:B----4-:R-:W-:-:S03]  /*361d0*/  F2FP.F16.F32.PACK_AB R5, R125, R227 ;  /* 0x000000e37d05723e */ /* 0x010fc600000000ff */
        /* <DEDUP_REMOVED lines=30> */
[----:B------:R-:W-:Y:S01]  /*363c0*/  STL [R1+0xe20], R6 ;  /* 0x000e200601007387 */ /* 0x000fe20000100800 */
[----:B-1----:R-:W-:-:S03]  /*363d0*/  F2FP.F16.F32.PACK_AB R4, R117, R3 ;  /* 0x000000037504723e */ /* 0x002fc600000000ff */
[----:B------:R-:W-:Y:S04]  /*363e0*/  STL [R1+0xe1c], R5 ;  /* 0x000e1c0501007387 */ /* 0x000fe80000100800 */
[----:B------:R-:W-:Y:S01]  /*363f0*/  STL [R1+0xe18], R4 ;  /* 0x000e180401007387 */ /* 0x000fe20000100800 */
[----:B------:R-:W-:-:S05]  /*36400*/  F2FP.F16.F32.PACK_AB R3, R2, R10 ;  /* 0x0000000a0203723e */ /* 0x000fca00000000ff */
[----:B------:R0:W-:Y:S01]  /*36410*/  STL [R1+0xe14], R3 ;  /* 0x000e140301007387 */ /* 0x0001e20000100800 */
[----:B------:R-:W-:-:S05]  /*36420*/  F2FP.F16.F32.PACK_AB R2, R11, R8 ;  /* 0x000000080b02723e */ /* 0x000fca00000000ff */
        /* <DEDUP_REMOVED lines=36> */
[----:B0-----:R-:W4:Y:S04]  /*36670*/  LDL.LU R3, [R1+0xb48] ;  /* 0x000b480001037983 */ /* 0x001f280000300800 */
[----:B-1----:R-:W4:Y:S04]  /*36680*/  LDL.LU R2, [R1+0x340] ;  /* 0x0003400001027983 */ /* 0x002f280000300800 */
[----:B------:R-:W4:Y:S04]  /*36690*/  LDL.LU R10, [R1+0xb40] ;  /* 0x000b4000010a7983 */ /* 0x000f280000300800 */
[----:B------:R-:W4:Y:S04]  /*366a0*/  LDL.LU R11, [R1+0x73c] ;  /* 0x00073c00010b7983 */ /* 0x000f280000300800 */
[----:B------:R-:W4:Y:S04]  /*366b0*/  LDL.LU R8, [R1+0x734] ;  /* 0x0007340001087983 */ /* 0x000f280000300800 */
[----:B------:R-:W4:Y:S04]  /*366c0*/  LDL.LU R9, [R1+0x33c] ;  /* 0x00033c0001097983 */ /* 0x000f280000300800 */
[----:B------:R-:W4:Y:S04]  /*366d0*/  LDL.LU R0, [R1+0xb3c] ;  /* 0x000b3c0001007983 */ /* 0x000f280000300800 */
[----:B------:R-:W4:Y:S04]  /*366e0*/  LDL.LU R12, [R1+0x334] ;  /* 0x00033400010c7983 */ /* 0x000f280000300800 */
[----:B------:R-:W4:Y:S01]  /*366f0*/  LDL.LU R13, [R1+0xb34] ;  /* 0x000b3400010d7983 */ /* 0x000f220000300800 */
[----:B------:R-:W-:-:S02]  /*36700*/  F2FP.F16.F32.PACK_AB R5, R118, R212 ;  /* 0x000000d47605723e */ /* 0x000fc400000000ff */
[----:B------:R-:W-:Y:S02]  /*36710*/  F2FP.F16.F32.PACK_AB R4, R116, R213 ;  /* 0x000000d57404723e */ /* 0x000fe400000000ff */
[----:B------:R-:W-:Y:S01]  /*36720*/  F2FP.F16.F32.PACK_AB R6, R214, R215 ;  /* 0x000000d7d606723e */ /* 0x000fe200000000ff */
[----:B------:R2:W-:Y:S04]  /*36730*/  STL [R1+0xe0c], R5 ;  /* 0x000e0c0501007387 */ /* 0x0005e80000100800 */
[----:B------:R3:W-:Y:S04]  /*36740*/  STL [R1+0xe08], R4 ;  /* 0x000e080401007387 */ /* 0x0007e80000100800 */
[----:B------:R4:W-:Y:S01]  /*36750*/  STL [R1+0xe04], R6 ;  /* 0x000e040601007387 */ /* 0x0009e20000100800 */
[----:B--2---:R-:W-:-:S02]  /*36760*/  F2FP.F16.F32.PACK_AB R5, R216, R217 ;  /* 0x000000d9d805723e */ /* 0x004fc400000000ff */
        /* <DEDUP_REMOVED lines=41> */
[----:B------:R-:W-:Y:S01]  /*36a00*/  STL [R1+0xbb0], R6 ;  /* 0x000bb00601007387 */ /* 0x000fe20000100800 */
[----:B0-----:R-:W-:-:S03]  /*36a10*/  F2FP.F16.F32.PACK_AB R4, R104, R249 ;  /* 0x000000f96804723e */ /* 0x001fc600000000ff */
[----:B------:R-:W-:Y:S04]  /*36a20*/  STL [R1+0xbac], R5 ;  /* 0x000bac0501007387 */ /* 0x000fe80000100800 */
[----:B------:R0:W-:Y:S01]  /*36a30*/  STL [R1+0xba8], R4 ;  /* 0x000ba80401007387 */ /* 0x0001e20000100800 */
[----:B------:R-:W-:-:S05]  /*36a40*/  F2FP.F16.F32.PACK_AB R3, R250, R3 ;  /* 0x00000003fa03723e */ /* 0x000fca00000000ff */
[----:B------:R1:W-:Y:S01]  /*36a50*/  STL [R1+0xba4], R3 ;  /* 0x000ba40301007387 */ /* 0x0003e20000100800 */
[----:B------:R-:W-:Y:S02]  /*36a60*/  F2FP.F16.F32.PACK_AB R2, R2, R10 ;  /* 0x0000000a0202723e */ /* 0x000fe400000000ff */
[----:B0-----:R-:W-:-:S03]  /*36a70*/  F2FP.F16.F32.PACK_AB R4, R103, R11 ;  /* 0x0000000b6704723e */ /* 0x001fc600000000ff */
[----:B------:R0:W-:Y:S01]  /*36a80*/  STL [R1+0xba0], R2 ;  /* 0x000ba00201007387 */ /* 0x0001e20000100800 */
[----:B-1----:R-:W-:-:S03]  /*36a90*/  F2FP.F16.F32.PACK_AB R3, R101, R8 ;  /* 0x000000086503723e */ /* 0x002fc600000000ff */
[----:B------:R-:W-:Y:S04]  /*36aa0*/  STL [R1+0xb9c], R4 ;  /* 0x000b9c0401007387 */ /* 0x000fe80000100800 */
[----:B------:R1:W-:Y:S01]  /*36ab0*/  STL [R1+0xb98], R3 ;  /* 0x000b980301007387 */ /* 0x0003e20000100800 */
[----:B0-----:R-:W-:-:S05]  /*36ac0*/  F2FP.F16.F32.PACK_AB R2, R9, R0 ;  /* 0x000000000902723e */ /* 0x001fca00000000ff */
[----:B------:R0:W-:Y:S01]  /*36ad0*/  STL [R1+0xb94], R2 ;  /* 0x000b940201007387 */ /* 0x0001e20000100800 */
[----:B------:R-:W-:-:S03]  /*36ae0*/  F2FP.F16.F32.PACK_AB R0, R12, R13 ;  /* 0x0000000d0c00723e */ /* 0x000fc600000000ff */
[----:B------:R-:W2:Y:S04]  /*36af0*/  LDL.LU R212, [R1+0x738] ;  /* 0x0007380001d47983 */ /* 0x000ea80000300800 */
[----:B------:R3:W-:Y:S04]  /*36b00*/  STL [R1+0xb90], R0 ;  /* 0x000b900001007387 */ /* 0x0007e80000100800 */
        /* <DEDUP_REMOVED lines=38> */
[----:B-1----:R-:W4:Y:S04]  /*36d70*/  LDL.LU R3, [R1+0xb08] ;  /* 0x000b080001037983 */ /* 0x002f280000300800 */
[----:B0-----:R-:W4:Y:S04]  /*36d80*/  LDL.LU R2, [R1+0x300] ;  /* 0x0003000001027983 */ /* 0x001f280000300800 */
[----:B------:R-:W4:Y:S04]  /*36d90*/  LDL.LU R10, [R1+0xb00] ;  /* 0x000b0000010a7983 */ /* 0x000f280000300800 */
[----:B------:R-:W4:Y:S04]  /*36da0*/  LDL.LU R11, [R1+0x6fc] ;  /* 0x0006fc00010b7983 */ /* 0x000f280000300800 */
[----:B------:R-:W4:Y:S04]  /*36db0*/  LDL.LU R8, [R1+0x6f4] ;  /* 0x0006f40001087983 */ /* 0x000f280000300800 */
[----:B------:R-:W4:Y:S04]  /*36dc0*/  LDL.LU R9, [R1+0x2fc] ;  /* 0x0002fc0001097983 */ /* 0x000f280000300800 */
[----:B---3--:R-:W3:Y:S04]  /*36dd0*/  LDL.LU R0, [R1+0xafc] ;  /* 0x000afc0001007983 */ /* 0x008ee80000300800 */
[----:B------:R-:W3:Y:S04]  /*36de0*/  LDL.LU R12, [R1+0x2f4] ;  /* 0x0002f400010c7983 */ /* 0x000ee80000300800 */
[----:B------:R-:W3:Y:S01]  /*36df0*/  LDL.LU R13, [R1+0xaf4] ;  /* 0x000af400010d7983 */ /* 0x000ee20000300800 */
[----:B--2---:R-:W-:-:S05]  /*36e00*/  F2FP.F16.F32.PACK_AB R5, R102, R212 ;  /* 0x000000d46605723e */ /* 0x004fca00000000ff */
[----:B------:R0:W-:Y:S01]  /*36e10*/  STL [R1+0xb8c], R5 ;  /* 0x000b8c0501007387 */ /* 0x0001e20000100800 */
[----:B----4-:R-:W-:-:S05]  /*36e20*/  F2FP.F16.F32.PACK_AB R4, R100, R213 ;  /* 0x000000d56404723e */ /* 0x010fca00000000ff */
[----:B------:R1:W-:Y:S01]  /*36e30*/  STL [R1+0xb88], R4 ;  /* 0x000b880401007387 */ /* 0x0003e20000100800 */
[----:B------:R-:W-:-:S05]  /*36e40*/  F2FP.F16.F32.PACK_AB R6, R214, R215 ;  /* 0x000000d7d606723e */ /* 0x000fca00000000ff */
[----:B------:R2:W-:Y:S01]  /*36e50*/  STL [R1+0xb84], R6 ;  /* 0x000b840601007387 */ /* 0x0005e20000100800 */
[----:B0-----:R-:W-:Y:S02]  /*36e60*/  F2FP.F16.F32.PACK_AB R5, R216, R217 ;  /* 0x000000d9d805723e */ /* 0x001fe400000000ff */
[----:B-1----:R-:W-:-:S03]  /*36e70*/  F2FP.F16.F32.PACK_AB R4, R99, R218 ;  /* 0x000000da6304723e */ /* 0x002fc600000000ff */
[----:B------:R0:W-:Y:S01]  /*36e80*/  STL [R1+0xb80], R5 ;  /* 0x000b800501007387 */ /* 0x0001e20000100800 */
[----:B--2---:R-:W-:-:S03]  /*36e90*/  F2FP.F16.F32.PACK_AB R6, R97, R219 ;  /* 0x000000db6106723e */ /* 0x004fc600000000ff */
        /* <DEDUP_REMOVED lines=50> */
[----:B---3--:R-:W-:-:S05]  /*371c0*/  F2FP.F16.F32.PACK_AB R2, R9, R0 ;  /* 0x000000000902723e */ /* 0x008fca00000000ff */
        /* <DEDUP_REMOVED lines=442> */
[----:B------:R-:W-:Y:S01]  /*38d70*/  STL [R1+0x634], R6 ;  /* 0x0006340601007387 */ /* 0x000fe20000100800 */
[----:B0-----:R-:W-:-:S05]  /*38d80*/  F2FP.F16.F32.PACK_AB R5, R250, R3 ;  /* 0x00000003fa05723e */ /* 0x001fca00000000ff */
[----:B------:R-:W-:Y:S01]  /*38d90*/  STL [R1+0x630], R5 ;  /* 0x0006300501007387 */ /* 0x000fe20000100800 */
[----:B--2---:R-:W-:-:S05]  /*38da0*/  F2FP.F16.F32.PACK_AB R4, R2, R10 ;  /* 0x0000000a0204723e */ /* 0x004fca00000000ff */
[----:B------:R-:W-:Y:S01]  /*38db0*/  STL [R1+0x62c], R4 ;  /* 0x00062c0401007387 */ /* 0x000fe20000100800 */
[----:B------:R-:W-:-:S05]  /*38dc0*/  F2FP.F16.F32.PACK_AB R3, R11, R8 ;  /* 0x000000080b03723e */ /* 0x000fca00000000ff */
[----:B------:R0:W-:Y:S01]  /*38dd0*/  STL [R1+0x628], R3 ;  /* 0x0006280301007387 */ /* 0x0001e20000100800 */
[----:B---3--:R-:W-:-:S05]  /*38de0*/  F2FP.F16.F32.PACK_AB R2, R9, R0 ;  /* 0x000000000902723e */ /* 0x008fca00000000ff */
[----:B------:R1:W-:Y:S01]  /*38df0*/  STL [R1+0x624], R2 ;  /* 0x0006240201007387 */ /* 0x0003e20000100800 */
[----:B------:R-:W-:-:S03]  /*38e00*/  F2FP.F16.F32.PACK_AB R0, R12, R13 ;  /* 0x0000000d0c00723e */ /* 0x000fc600000000ff */
[----:B------:R-:W2:Y:S04]  /*38e10*/  LDL.LU R196, [R1+0x1f8] ;  /* 0x0001f80001c47983 */ /* 0x000ea80000300800 */
[----:B------:R3:W-:Y:S04]  /*38e20*/  STL [R1+0x620], R0 ;  /* 0x0006200001007387 */ /* 0x0007e80000100800 */
[----:B------:R-:W2:Y:S04]  /*38e30*/  LDL.LU R197, [R1+0x9f8] ;  /* 0x0009f80001c57983 */ /* 0x000ea80000300800 */
        /* <DEDUP_REMOVED lines=68> */
[----:B0-----:R-:W-:-:S05]  /*39280*/  F2FP.F16.F32.PACK_AB R5, R202, R203 ;  /* 0x000000cbca05723e */ /* 0x001fca00000000ff */
[----:B------:R0:W-:Y:S01]  /*39290*/  STL [R1+0x610], R5 ;  /* 0x0006100501007387 */ /* 0x0001e20000100800 */
[----:B-1----:R-:W-:-:S05]  /*392a0*/  F2FP.F16.F32.PACK_AB R4, R204, R205 ;  /* 0x000000cdcc04723e */ /* 0x002fca00000000ff */
[----:B------:R1:W-:Y:S01]  /*392b0*/  STL [R1+0x60c], R4 ;  /* 0x00060c0401007387 */ /* 0x0003e20000100800 */
[----:B--2---:R-:W-:-:S05]  /*392c0*/  F2FP.F16.F32.PACK_AB R6, R206, R207 ;  /* 0x000000cfce06723e */ /* 0x004fca00000000ff */
        /* <DEDUP_REMOVED lines=42> */
[----:B------:R-:W-:Y:S01]  /*39570*/  STL [R1+0x364], R6 ;  /* 0x0003640601007387 */ /* 0x000fe20000100800 */
[----:B0-----:R-:W-:Y:S01]  /*39580*/  F2FP.F16.F32.PACK_AB R5, R250, R3 ;  /* 0x00000003fa05723e */ /* 0x001fe200000000ff */
[----:B------:R-:W-:-:S04]  /*39590*/  IMAD.MOV.U32 R250, RZ, RZ, R7 ;  /* 0x000000fffffa7224 */ /* 0x000fc800078e0007 */
[----:B------:R-:W-:Y:S01]  /*395a0*/  STL [R1+0x360], R5 ;  /* 0x0003600501007387 */ /* 0x000fe20000100800 */
[----:B-1----:R-:W-:-:S05]  /*395b0*/  F2FP.F16.F32.PACK_AB R4, R2, R10 ;  /* 0x0000000a0204723e */ /* 0x002fca00000000ff */
[----:B------:R-:W-:Y:S01]  /*395c0*/  STL [R1+0x33c], R4 ;  /* 0x00033c0401007387 */ /* 0x000fe20000100800 */
[----:B------:R-:W-:-:S05]  /*395d0*/  F2FP.F16.F32.PACK_AB R3, R11, R8 ;  /* 0x000000080b03723e */ /* 0x000fca00000000ff */
[----:B------:R-:W-:Y:S01]  /*395e0*/  STL [R1+0x338], R3 ;  /* 0x0003380301007387 */ /* 0x000fe20000100800 */
[----:B---3--:R-:W-:-:S05]  /*395f0*/  F2FP.F16.F32.PACK_AB R2, R9, R0 ;  /* 0x000000000902723e */ /* 0x008fca00000000ff */
[----:B------:R-:W-:Y:S01]  /*39600*/  STL [R1+0x334], R2 ;  /* 0x0003340201007387 */ /* 0x000fe20000100800 */
[----:B------:R-:W-:-:S03]  /*39610*/  F2FP.F16.F32.PACK_AB R0, R12, R13 ;  /* 0x0000000d0c00723e */ /* 0x000fc600000000ff */
[----:B------:R-:W2:Y:S04]  /*39620*/  LDL.LU R249, [R1+0x1b0] ;  /* 0x0001b00001f97983 */ /* 0x000ea80000300800 */
[----:B------:R-:W-:Y:S04]  /*39630*/  STL [R1+0x330], R0 ;  /* 0x0003300001007387 */ /* 0x000fe80000100800 */
        /* <DEDUP_REMOVED lines=85> */
[----:B------:R-:W2:Y:S04]  /*39b90*/  LDL.LU R147, [R1+0x908] ;  /* 0x0009080001937983 */ /* 0x000ea80000300800 */
[----:B--2---:R0:W-:Y:S04]  /*39ba0*/  STL [R1+0x1d18], R147 ;  /* 0x001d189301007387 */ /* 0x0041e80000100800 */
[----:B0-----:R-:W2:Y:S04]  /*39bb0*/  LDL.LU R147, [R1+0x504] ;  /* 0x0005040001937983 */ /* 0x001ea80000300800 */
[----:B------:R-:W3:Y:S04]  /*39bc0*/  LDL.LU R146, [R1+0x900] ;  /* 0x0009000001927983 */ /* 0x000ee80000300800 */
[----:B---3--:R0:W-:Y:S04]  /*39bd0*/  STL [R1+0x1d14], R146 ;  /* 0x001d149201007387 */ /* 0x0081e80000100800 */
[----:B0-----:R-:W3:Y:S04]  /*39be0*/  LDL.LU R146, [R1+0x108] ;  /* 0x0001080001927983 */ /* 0x001ee80000300800 */
[----:B------:R-:W4:Y:S04]  /*39bf0*/  LDL.LU R145, [R1+0xd08] ;  /* 0x000d080001917983 */ /* 0x000f280000300800 */
[----:B----4-:R0:W-:Y:S04]  /*39c00*/  STL [R1+0x1d10], R145 ;  /* 0x001d109101007387 */ /* 0x0101e80000100800 */
[----:B0-----:R-:W4:Y:S04]  /*39c10*/  LDL.LU R145, [R1+0x100] ;  /* 0x0001000001917983 */ /* 0x001f280000300800 */
        /* <DEDUP_REMOVED lines=107> */
[----:B------:R-:W3:Y:S04]  /*3a2d0*/  LDL.LU R12, [R1+0xcb4] ;  /* 0x000cb400010c7983 */ /* 0x000ee80000300800 */
[----:B------:R-:W3:Y:S04]  /*3a2e0*/  LDL.LU R18, [R1+0xb8] ;  /* 0x0000b80001127983 */ /* 0x000ee80000300800 */
[----:B------:R-:W3:Y:S04]  /*3a2f0*/  LDL.LU R17, [R1+0xb0] ;  /* 0x0000b00001117983 */ /* 0x000ee80000300800 */
[----:B------:R-:W3:Y:S04]  /*3a300*/  LDL.LU R16, [R1+0x4b8] ;  /* 0x0004b80001107983 */ /* 0x000ee80000300800 */
[----:B------:R-:W3:Y:S04]  /*3a310*/  LDL.LU R23, [R1+0x4b0] ;  /* 0x0004b00001177983 */ /* 0x000ee80000300800 */
[----:B------:R-:W3:Y:S04]  /*3a320*/  LDL.LU R22, [R1+0xac] ;  /* 0x0000ac0001167983 */ /* 0x000ee80000300800 */
[----:B------:R-:W3:Y:S04]  /*3a330*/  LDL.LU R21, [R1+0xa4] ;  /* 0x0000a40001157983 */ /* 0x000ee80000300800 */
[----:B------:R-:W3:Y:S04]  /*3a340*/  LDL.LU R20, [R1+0x4ac] ;  /* 0x0004ac0001147983 */ /* 0x000ee80000300800 */
        /* <DEDUP_REMOVED lines=117> */
[----:B------:R-:W4:Y:S01]  /*3aaa0*/  LDL.LU R252, [R1+0x454] ;  /* 0x0004540001fc7983 */ /* 0x000f220000300800 */
[----:B------:R-:W-:-:S03]  /*3aab0*/  F2FP.F16.F32.PACK_AB R251, R250, R251 ;  /* 0x000000fbfafb723e */ /* 0x000fc600000000ff */
[----:B----4-:R0:W-:Y:S04]  /*3aac0*/  STL [R1+0x1bbc], R252 ;  /* 0x001bbcfc01007387 */ /* 0x0101e80000100800 */
[----:B0-----:R-:W4:Y:S04]  /*3aad0*/  LDL.LU R252, [R1+0x45c] ;  /* 0x00045c0001fc7983 */ /* 0x001f280000300800 */
        /* <DEDUP_REMOVED lines=76> */
[----:B------:R-:W2:Y:S02]  /*3afa0*/  LDL.LU R250, [R1+0x1e74] ;  /* 0x001e740001fa7983 */ /* 0x000ea40000300800 */
[----:B--2---:R-:W-:-:S02]  /*3afb0*/  F2FP.F16.F32.PACK_AB R250, R249, R250 ;  /* 0x000000faf9fa723e */ /* 0x004fc400000000ff */
[----:B------:R-:W2:Y:S02]  /*3afc0*/  LDL.LU R249, [R1+0x1e70] ;  /* 0x001e700001f97983 */ /* 0x000ea40000300800 */
[----:B--2---:R-:W-:Y:S02]  /*3afd0*/  F2FP.F16.F32.PACK_AB R249, R248, R249 ;  /* 0x000000f9f8f9723e */ /* 0x004fe400000000ff */
[----:B------:R-:W2:Y:S02]  /*3afe0*/  LDL.LU R248, [R1+0x1e6c] ;  /* 0x001e6c0001f87983 */ /* 0x000ea40000300800 */
[----:B--2---:R-:W-:Y:S02]  /*3aff0*/  F2FP.F16.F32.PACK_AB R248, R247, R248 ;  /* 0x000000f8f7f8723e */ /* 0x004fe400000000ff */
        /* <DEDUP_REMOVED lines=338> */
[----:B------:R-:W3:Y:S02]  /*3c520*/  LDL.LU R78, [R1+0x1bc4] ;  /* 0x001bc400014e7983 */ /* 0x000ee40000300800 */
[----:B---3--:R-:W-:Y:S02]  /*3c530*/  F2FP.F16.F32.PACK_AB R78, R77, R78 ;  /* 0x0000004e4d4e723e */ /* 0x008fe400000000ff */
[----:B------:R-:W4:Y:S02]  /*3c540*/  LDL.LU R77, [R1+0x1bc0] ;  /* 0x001bc000014d7983 */ /* 0x000f240000300800 */
[----:B----4-:R-:W-:Y:S02]  /*3c550*/  F2FP.F16.F32.PACK_AB R77, R252, R77 ;  /* 0x0000004dfc4d723e */ /* 0x010fe400000000ff */
[----:B------:R-:W2:Y:S01]  /*3c560*/  LDL.LU R252, [R1+0x1bbc] ;  /* 0x001bbc0001fc7983 */ /* 0x000ea20000300800 */
[----:B------:R-:W-:Y:S02]  /*3c570*/  F2FP.F16.F32.PACK_AB R83, R194, R83 ;  /* 0x00000053c253723e */ /* 0x000fe400000000ff */
[----:B------:R-:W-:-:S02]  /*3c580*/  F2FP.F16.F32.PACK_AB R82, R195, R82 ;  /* 0x00000052c352723e */ /* 0x000fc400000000ff */
[----:B------:R-:W-:Y:S02]  /*3c590*/  F2FP.F16.F32.PACK_AB R81, R192, R81 ;  /* 0x00000051c051723e */ /* 0x000fe400000000ff */
[----:B------:R-:W-:Y:S02]  /*3c5a0*/  F2FP.F16.F32.PACK_AB R80, R193, R80 ;  /* 0x00000050c150723e */ /* 0x000fe400000000ff */
[----:B------:R-:W-:Y:S02]  /*3c5b0*/  F2FP.F16.F32.PACK_AB R87, R159, R87 ;  /* 0x000000579f57723e */ /* 0x000fe400000000ff */
[----:B------:R-:W-:Y:S02]  /*3c5c0*/  F2FP.F16.F32.PACK_AB R86, R191, R86 ;  /* 0x00000056bf56723e */ /* 0x000fe400000000ff */
        /* <DEDUP_REMOVED lines=9> */
[----:B--2---:R-:W-:Y:S02]  /*3c660*/  F2FP.F16.F32.PACK_AB R76, R252, R76 ;  /* 0x0000004cfc4c723e */ /* 0x004fe400000000ff */
        /* <DEDUP_REMOVED lines=13> */
[----:B------:R0:W5:Y:S04]  /*3c740*/  LDL.LU R6, [R1+0x1b84] ;  /* 0x001b840001067983 */ /* 0x0001680000300800 */
[----:B------:R0:W5:Y:S04]  /*3c750*/  LDL.LU R5, [R1+0x1b80] ;  /* 0x001b800001057983 */ /* 0x0001680000300800 */
[----:B------:R0:W5:Y:S01]  /*3c760*/  LDL.LU R4, [R1+0x1b7c] ;  /* 0x001b7c0001047983 */ /* 0x0001620000300800 */
        /* <DEDUP_REMOVED lines=22> */
[----:B--2---:R-:W-:Y:S02]  /*3c8d0*/  F2FP.F16.F32.PACK_AB R150, R7, R252 ;  /* 0x000000fc0796723e */ /* 0x004fe400000000ff */
[----:B---3--:R-:W-:Y:S02]  /*3c8e0*/  F2FP.F16.F32.PACK_AB R149, R195, R194 ;  /* 0x000000c2c395723e */ /* 0x008fe400000000ff */
[----:B----4-:R-:W-:-:S02]  /*3c8f0*/  F2FP.F16.F32.PACK_AB R148, R193, R192 ;  /* 0x000000c0c194723e */ /* 0x010fc400000000ff */
[----:B------:R-:W-:Y:S02]  /*3c900*/  F2FP.F16.F32.PACK_AB R159, R191, R159 ;  /* 0x0000009fbf9f723e */ /* 0x000fe400000000ff */
[----:B------:R-:W-:Y:S02]  /*3c910*/  F2FP.F16.F32.PACK_AB R158, R190, R158 ;  /* 0x0000009ebe9e723e */ /* 0x000fe400000000ff */
[----:B------:R-:W-:Y:S02]  /*3c920*/  F2FP.F16.F32.PACK_AB R157, R189, R157 ;  /* 0x0000009dbd9d723e */ /* 0x000fe400000000ff */
[----:B0-----:R-:W-:-:S07]  /*3c930*/  F2FP.F16.F32.PACK_AB R156, R188, R156 ;  /* 0x0000009cbc9c723e */ /* 0x001fce00000000ff */
.L_x_0:
[----:B------:R0:W-:Y:S01]  /*3c940*/  STL [R1+0x1c3c], R72 ;  /* 0x001c3c4801007387 */ /* 0x0001e20000100800 */
[----:B------:R-:W1:Y:S01]  /*3c950*/  LDC R66, c[0x0][0x244] ;  /* 0x00009100ff427b82 */ /* 0x000e620000000800 */
[C---:B-----5:R-:W-:Y:S01]  /*3c960*/  VIADD R64, R4.reuse, 0x137 ;  /* 0x0000013704407836 */ /* 0x060fe20000000000 */
[----:B------:R-:W-:Y:S01]  /*3c970*/  ULDC.64 UR12, c[0x0][0x228] ;  /* 0x00008a00000c7ab9 */ /* 0x000fe20000000a00 */
[----:B------:R3:W-:Y:S01]  /*3c980*/  STL [R1+0x1c38], R71 ;  /* 0x001c384701007387 */ /* 0x0007e20000100800 */
[----:B------:R-:W-:Y:S01]  /*3c990*/  VIADD R2, R4, 0x135 ;  /* 0x0000013504027836 */ /* 0x000fe20000000000 */
[----:B------:R-:W-:Y:S01]  /*3c9a0*/  ULDC.64 UR14, c[0x0][0x228] ;  /* 0x00008a00000e7ab9 */ /* 0x000fe20000000a00 */
[----:B------:R-:W-:Y:S01]  /*3c9b0*/  ISETP.GE.AND P5, PT, R64, UR13, PT ;  /* 0x0000000d40007c0c */ /* 0x000fe2000bfa6270 */
[----:B------:R4:W-:Y:S01]  /*3c9c0*/  STL [R1+0x1c34], R70 ;  /* 0x001c344601007387 */ /* 0x0009e20000100800 */
[----:B------:R-:W-:Y:S01]  /*3c9d0*/  ULDC UR5, c[0x0][0x244] ;  /* 0x0000910000057ab9 */ /* 0x000fe20000000800 */
[----:B------:R-:W-:Y:S01]  /*3c9e0*/  VIADD R65, R4, 0x136 ;  /* 0x0000013604417836 */ /* 0x000fe20000000000 */
[----:B------:R-:W-:Y:S01]  /*3c9f0*/  ISETP.GE.AND P1, PT, R2, UR15, PT ;  /* 0x0000000f02007c0c */ /* 0x000fe2000bf26270 */
[----:B------:R2:W-:Y:S01]  /*3ca00*/  STL [R1+0x1c30], R69 ;  /* 0x001c304501007387 */ /* 0x0005e20000100800 */
[----:B------:R-:W-:Y:S01]  /*3ca10*/  ULDC.64 UR6, c[0x0][0x228] ;  /* 0x00008a0000067ab9 */ /* 0x000fe20000000a00 */
[C---:B------:R-:W-:Y:S01]  /*3ca20*/  IMAD R2, R5.reuse, UR5, RZ ;  /* 0x0000000505027c24 */ /* 0x040fe2000f8e02ff */
[----:B------:R-:W-:Y:S01]  /*3ca30*/  ISETP.LT.AND P6, PT, R6, UR12, !P5 ;  /* 0x0000000c06007c0c */ /* 0x000fe2000efc1270 */
[----:B------:R2:W-:Y:S01]  /*3ca40*/  STL [R1+0x1c2c], R68 ;  /* 0x001c2c4401007387 */ /* 0x0005e20000100800 */
[----:B------:R-:W-:Y:S01]  /*3ca50*/  ISETP.LT.AND P5, PT, R5, UR14, !P5 ;  /* 0x0000000e05007c0c */ /* 0x000fe2000efa1270 */
[----:B------:R-:W-:Y:S01]  /*3ca60*/  VIADD R64, R4, 0x134 ;  /* 0x0000013404407836 */ /* 0x000fe20000000000 */
[----:B------:R-:W-:Y:S01]  /*3ca70*/  ULDC.64 UR16, c[0x0][0x228] ;  /* 0x00008a0000107ab9 */ /* 0x000fe20000000a00 */
[----:B------:R2:W-:Y:S01]  /*3ca80*/  STL [R1+0x1c28], R63 ;  /* 0x001c283f01007387 */ /* 0x0005e20000100800 */
[----:B------:R-:W-:Y:S01]  /*3ca90*/  ULDC.64 UR10, c[0x0][0x220] ;  /* 0x00008800000a7ab9 */ /* 0x000fe20000000a00 */
[----:B------:R-:W-:Y:S01]  /*3caa0*/  LOP3.LUT R3, R3, 0x7fffffff, RZ, 0xc0, !PT ;  /* 0x7fffffff03037812 */ /* 0x000fe200078ec0ff */
[----:B------:R-:W-:Y:S01]  /*3cab0*/  ULDC.64 UR22, c[0x0][0x228] ;  /* 0x00008a0000167ab9 */ /* 0x000fe20000000a00 */
[----:B------:R-:W-:Y:S01]  /*3cac0*/  STL [R1+0x1c24], R62 ;  /* 0x001c243e01007387 */ /* 0x000fe20000100800 */
[----:B------:R-:W-:Y:S01]  /*3cad0*/  ISETP.GE.AND P0, PT, R64, UR17, PT ;  /* 0x0000001140007c0c */ /* 0x000fe2000bf06270 */
[----:B------:R-:W-:Y:S01]  /*3cae0*/  ULDC.64 UR30, c[0x0][0x228] ;  /* 0x00008a00001e7ab9 */ /* 0x000fe20000000a00 */
[----:B------:R-:W-:Y:S01]  /*3caf0*/  ULDC.64 UR24, c[0x0][0x228] ;  /* 0x00008a0000187ab9 */ /* 0x000fe20000000a00 */
[----:B------:R-:W-:Y:S01]  /*3cb00*/  STL [R1+0x1c20], R61 ;  /* 0x001c203d01007387 */ /* 0x000fe20000100800 */
[C---:B0-----:R-:W-:Y:S01]  /*3cb10*/  VIADD R72, R4.reuse, 0x133 ;  /* 0x0000013304487836 */ /* 0x041fe20000000000 */
[----:B------:R-:W-:Y:S01]  /*3cb20*/  @P5 LOP3.LUT R3, R3, 0x80000000, RZ, 0xfc, !PT ;  /* 0x8000000003035812 */ /* 0x000fe200078efcff */
[----:B------:R-:W-:Y:S01]  /*3cb30*/  ULDC.64 UR12, c[0x0][0x228] ;  /* 0x00008a00000c7ab9 */ /* 0x000fe20000000a00 */
[----:B------:R-:W-:Y:S01]  /*3cb40*/  STL [R1+0x1c1c], R60 ;  /* 0x001c1c3c01007387 */ /* 0x000fe20000100800 */
[C---:B---3--:R-:W-:Y:S01]  /*3cb50*/  VIADD R71, R4.reuse, 0x131 ;  /* 0x0000013104477836 */ /* 0x048fe20000000000 */
[----:B------:R-:W-:Y:S01]  /*3cb60*/  LOP3.LUT R3, R3, 0xbfffffff, RZ, 0xc0, !PT ;  /* 0xbfffffff03037812 */ /* 0x000fe200078ec0ff */
[----:B------:R-:W-:Y:S01]  /*3cb70*/  ULDC UR33, c[0x0][0x248] ;  /* 0x0000920000217ab9 */ /* 0x000fe20000000800 */
[----:B------:R-:W-:Y:S01]  /*3cb80*/  STL [R1+0x1c18], R47 ;  /* 0x001c182f01007387 */ /* 0x000fe20000100800 */
[C---:B----4-:R-:W-:Y:S01]  /*3cb90*/  VIADD R70, R4.reuse, 0x12f ;  /* 0x0000012f04467836 */ /* 0x050fe20000000000 */
[----:B------:R-:W-:Y:S01]  /*3cba0*/  ULDC.64 UR28, c[0x0][0x228] ;  /* 0x00008a00001c7ab9 */ /* 0x000fe20000000a00 */
[----:B------:R-:W-:Y:S01]  /*3cbb0*/  ULDC UR32, c[0x0][0x248] ;  /* 0x0000920000207ab9 */ /* 0x000fe20000000800 */
[----:B------:R0:W-:Y:S01]  /*3cbc0*/  STL [R1+0x1c14], R46 ;  /* 0x001c142e01007387 */ /* 0x0001e20000100800 */
[C---:B--2---:R-:W-:Y:S01]  /*3cbd0*/  VIADD R69, R4.reuse, 0x12d ;  /* 0x0000012d04457836 */ /* 0x044fe20000000000 */
[----:B------:R-:W-:Y:S01]  /*3cbe0*/  ULDC.64 UR14, c[0x0][0x228] ;  /* 0x00008a00000e7ab9 */ /* 0x000fe20000000a00 */
[C---:B------:R-:W-:Y:S01]  /*3cbf0*/  VIADD R68, R4.reuse, 0x12b ;  /* 0x0000012b04447836 */ /* 0x040fe20000000000 */
[----:B------:R2:W-:Y:S01]  /*3cc00*/  STL [R1+0x1c10], R45 ;  /* 0x001c102d01007387 */ /* 0x0005e20000100800 */
[----:B------:R-:W-:Y:S01]  /*3cc10*/  ULDC.64 UR20, c[0x0][0x228] ;  /* 0x00008a0000147ab9 */ /* 0x000fe20000000a00 */
[----:B------:R-:W-:Y:S01]  /*3cc20*/  ULDC UR35, c[0x0][0x248] ;  /* 0x0000920000237ab9 */ /* 0x000fe20000000800 */
[C---:B------:R-:W-:Y:S01]  /*3cc30*/  VIADD R63, R4.reuse, 0x129 ;  /* 0x00000129043f7836 */ /* 0x040fe20000000000 */
[----:B------:R3:W-:Y:S01]  /*3cc40*/  STL [R1+0x1c0c], R44 ;  /* 0x001c0c2c01007387 */ /* 0x0007e20000100800 */
[----:B------:R-:W-:Y:S01]  /*3cc50*/  ULDC.64 UR18, c[0x0][0x228] ;  /* 0x00008a0000127ab9 */ /* 0x000fe20000000a00 */
[----:B0-----:R-:W-:Y:S01]  /*3cc60*/  MOV R46, UR35 ;  /* 0x00000023002e7c02 */ /* 0x001fe20008000f00 */
[C---:B------:R-:W-:Y:S01]  /*3cc70*/  VIADD R62, R4.reuse, 0x127 ;  /* 0x00000127043e7836 */ /* 0x040fe20000000000 */
[----:B------:R0:W-:Y:S01]  /*3cc80*/  STL [R1+0x1c08], R43 ;  /* 0x001c082b01007387 */ /* 0x0001e20000100800 */
[----:B------:R-:W-:Y:S01]  /*3cc90*/  ULDC.64 UR26, c[0x0][0x228] ;  /* 0x00008a00001a7ab9 */ /* 0x000fe20000000a00 */
[C---:B------:R-:W-:Y:S01]  /*3cca0*/  VIADD R61, R4.reuse, 0x125 ;  /* 0x00000125043d7836 */ /* 0x040fe20000000000 */
[----:B------:R-:W-:Y:S01]  /*3ccb0*/  ULDC UR34, c[0x0][0x248] ;  /* 0x0000920000227ab9 */ /* 0x000fe20000000800 */
[----:B------:R4:W-:Y:S01]  /*3ccc0*/  STL [R1+0x1c04], R42 ;  /* 0x001c042a01007387 */ /* 0x0009e20000100800 */
[----:B------:R-:W-:Y:S01]  /*3ccd0*/  ULDC.64 UR46, c[0x0][0x228] ;  /* 0x00008a00002e7ab9 */ /* 0x000fe20000000a00 */
[----:B--2---:R-:W-:Y:S01]  /*3cce0*/  MOV R45, UR34 ;  /* 0x00000022002d7c02 */ /* 0x004fe20008000f00 */
[----:B------:R-:W-:Y:S01]  /*3ccf0*/  UMOV UR34, UR46 ;  /* 0x0000002e00227c82 */ /* 0x000fe20008000000 */
[----:B------:R2:W-:Y:S01]  /*3cd00*/  STL [R1+0x1c00], R41 ;  /* 0x001c002901007387 */ /* 0x0005e20000100800 */
[C---:B------:R-:W-:Y:S01]  /*3cd10*/  VIADD R60, R4.reuse, 0x123 ;  /* 0x00000123043c7836 */ /* 0x040fe20000000000 */
[----:B------:R-:W-:Y:S01]  /*3cd20*/  UMOV UR61, UR47 ;  /* 0x0000002f003d7c82 */ /* 0x000fe20008000000 */
[C---:B------:R-:W-:Y:S01]  /*3cd30*/  VIADD R47, R4.reuse, 0x121 ;  /* 0x00000121042f7836 */ /* 0x040fe20000000000 */
[----:B------:R1:W-:Y:S01]  /*3cd40*/  STL [R1+0x1bfc], R40 ;  /* 0x001bfc2801007387 */ /* 0x0003e20000100800 */
[C---:B---3--:R-:W-:Y:S01]  /*3cd50*/  VIADD R44, R4.reuse, 0x11f ;  /* 0x0000011f042c7836 */ /* 0x048fe20000000000 */
[----:B------:R-:W-:Y:S01]  /*3cd60*/  ULDC.64 UR46, c[0x0][0x228] ;  /* 0x00008a00002e7ab9 */ /* 0x000fe20000000a00 */
[C---:B0-----:R-:W-:Y:S01]  /*3cd70*/  VIADD R43, R4.reuse, 0x11d ;  /* 0x0000011d042b7836 */ /* 0x041fe20000000000 */
[----:B------:R0:W-:Y:S01]  /*3cd80*/  STL [R1+0x1bf8], R39 ;  /* 0x001bf82701007387 */ /* 0x0001e20000100800 */
[C---:B----4-:R-:W-:Y:S01]  /*3cd90*/  VIADD R42, R4.reuse, 0x11b ;  /* 0x0000011b042a7836 */ /* 0x050fe20000000000 */
[----:B------:R-:W-:Y:S01]  /*3cda0*/  LOP3.LUT R49, R49, 0x7fffffff, RZ, 0xc0, !PT ;  /* 0x7fffffff31317812 */ /* 0x000fe200078ec0ff */
[C---:B--2---:R-:W-:Y:S01]  /*3cdb0*/  VIADD R41, R4.reuse, 0x119 ;  /* 0x0000011904297836 */ /* 0x044fe20000000000 */
[----:B------:R2:W-:Y:S01]  /*3cdc0*/  STL [R1+0x1bf4], R38 ;  /* 0x001bf42601007387 */ /* 0x0005e20000100800 */
[----:B------:R-:W-:Y:S01]  /*3cdd0*/  LOP3.LUT R7, R7, 0x7fffffff, RZ, 0xc0, !PT ;  /* 0x7fffffff07077812 */ /* 0x000fe200078ec0ff */
[----:B------:R-:W-:Y:S01]  /*3cde0*/  ULDC UR5, c[0x0][0x248] ;  /* 0x0000920000057ab9 */ /* 0x000fe20000000800 */
[----:B-1----:R-:W-:Y:S01]  /*3cdf0*/  MOV R40, UR33 ;  /* 0x0000002100287c02 */ /* 0x002fe20008000f00 */
[----:B------:R1:W-:Y:S01]  /*3ce00*/  STL [R1+0x1bf0], R37 ;  /* 0x001bf02501007387 */ /* 0x0003e20000100800 */
[----:B------:R-:W-:Y:S01]  /*3ce10*/  ULDC UR36, c[0x0][0x248] ;  /* 0x0000920000247ab9 */ /* 0x000fe20000000800 */
[----:B0-----:R-:W-:Y:S01]  /*3ce20*/  MOV R39, UR32 ;  /* 0x0000002000277c02 */ /* 0x001fe20008000f00 */
[----:B------:R-:W-:Y:S01]  /*3ce30*/  ULDC UR37, c[0x0][0x248] ;  /* 0x0000920000257ab9 */ /* 0x000fe20000000800 */
[----:B------:R0:W-:Y:S01]  /*3ce40*/  STL [R1+0x1bec], R36 ;  /* 0x001bec2401007387 */ /* 0x0001e20000100800 */
[----:B------:R-:W-:Y:S01]  /*3ce50*/  UMOV UR59, UR47 ;  /* 0x0000002f003b7c82 */ /* 0x000fe20008000000 */
[C---:B--2---:R-:W-:Y:S01]  /*3ce60*/  VIADD R38, R4.reuse, 0x117 ;  /* 0x0000011704267836 */ /* 0x044fe20000000000 */
[----:B------:R-:W-:Y:S01]  /*3ce70*/  ULDC UR42, c[0x0][0x248] ;  /* 0x00009200002a7ab9 */ /* 0x000fe20000000800 */
[----:B------:R2:W-:Y:S01]  /*3ce80*/  STL [R1+0x1be8], R35 ;  /* 0x001be82301007387 */ /* 0x0005e20000100800 */
[----:B------:R-:W-:Y:S01]  /*3ce90*/  ULDC UR48, c[0x0][0x248] ;  /* 0x0000920000307ab9 */ /* 0x000fe20000000800 */
[----:B-1----:R-:W-:Y:S01]  /*3cea0*/  MOV R37, UR9 ;  /* 0x0000000900257c02 */ /* 0x002fe20008000f00 */
[C---:B------:R-:W-:Y:S01]  /*3ceb0*/  VIADD R252, R4.reuse, 0xe1 ;  /* 0x000000e104fc7836 */ /* 0x040fe20000000000 */
[----:B------:R1:W-:Y:S01]  /*3cec0*/  STL [R1+0x1be4], R34 ;  /* 0x001be42201007387 */ /* 0x0003e20000100800 */
[----:B------:R-:W-:Y:S01]  /*3ced0*/  ULDC UR49, c[0x0][0x248] ;  /* 0x0000920000317ab9 */ /* 0x000fe20000000800 */
[----:B0-----:R-:W-:Y:S01]  /*3cee0*/  MOV R36, UR8 ;  /* 0x0000000800247c02 */ /* 0x001fe20008000f00 */
[----:B------:R-:W-:Y:S01]  /*3cef0*/  ULDC.64 UR8, c[0x0][0x228] ;  /* 0x00008a0000087ab9 */ /* 0x000fe20000000a00 */
[----:B------:R0:W-:Y:S01]  /*3cf00*/  STL [R1+0x1be0], R33 ;  /* 0x001be02101007387 */ /* 0x0001e20000100800 */
[----:B------:R-:W-:Y:S01]  /*3cf10*/  UMOV UR51, UR9 ;  /* 0x0000000900337c82 */ /* 0x000fe20008000000 */
[C---:B--2---:R-:W-:Y:S01]  /*3cf20*/  VIADD R35, R4.reuse, 0x115 ;  /* 0x0000011504237836 */ /* 0x044fe20000000000 */
[----:B------:R-:W-:Y:S01]  /*3cf30*/  ULDC UR52, c[0x0][0x248] ;  /* 0x0000920000347ab9 */ /* 0x000fe20000000800 */
[----:B------:R2:W-:Y:S01]  /*3cf40*/  STL [R1+0x1bdc], R32 ;  /* 0x001bdc2001007387 */ /* 0x0005e20000100800 */
[C---:B------:R-:W-:Y:S01]  /*3cf50*/  VIADD R195, R4.reuse, 0xdf ;  /* 0x000000df04c37836 */ /* 0x040fe20000000000 */
[----:B------:R-:W-:Y:S01]  /*3cf60*/  ULDC UR53, c[0x0][0x248] ;  /* 0x0000920000357ab9 */ /* 0x000fe20000000800 */
[C---:B-1----:R-:W-:Y:S01]  /*3cf70*/  VIADD R34, R4.reuse, 0x113 ;  /* 0x0000011304227836 */ /* 0x042fe20000000000 */
[----:B------:R1:W-:Y:S01]  /*3cf80*/  STL [R1+0x1bd8], R31 ;  /* 0x001bd81f01007387 */ /* 0x0003e20000100800 */
[----:B------:R-:W-:Y:S01]  /*3cf90*/  VIADD R194, R4, 0xdd ;  /* 0x000000dd04c27836 */ /* 0x000fe20000000000 */
[----:B------:R-:W-:Y:S01]  /*3cfa0*/  LOP3.LUT R0, R0, 0xfffffffe, RZ, 0xc0, !PT ;  /* 0xfffffffe00007812 */ /* 0x000fe200078ec0ff */
[C---:B0-----:R-:W-:Y:S01]  /*3cfb0*/  VIADD R33, R4.reuse, 0x111 ;  /* 0x0000011104217836 */ /* 0x041fe20000000000 */
[----:B------:R0:W-:Y:S01]  /*3cfc0*/  STL [R1+0x1bd4], R30 ;  /* 0x001bd41e01007387 */ /* 0x0001e20000100800 */
[C---:B------:R-:W-:Y:S01]  /*3cfd0*/  VIADD R193, R4.reuse, 0xdb ;  /* 0x000000db04c17836 */ /* 0x040fe20000000000 */
[----:B------:R-:W-:Y:S01]  /*3cfe0*/  LOP3.LUT R51, R51, 0xffffefff, RZ, 0xc0, !PT ;  /* 0xffffefff33337812 */ /* 0x000fe200078ec0ff */
[----:B--2---:R-:W-:Y:S01]  /*3cff0*/  VIADD R32, R4, 0x10f ;  /* 0x0000010f04207836 */ /* 0x004fe20000000000 */
[----:B------:R2:W-:Y:S01]  /*3d000*/  STL [R1+0x1bd0], R29 ;  /* 0x001bd01d01007387 */ /* 0x0005e20000100800 */
[----:B------:R-:W-:Y:S01]  /*3d010*/  LOP3.LUT R48, R48, 0x7fffffff, RZ, 0xc0, !PT ;  /* 0x7fffffff30307812 */ /* 0x000fe200078ec0ff */
[----:B-1----:R-:W-:Y:S01]  /*3d020*/  VIADD R31, R4, 0x10d ;  /* 0x0000010d041f7836 */ /* 0x002fe20000000000 */
[----:B------:R-:W-:Y:S01]  /*3d030*/  LOP3.LUT R50, R50, 0x7fffffff, RZ, 0xc0, !PT ;  /* 0x7fffffff32327812 */ /* 0x000fe200078ec0ff */
[----:B------:R1:W-:Y:S01]  /*3d040*/  STL [R1+0x1bcc], R28 ;  /* 0x001bcc1c01007387 */ /* 0x0003e20000100800 */
[----:B------:R-:W-:Y:S01]  /*3d050*/  LOP3.LUT R52, R52, 0x7fffffff, RZ, 0xc0, !PT ;  /* 0x7fffffff34347812 */ /* 0x000fe200078ec0ff */
[----:B0-----:R-:W-:Y:S01]  /*3d060*/  VIADD R30, R4, 0x10b ;  /* 0x0000010b041e7836 */ /* 0x001fe20000000000 */
[----:B------:R-:W-:Y:S01]  /*3d070*/  LOP3.LUT R53, R53, 0x7fffffff, RZ, 0xc0, !PT ;  /* 0x7fffffff35357812 */ /* 0x000fe200078ec0ff */
[----:B------:R0:W-:Y:S01]  /*3d080*/  STL [R1+0x1bc8], R27 ;  /* 0x001bc81b01007387 */ /* 0x0001e20000100800 */
[----:B------:R-:W-:Y:S01]  /*3d090*/  LOP3.LUT R54, R54, 0x7fffffff, RZ, 0xc0, !PT ;  /* 0x7fffffff36367812 */ /* 0x000fe200078ec0ff */
[----:B--2---:R-:W-:Y:S01]  /*3d0a0*/  VIADD R29, R4, 0x109 ;  /* 0x00000109041d7836 */ /* 0x004fe20000000000 */
[----:B------:R-:W-:Y:S01]  /*3d0b0*/  LOP3.LUT R55, R55, 0x7fffffff, RZ, 0xc0, !PT ;  /* 0x7fffffff37377812 */ /* 0x000fe200078ec0ff */
        /* <DEDUP_REMOVED lines=9> */
[----:B------:R-:W-:-:S02]  /*3d150*/  LOP3.LUT R188, R188, 0x7fffffff, RZ, 0xc0, !PT ;  /* 0x7fffffffbcbc7812 */ /* 0x000fc400078ec0ff */
[----:B--2---:R-:W-:Y:S01]  /*3d160*/  MOV R26, UR4 ;  /* 0x00000004001a7c02 */ /* 0x004fe20008000f00 */
[----:B------:R2:W-:Y:S01]  /*3d170*/  STL [R1+0x1bb8], R23 ;  /* 0x001bb81701007387 */ /* 0x0005e20000100800 */
[----:B------:R-:W-:Y:S01]  /*3d180*/  UMOV UR4, UR7 ;  /* 0x0000000700047c82 */ /* 0x000fe20008000000 */
[----:B-1----:R-:W-:Y:S01]  /*3d190*/  VIADD R25, R4, 0xe3 ;  /* 0x000000e304197836 */ /* 0x002fe20000000000 */
[----:B------:R-:W-:Y:S01]  /*3d1a0*/  ISETP.GE.AND P2, PT, R65, UR4, PT ;  /* 0x0000000441007c0c */ /* 0x000fe2000bf46270 */
[----:B------:R1:W-:Y:S01]  /*3d1b0*/  STL [R1+0x1bb4], R22 ;  /* 0x001bb41601007387 */ /* 0x0003e20000100800 */
[----:B------:R-:W-:Y:S01]  /*3d1c0*/  IMAD R65, R66, 0x80, R2 ;  /* 0x0000008042417824 */ /* 0x000fe200078e0202 */
[----:B------:R-:W-:Y:S01]  /*3d1d0*/  LOP3.LUT R189, R189, 0x7fffffff, RZ, 0xc0, !PT ;  /* 0x7fffffffbdbd7812 */ /* 0x000fe200078ec0ff */
[----:B0-----:R-:W-:Y:S01]  /*3d1e0*/  VIADD R24, R4, 0xe5 ;  /* 0x000000e504187836 */ /* 0x001fe20000000000 */
[----:B------:R0:W-:Y:S01]  /*3d1f0*/  STL [R1+0x1bb0], R21 ;  /* 0x001bb01501007387 */ /* 0x0001e20000100800 */
[----:B------:R-:W-:Y:S01]  /*3d200*/  LOP3.LUT R190, R190, 0x7fffffff, RZ, 0xc0, !PT ;  /* 0x7fffffffbebe7812 */ /* 0x000fe200078ec0ff */
[C---:B--2---:R-:W-:Y:S01]  /*3d210*/  VIADD R23, R4.reuse, 0xe7 ;  /* 0x000000e704177836 */ /* 0x044fe20000000000 */
[----:B------:R-:W-:Y:S01]  /*3d220*/  LEA R64, P3, R65, UR10, 0x1 ;  /* 0x0000000a41407c11 */ /* 0x000fe2000f8608ff */
[----:B------:R2:W-:Y:S01]  /*3d230*/  STL [R1+0x1bac], R20 ;  /* 0x001bac1401007387 */ /* 0x0005e20000100800 */
[----:B------:R-:W-:Y:S01]  /*3d240*/  LOP3.LUT R191, R191, 0x7fffffff, RZ, 0xc0, !PT ;  /* 0x7fffffffbfbf7812 */ /* 0x000fe200078ec0ff */
[C---:B-1----:R-:W-:Y:S01]  /*3d250*/  VIADD R22, R4.reuse, 0xe9 ;  /* 0x000000e904167836 */ /* 0x042fe20000000000 */
[----:B------:R-:W-:Y:S01]  /*3d260*/  LEA.HI.X.SX32 R65, R65, UR11, 0x1, P3 ;  /* 0x0000000b41417c11 */ /* 0x000fe200098f0eff */
[----:B------:R1:W-:Y:S01]  /*3d270*/  STL [R1+0x1ba8], R19 ;  /* 0x001ba81301007387 */ /* 0x0003e20000100800 */
[----:B------:R-:W-:Y:S01]  /*3d280*/  ISETP.LT.AND P3, PT, R5, UR22, !P2 ;  /* 0x0000001605007c0c */ /* 0x000fe2000d761270 */
[----:B------:R-:W-:Y:S01]  /*3d290*/  ULDC.64 UR10, c[0x0][0x228] ;  /* 0x00008a00000a7ab9 */ /* 0x000fe20000000a00 */
[C---:B0-----:R-:W-:Y:S01]  /*3d2a0*/  VIADD R21, R4.reuse, 0xeb ;  /* 0x000000eb04157836 */ /* 0x041fe20000000000 */
[----:B------:R0:W-:Y:S01]  /*3d2b0*/  STL [R1+0x1ba4], R18 ;  /* 0x001ba41201007387 */ /* 0x0001e20000100800 */
[----:B------:R-:W-:Y:S01]  /*3d2c0*/  UMOV UR57, UR11 ;  /* 0x0000000b00397c82 */ /* 0x000fe20008000000 */
[----:B--2---:R-:W-:Y:S01]  /*3d2d0*/  VIADD R20, R4, 0xed ;  /* 0x000000ed04147836 */ /* 0x004fe20000000000 */
[----:B------:R-:W-:Y:S01]  /*3d2e0*/  LOP3.LUT R192, R192, 0x7fffffff, RZ, 0xc0, !PT ;  /* 0x7fffffffc0c07812 */ /* 0x000fe200078ec0ff */
[----:B------:R2:W-:Y:S01]  /*3d2f0*/  STL [R1+0x1ba0], R17 ;  /* 0x001ba01101007387 */ /* 0x0005e20000100800 */
[----:B------:R-:W-:Y:S01]  /*3d300*/  @P6 LOP3.LUT R0, R0, 0x1, RZ, 0xfc, !PT ;  /* 0x0000000100006812 */ /* 0x000fe200078efcff */
[----:B-1----:R-:W-:-:S02]  /*3d310*/  VIADD R19, R4, 0xef ;  /* 0x000000ef04137836 */ /* 0x002fc40000000000 */
[----:B------:R1:W-:Y:S01]  /*3d320*/  STL [R1+0x1b9c], R16 ;  /* 0x001b9c1001007387 */ /* 0x0003e20000100800 */
[----:B0-----:R-:W-:-:S03]  /*3d330*/  VIADD R18, R4, 0xf1 ;  /* 0x000000f104127836 */ /* 0x001fc60000000000 */
[----:B------:R0:W-:Y:S01]  /*3d340*/  STL [R1+0x1b98], R15 ;  /* 0x001b980f01007387 */ /* 0x0001e20000100800 */
[----:B--2---:R-:W-:-:S03]  /*3d350*/  VIADD R17, R4, 0xf3 ;  /* 0x000000f304117836 */ /* 0x004fc60000000000 */
[----:B------:R2:W-:Y:S01]  /*3d360*/  STL [R1+0x1b94], R14 ;  /* 0x001b940e01007387 */ /* 0x0005e20000100800 */
[----:B-1----:R-:W-:-:S03]  /*3d370*/  VIADD R16, R4, 0xf5 ;  /* 0x000000f504107836 */ /* 0x002fc60000000000 */
        /* <DEDUP_REMOVED lines=8> */
[----:B------:R-:W-:Y:S01]  /*3d400*/  STL [R1+0x1b80], R9 ;  /* 0x001b800901007387 */ /* 0x000fe20000100800 */
[----:B--2---:R-:W-:Y:S01]  /*3d410*/  IMAD.U32 R11, RZ, RZ, UR6 ;  /* 0x00000006ff0b7e24 */ /* 0x004fe2000f8e00ff */
[----:B------:R-:W-:Y:S02]  /*3d420*/  ULDC.64 UR6, c[0x0][0x220] ;  /* 0x0000880000067ab9 */ /* 0x000fe40000000a00 */
[----:B------:R0:W-:Y:S01]  /*3d430*/  STL [R1+0x1b7c], R8 ;  /* 0x001b7c0801007387 */ /* 0x0001e20000100800 */
[----:B------:R-:W-:Y:S01]  /*3d440*/  LEA R66, P4, R2, UR6, 0x1 ;  /* 0x0000000602427c11 */ /* 0x000fe2000f8808ff */
[----:B-1----:R-:W-:-:S03]  /*3d450*/  VIADD R10, R4, 0xff ;  /* 0x000000ff040a7836 */ /* 0x002fc60000000000 */
[----:B------:R-:W-:Y:S01]  /*3d460*/  LEA.HI.X.SX32 R67, R2, UR7, 0x1, P4 ;  /* 0x0000000702437c11 */ /* 0x000fe2000a0f0eff */
[----:B------:R-:W-:Y:S01]  /*3d470*/  UMOV UR7, UR8 ;  /* 0x0000000800077c82 */ /* 0x000fe20008000000 */
[C---:B------:R-:W-:Y:S01]  /*3d480*/  ISETP.LT.AND P4, PT, R6.reuse, UR16, !P2 ;  /* 0x0000001006007c0c */ /* 0x040fe2000d781270 */
[----:B------:R-:W-:Y:S01]  /*3d490*/  ULDC.64 UR8, c[0x0][0x228] ;  /* 0x00008a0000087ab9 */ /* 0x000fe20000000a00 */
[----:B------:R-:W-:Y:S01]  /*3d4a0*/  ISETP.LT.AND P2, PT, R6, UR7, !P1 ;  /* 0x0000000706007c0c */ /* 0x000fe2000cf41270 */
[----:B------:R-:W-:Y:S01]  /*3d4b0*/  UMOV UR6, UR8 ;  /* 0x0000000800067c82 */ /* 0x000fe20008000000 */
[----:B------:R-:W-:Y:S01]  /*3d4c0*/  ISETP.LT.AND P1, PT, R5, UR30, !P1 ;  /* 0x0000001e05007c0c */ /* 0x000fe2000cf21270 */
[----:B------:R-:W-:Y:S01]  /*3d4d0*/  UMOV UR8, UR10 ;  /* 0x0000000a00087c82 */ /* 0x000fe20008000000 */
[----:B------:R-:W-:Y:S01]  /*3d4e0*/  ULDC.64 UR16, c[0x0][0x228] ;  /* 0x00008a0000107ab9 */ /* 0x000fe20000000a00 */
[----:B------:R-:W-:Y:S01]  /*3d4f0*/  ULDC.64 UR10, c[0x0][0x228] ;  /* 0x00008a00000a7ab9 */ /* 0x000fe20000000a00 */
[----:B------:R-:W-:Y:S01]  /*3d500*/  UMOV UR38, UR9 ;  /* 0x0000000900267c82 */ /* 0x000fe20008000000 */
[----:B------:R-:W-:Y:S01]  /*3d510*/  UMOV UR33, UR10 ;  /* 0x0000000a00217c82 */ /* 0x000fe20008000000 */
[----:B------:R-:W-:Y:S01]  /*3d520*/  UMOV UR55, UR11 ;  /* 0x0000000b00377c82 */ /* 0x000fe20008000000 */
[----:B------:R-:W-:Y:S01]  /*3d530*/  ULDC.64 UR10, c[0x0][0x228] ;  /* 0x00008a00000a7ab9 */ /* 0x000fe20000000a00 */
[----:B0-----:R-:W-:Y:S01]  /*3d540*/  VIADD R8, R4, 0x103 ;  /* 0x0000010304087836 */ /* 0x001fe20000000000 */
[----:B------:R-:W-:Y:S01]  /*3d550*/  @P4 LOP3.LUT R3, R3, 0x40000000, RZ, 0xfc, !PT ;  /* 0x4000000003034812 */ /* 0x000fe200078efcff */
[----:B------:R-:W-:Y:S01]  /*3d560*/  UMOV UR32, UR10 ;  /* 0x0000000a00207c82 */ /* 0x000fe20008000000 */
[----:B------:R-:W-:Y:S01]  /*3d570*/  UMOV UR41, UR11 ;  /* 0x0000000b00297c82 */ /* 0x000fe20008000000 */
[----:B------:R-:W-:Y:S01]  /*3d580*/  ULDC.64 UR10, c[0x0][0x228] ;  /* 0x00008a00000a7ab9 */ /* 0x000fe20000000a00 */
[----:B------:R-:W-:Y:S01]  /*3d590*/  LOP3.LUT R3, R3, 0xdfffffff, RZ, 0xc0, !PT ;  /* 0xdfffffff03037812 */ /* 0x000fe200078ec0ff */
[----:B------:R-:W-:Y:S01]  /*3d5a0*/  UMOV UR40, UR10 ;  /* 0x0000000a00287c82 */ /* 0x000fe20008000000 */
[----:B------:R-:W-:Y:S01]  /*3d5b0*/  UMOV UR50, UR11 ;  /* 0x0000000b00327c82 */ /* 0x000fe20008000000 */
[----:B------:R-:W-:Y:S01]  /*3d5c0*/  ULDC.64 UR10, c[0x0][0x228] ;  /* 0x00008a00000a7ab9 */ /* 0x000fe20000000a00 */
        /* <DEDUP_REMOVED lines=10> */
[----:B------:R-:W-:Y:S01]  /*3d670*/  ISETP.LT.AND P2, PT, R6, UR6, !P0 ;  /* 0x0000000606007c0c */ /* 0x000fe2000c741270 */
[----:B------:R-:W-:Y:S01]  /*3d680*/  UMOV UR44, UR11 ;  /* 0x0000000b002c7c82 */ /* 0x000fe20008000000 */
[----:B------:R-:W-:Y:S01]  /*3d690*/  LOP3.LUT R3, R3, 0xf7ffffff, RZ, 0xc0, !PT ;  /* 0xf7ffffff03037812 */ /* 0x000fe200078ec0ff */
[----:B------:R-:W-:Y:S01]  /*3d6a0*/  ULDC.64 UR10, c[0x0][0x228] ;  /* 0x00008a00000a7ab9 */ /* 0x000fe20000000a00 */
[----:B------:R-:W-:Y:S01]  /*3d6b0*/  ULDC.64 UR6, c[0x0][0x228] ;  /* 0x00008a0000067ab9 */ /* 0x000fe20000000a00 */
[C---:B------:R-:W-:Y:S01]  /*3d6c0*/  VIADD R9, R4.reuse, 0x101 ;  /* 0x0000010104097836 */ /* 0x040fe20000000000 */
[----:B------:R-:W-:Y:S01]  /*3d6d0*/  @P1 LOP3.LUT R3, R3, 0x8000000, RZ, 0xfc, !PT ;  /* 0x0800000003031812 */ /* 0x000fe200078efcff */
[----:B------:R-:W-:Y:S01]  /*3d6e0*/  VIADD R2, R4, 0xd9 ;  /* 0x000000d904027836 */ /* 0x000fe20000000000 */
[----:B------:R-:W-:-:S02]  /*3d6f0*/  ISETP.LT.AND P1, PT, R5, UR24, !P0 ;  /* 0x0000001805007c0c */ /* 0x000fc4000c721270 */
[----:B------:R-:W-:Y:S02]  /*3d700*/  LOP3.LUT R3, R3, 0xfbffffff, RZ, 0xc0, !PT ;  /* 0xfbffffff03037812 */ /* 0x000fe400078ec0ff */
[----:B------:R-:W-:Y:S01]  /*3d710*/  ISETP.GE.AND P0, PT, R72, UR23, PT ;  /* 0x0000001748007c0c */ /* 0x000fe2000bf06270 */
[----:B------:R-:W-:Y:S01]  /*3d720*/  ULDC.64 UR22, c[0x0][0x228] ;  /* 0x00008a0000167ab9 */ /* 0x000fe20000000a00 */
[----:B------:R-:W-:Y:S01]  /*3d730*/  @P2 LOP3.LUT R3, R3, 0x4000000, RZ, 0xfc, !PT ;  /* 0x0400000003032812 */ /* 0x000fe200078efcff */
[----:B------:R-:W2:Y:S01]  /*3d740*/  LDL.LU R72, [R1+0x1c3c] ;  /* 0x001c3c0001487983 */ /* 0x000ea20000300800 */
[----:B------:R-:W-:Y:S02]  /*3d750*/  UMOV UR43, UR23 ;  /* 0x00000017002b7c82 */ /* 0x000fe40008000000 */
[----:B------:R-:W-:-:S04]  /*3d760*/  LOP3.LUT R3, R3, 0xfdffffff, RZ, 0xc0, !PT ;  /* 0xfdffffff03037812 */ /* 0x000fc800078ec0ff */
[----:B------:R-:W-:Y:S02]  /*3d770*/  @P1 LOP3.LUT R3, R3, 0x2000000, RZ, 0xfc, !PT ;  /* 0x0200000003031812 */ /* 0x000fe400078efcff */
[----:B------:R-:W-:Y:S01]  /*3d780*/  ISETP.LT.AND P1, PT, R6, UR8, !P0 ;  /* 0x0000000806007c0c */ /* 0x000fe2000c721270 */
[----:B------:R-:W-:Y:S01]  /*3d790*/  UMOV UR8, UR22 ;  /* 0x0000001600087c82 */ /* 0x000fe20008000000 */
[----:B------:R-:W-:Y:S01]  /*3d7a0*/  ISETP.LT.AND P0, PT, R5, UR12, !P0 ;  /* 0x0000000c05007c0c */ /* 0x000fe2000c701270 */
[----:B------:R-:W-:Y:S01]  /*3d7b0*/  ULDC.64 UR22, c[0x0][0x228] ;  /* 0x00008a0000167ab9 */ /* 0x000fe20000000a00 */
[----:B------:R-:W-:-:S09]  /*3d7c0*/  LOP3.LUT R3, R3, 0xfeffffff, RZ, 0xc0, !PT ;  /* 0xfeffffff03037812 */ /* 0x000fd200078ec0ff */
[----:B------:R-:W-:-:S04]  /*3d7d0*/  @P1 LOP3.LUT R3, R3, 0x1000000, RZ, 0xfc, !PT ;  /* 0x0100000003031812 */ /* 0x000fc800078efcff */
[----:B------:R-:W-:-:S04]  /*3d7e0*/  LOP3.LUT R3, R3, 0xff7fffff, RZ, 0xc0, !PT ;  /* 0xff7fffff03037812 */ /* 0x000fc800078ec0ff */
[----:B------:R-:W-:Y:S02]  /*3d7f0*/  @P0 LOP3.LUT R3, R3, 0x800000, RZ, 0xfc, !PT ;  /* 0x0080000003030812 */ /* 0x000fe400078efcff */
[----:B------:R-:W-:Y:S01]  /*3d800*/  ISETP.GE.AND P0, PT, R71, UR31, PT ;  /* 0x0000001f47007c0c */ /* 0x000fe2000bf06270 */
[----:B------:R-:W-:Y:S01]  /*3d810*/  ULDC.64 UR30, c[0x0][0x228] ;  /* 0x00008a00001e7ab9 */ /* 0x000fe20000000a00 */
[----:B------:R-:W-:Y:S01]  /*3d820*/  LOP3.LUT R3, R3, 0xffbfffff, RZ, 0xc0, !PT ;  /* 0xffbfffff03037812 */ /* 0x000fe200078ec0ff */
[----:B------:R-:W3:Y:S01]  /*3d830*/  LDL.LU R71, [R1+0x1c38] ;  /* 0x001c380001477983 */ /* 0x000ee20000300800 */
[----:B------:R-:W-:Y:S02]  /*3d840*/  ISETP.LT.AND P1, PT, R6, UR16, !P0 ;  /* 0x0000001006007c0c */ /* 0x000fe4000c721270 */
[----:B------:R-:W-:Y:S01]  /*3d850*/  ISETP.LT.AND P0, PT, R5, UR33, !P0 ;  /* 0x0000002105007c0c */ /* 0x000fe2000c701270 */
[----:B------:R-:W-:-:S10]  /*3d860*/  UMOV UR33, UR30 ;  /* 0x0000001e00217c82 */ /* 0x000fd40008000000 */
        /* <DEDUP_REMOVED lines=9> */
[----:B------:R-:W-:Y:S01]  /*3d900*/  UMOV UR32, UR46 ;  /* 0x0000002e00207c82 */ /* 0x000fe20008000000 */
[----:B------:R-:W-:-:S09]  /*3d910*/  ULDC.64 UR46, c[0x0][0x228] ;  /* 0x00008a00002e7ab9 */ /* 0x000fd20000000a00 */
[----:B------:R-:W-:-:S04]  /*3d920*/  @P1 LOP3.LUT R3, R3, 0x100000, RZ, 0xfc, !PT ;  /* 0x0010000003031812 */ /* 0x000fc800078efcff */
[----:B------:R-:W-:-:S04]  /*3d930*/  LOP3.LUT R3, R3, 0xfff7ffff, RZ, 0xc0, !PT ;  /* 0xfff7ffff03037812 */ /* 0x000fc800078ec0ff */
[----:B------:R-:W-:Y:S02]  /*3d940*/  @P0 LOP3.LUT R3, R3, 0x80000, RZ, 0xfc, !PT ;  /* 0x0008000003030812 */ /* 0x000fe400078efcff */
[----:B------:R-:W-:Y:S01]  /*3d950*/  ISETP.GE.AND P0, PT, R69, UR13, PT ;  /* 0x0000000d45007c0c */ /* 0x000fe2000bf06270 */
[----:B------:R-:W-:Y:S01]  /*3d960*/  ULDC.64 UR12, c[0x0][0x228] ;  /* 0x00008a00000c7ab9 */ /* 0x000fe20000000a00 */
[----:B------:R-:W-:Y:S01]  /*3d970*/  LOP3.LUT R3, R3, 0xfffbffff, RZ, 0xc0, !PT ;  /* 0xfffbffff03037812 */ /* 0x000fe200078ec0ff */
[----:B------:R-:W-:Y:S01]  /*3d980*/  UMOV UR45, UR47 ;  /* 0x0000002f002d7c82 */ /* 0x000fe20008000000 */
[----:B------:R-:W-:Y:S01]  /*3d990*/  ISETP.LT.AND P2, PT, R6, UR14, !P0 ;  /* 0x0000000e06007c0c */ /* 0x000fe2000c741270 */
[----:B------:R-:W3:Y:S01]  /*3d9a0*/  LDL.LU R69, [R1+0x1c30] ;  /* 0x001c300001457983 */ /* 0x000ee20000300800 */
[----:B------:R-:W-:Y:S02]  /*3d9b0*/  ISETP.LT.AND P1, PT, R5, UR40, !P0 ;  /* 0x0000002805007c0c */ /* 0x000fe4000c721270 */
[----:B------:R-:W-:Y:S01]  /*3d9c0*/  ISETP.GE.AND P0, PT, R68, UR17, PT ;  /* 0x0000001144007c0c */ /* 0x000fe2000bf06270 */
[----:B------:R-:W-:Y:S01]  /*3d9d0*/  ULDC.64 UR16, c[0x0][0x228] ;  /* 0x00008a0000107ab9 */ /* 0x000fe20000000a00 */
[----:B------:R-:W3:Y:S07]  /*3d9e0*/  LDL.LU R68, [R1+0x1c2c] ;  /* 0x001c2c0001447983 */ /* 0x000eee0000300800 */
[----:B------:R-:W-:-:S04]  /*3d9f0*/  @P2 LOP3.LUT R3, R3, 0x40000, RZ, 0xfc, !PT ;  /* 0x0004000003032812 */ /* 0x000fc800078efcff */
[----:B------:R-:W-:-:S04]  /*3da00*/  LOP3.LUT R3, R3, 0xfffdffff, RZ, 0xc0, !PT ;  /* 0xfffdffff03037812 */ /* 0x000fc800078ec0ff */
[----:B------:R-:W-:Y:S02]  /*3da10*/  @P1 LOP3.LUT R3, R3, 0x20000, RZ, 0xfc, !PT ;  /* 0x0002000003031812 */ /* 0x000fe400078efcff */
[----:B------:R-:W-:Y:S02]  /*3da20*/  ISETP.LT.AND P1, PT, R6, UR20, !P0 ;  /* 0x0000001406007c0c */ /* 0x000fe4000c721270 */
[----:B------:R-:W-:Y:S02]  /*3da30*/  ISETP.LT.AND P0, PT, R5, UR35, !P0 ;  /* 0x0000002305007c0c */ /* 0x000fe4000c701270 */
[----:B------:R-:W-:-:S09]  /*3da40*/  LOP3.LUT R3, R3, 0xfffeffff, RZ, 0xc0, !PT ;  /* 0xfffeffff03037812 */ /* 0x000fd200078ec0ff */
[----:B------:R-:W-:-:S04]  /*3da50*/  @P1 LOP3.LUT R3, R3, 0x10000, RZ, 0xfc, !PT ;  /* 0x0001000003031812 */ /* 0x000fc800078efcff */
[----:B------:R-:W-:-:S04]  /*3da60*/  LOP3.LUT R3, R3, 0xffff7fff, RZ, 0xc0, !PT ;  /* 0xffff7fff03037812 */ /* 0x000fc800078ec0ff */
[----:B------:R-:W-:Y:S02]  /*3da70*/  @P0 LOP3.LUT R3, R3, 0x8000, RZ, 0xfc, !PT ;  /* 0x0000800003030812 */ /* 0x000fe400078efcff */
[----:B------:R-:W-:Y:S02]  /*3da80*/  ISETP.GE.AND P0, PT, R63, UR29, PT ;  /* 0x0000001d3f007c0c */ /* 0x000fe4000bf06270 */
[----:B------:R-:W-:Y:S01]  /*3da90*/  LOP3.LUT R3, R3, 0xffffbfff, RZ, 0xc0, !PT ;  /* 0xffffbfff03037812 */ /* 0x000fe200078ec0ff */
[----:B------:R-:W-:Y:S01]  /*3daa0*/  UMOV UR30, UR16 ;  /* 0x00000010001e7c82 */ /* 0x000fe20008000000 */
[----:B------:R-:W-:Y:S01]  /*3dab0*/  ISETP.LT.AND P1, PT, R6, UR18, !P0 ;  /* 0x0000001206007c0c */ /* 0x000fe2000c721270 */
[----:B------:R-:W-:Y:S01]  /*3dac0*/  UMOV UR28, UR17 ;  /* 0x00000011001c7c82 */ /* 0x000fe20008000000 */
[----:B------:R-:W-:Y:S01]  /*3dad0*/  ISETP.LT.AND P0, PT, R5, UR9, !P0 ;  /* 0x0000000905007c0c */ /* 0x000fe2000c701270 */
[----:B------:R-:W-:Y:S01]  /*3dae0*/  ULDC.64 UR16, c[0x0][0x228] ;  /* 0x00008a0000107ab9 */ /* 0x000fe20000000a00 */
[----:B------:R-:W4:Y:S09]  /*3daf0*/  LDL.LU R63, [R1+0x1c28] ;  /* 0x001c2800013f7983 */ /* 0x000f320000300800 */
[----:B------:R-:W-:-:S04]  /*3db00*/  @P1 LOP3.LUT R3, R3, 0x4000, RZ, 0xfc, !PT ;  /* 0x0000400003031812 */ /* 0x000fc800078efcff */
[----:B------:R-:W-:-:S04]  /*3db10*/  LOP3.LUT R3, R3, 0xffffdfff, RZ, 0xc0, !PT ;  /* 0xffffdfff03037812 */ /* 0x000fc800078ec0ff */
[----:B------:R-:W-:Y:S02]  /*3db20*/  @P0 LOP3.LUT R3, R3, 0x2000, RZ, 0xfc, !PT ;  /* 0x0000200003030812 */ /* 0x000fe400078efcff */
[----:B------:R-:W-:Y:S01]  /*3db30*/  ISETP.GE.AND P0, PT, R62, UR15, PT ;  /* 0x0000000f3e007c0c */ /* 0x000fe2000bf06270 */
[----:B------:R-:W-:Y:S01]  /*3db40*/  UMOV UR9, UR46 ;  /* 0x0000002e00097c82 */ /* 0x000fe20008000000 */
[----:B------:R-:W-:Y:S01]  /*3db50*/  LOP3.LUT R3, R3, 0xffffefff, RZ, 0xc0, !PT ;  /* 0xffffefff03037812 */ /* 0x000fe200078ec0ff */
[----:B------:R-:W-:Y:S01]  /*3db60*/  ULDC.64 UR14, c[0x0][0x228] ;  /* 0x00008a00000e7ab9 */ /* 0x000fe20000000a00 */
[----:B------:R-:W-:Y:S01]  /*3db70*/  ISETP.LT.AND P1, PT, R6, UR26, !P0 ;  /* 0x0000001a06007c0c */ /* 0x000fe2000c721270 */
[----:B------:R-:W-:Y:S01]  /*3db80*/  ULDC.64 UR46, c[0x0][0x228] ;  /* 0x00008a00002e7ab9 */ /* 0x000fe20000000a00 */
[----:B------:R-:W-:Y:S01]  /*3db90*/  ISETP.LT.AND P0, PT, R5, UR4, !P0 ;  /* 0x0000000405007c0c */ /* 0x000fe2000c701270 */
[----:B------:R-:W4:Y:S10]  /*3dba0*/  LDL.LU R62, [R1+0x1c24] ;  /* 0x001c2400013e7983 */ /* 0x000f340000300800 */
        /* <DEDUP_REMOVED lines=8> */
[----:B------:R-:W-:Y:S01]  /*3dc30*/  UMOV UR58, UR47 ;  /* 0x0000002f003a7c82 */ /* 0x000fe20008000000 */
[----:B------:R-:W-:Y:S01]  /*3dc40*/  ISETP.LT.AND P1, PT, R5, UR34, !P0 ;  /* 0x0000002205007c0c */ /* 0x000fe2000c721270 */
[----:B------:R-:W-:Y:S01]  /*3dc50*/  ULDC.64 UR34, c[0x0][0x228] ;  /* 0x00008a0000227ab9 */ /* 0x000fe20000000a00 */
[----:B------:R-:W-:Y:S01]  /*3dc60*/  ISETP.GE.AND P0, PT, R60, UR19, PT ;  /* 0x000000133c007c0c */ /* 0x000fe2000bf06270 */
[----:B------:R-:W-:Y:S01]  /*3dc70*/  ULDC.64 UR18, c[0x0][0x228] ;  /* 0x00008a0000127ab9 */ /* 0x000fe20000000a00 */
[----:B------:R-:W4:Y:S07]  /*3dc80*/  LDL.LU R61, [R1+0x1c20] ;  /* 0x001c2000013d7983 */ /* 0x000f2e0000300800 */
[----:B------:R-:W-:Y:S01]  /*3dc90*/  @P2 LOP3.LUT R3, R3, 0x400, RZ, 0xfc, !PT ;  /* 0x0000040003032812 */ /* 0x000fe200078efcff */
[----:B------:R-:W-:Y:S01]  /*3dca0*/  UMOV UR26, UR19 ;  /* 0x00000013001a7c82 */ /* 0x000fe20008000000 */
[----:B------:R-:W-:Y:S01]  /*3dcb0*/  UMOV UR47, UR34 ;  /* 0x00000022002f7c82 */ /* 0x000fe20008000000 */
[----:B------:R-:W-:Y:S01]  /*3dcc0*/  UMOV UR29, UR35 ;  /* 0x00000023001d7c82 */ /* 0x000fe20008000000 */
[----:B------:R-:W-:Y:S01]  /*3dcd0*/  LOP3.LUT R3, R3, 0xfffffdff, RZ, 0xc0, !PT ;  /* 0xfffffdff03037812 */ /* 0x000fe200078ec0ff */
[----:B------:R-:W4:Y:S03]  /*3dce0*/  LDL.LU R60, [R1+0x1c1c] ;  /* 0x001c1c00013c7983 */ /* 0x000f260000300800 */
[----:B------:R-:W-:-:S02]  /*3dcf0*/  @P1 LOP3.LUT R3, R3, 0x200, RZ, 0xfc, !PT ;  /* 0x0000020003031812 */ /* 0x000fc400078efcff */
        /* <DEDUP_REMOVED lines=17> */
[----:B------:R-:W-:-:S03]  /*3de10*/  ULDC.64 UR10, c[0x0][0x228] ;  /* 0x00008a00000a7ab9 */ /* 0x000fc60000000a00 */
[----:B------:R-:W-:Y:S02]  /*3de20*/  ISETP.LT.AND P1, PT, R6, UR24, !P0 ;  /* 0x0000001806007c0c */ /* 0x000fe4000c721270 */
[----:B------:R-:W-:Y:S01]  /*3de30*/  ISETP.LT.AND P0, PT, R5, UR32, !P0 ;  /* 0x0000002005007c0c */ /* 0x000fe2000c701270 */
[----:B------:R-:W-:Y:S01]  /*3de40*/  ULDC.64 UR32, c[0x0][0x228] ;  /* 0x00008a0000207ab9 */ /* 0x000fe20000000a00 */
[----:B------:R-:W-:-:S09]  /*3de50*/  LOP3.LUT R3, R3, 0xffffffef, RZ, 0xc0, !PT ;  /* 0xffffffef03037812 */ /* 0x000fd200078ec0ff */
[----:B------:R-:W-:-:S04]  /*3de60*/  @P1 LOP3.LUT R3, R3, 0x10, RZ, 0xfc, !PT ;  /* 0x0000001003031812 */ /* 0x000fc800078efcff */
[----:B------:R-:W-:-:S04]  /*3de70*/  LOP3.LUT R3, R3, 0xfffffff7, RZ, 0xc0, !PT ;  /* 0xfffffff703037812 */ /* 0x000fc800078ec0ff */
[----:B------:R-:W-:Y:S02]  /*3de80*/  @P0 LOP3.LUT R3, R3, 0x8, RZ, 0xfc, !PT ;  /* 0x0000000803030812 */ /* 0x000fe400078efcff */
[----:B------:R-:W-:Y:S01]  /*3de90*/  ISETP.GE.AND P0, PT, R43, UR7, PT ;  /* 0x000000072b007c0c */ /* 0x000fe2000bf06270 */
[----:B------:R-:W-:Y:S01]  /*3dea0*/  UMOV UR27, UR32 ;  /* 0x00000020001b7c82 */ /* 0x000fe20008000000 */
[----:B------:R-:W-:Y:S01]  /*3deb0*/  LOP3.LUT R3, R3, 0xfffffffb, RZ, 0xc0, !PT ;  /* 0xfffffffb03037812 */ /* 0x000fe200078ec0ff */
[----:B------:R-:W-:Y:S01]  /*3dec0*/  ULDC.64 UR6, c[0x0][0x228] ;  /* 0x00008a0000067ab9 */ /* 0x000fe20000000a00 */
[----:B------:R-:W-:Y:S02]  /*3ded0*/  ISETP.LT.AND P2, PT, R6, UR12, !P0 ;  /* 0x0000000c06007c0c */ /* 0x000fe4000c741270 */
[----:B------:R-:W-:Y:S02]  /*3dee0*/  ISETP.LT.AND P1, PT, R5, UR30, !P0 ;  /* 0x0000001e05007c0c */ /* 0x000fe4000c721270 */
[----:B------:R-:W-:Y:S01]  /*3def0*/  ISETP.GE.AND P0, PT, R42, UR23, PT ;  /* 0x000000172a007c0c */ /* 0x000fe2000bf06270 */
[----:B------:R-:W-:-:S08]  /*3df00*/  ULDC.64 UR22, c[0x0][0x228] ;  /* 0x00008a0000167ab9 */ /* 0x000fd00000000a00 */
[----:B------:R-:W-:-:S04]  /*3df10*/  @P2 LOP3.LUT R3, R3, 0x4, RZ, 0xfc, !PT ;  /* 0x0000000403032812 */ /* 0x000fc800078efcff */
[----:B------:R-:W-:-:S04]  /*3df20*/  LOP3.LUT R3, R3, 0xfffffffd, RZ, 0xc0, !PT ;  /* 0xfffffffd03037812 */ /* 0x000fc800078ec0ff */
[----:B------:R-:W-:Y:S02]  /*3df30*/  @P1 LOP3.LUT R3, R3, 0x2, RZ, 0xfc, !PT ;  /* 0x0000000203031812 */ /* 0x000fe400078efcff */
[----:B------:R-:W-:Y:S02]  /*3df40*/  ISETP.LT.AND P1, PT, R6, UR16, !P0 ;  /* 0x0000001006007c0c */ /* 0x000fe4000c721270 */
[----:B------:R-:W-:Y:S02]  /*3df50*/  ISETP.LT.AND P0, PT, R5, UR9, !P0 ;  /* 0x0000000905007c0c */ /* 0x000fe4000c701270 */
[----:B------:R-:W-:-:S11]  /*3df60*/  LOP3.LUT R3, R3, 0xfffffffe, RZ, 0xc0, !PT ;  /* 0xfffffffe03037812 */ /* 0x000fd600078ec0ff */
[----:B------:R-:W-:Y:S02]  /*3df70*/  @P0 LOP3.LUT R49, R49, 0x80000000, RZ, 0xfc, !PT ;  /* 0x8000000031310812 */ /* 0x000fe400078efcff */
[----:B------:R-:W-:Y:S02]  /*3df80*/  ISETP.GE.AND P0, PT, R41, UR25, PT ;  /* 0x0000001929007c0c */ /* 0x000fe4000bf06270 */
[----:B------:R-:W-:Y:S02]  /*3df90*/  @P1 LOP3.LUT R3, R3, 0x1, RZ, 0xfc, !PT ;  /* 0x0000000103031812 */ /* 0x000fe400078efcff */
[----:B------:R-:W-:Y:S02]  /*3dfa0*/  ISETP.LT.AND P1, PT, R6, UR14, !P0 ;  /* 0x0000000e06007c0c */ /* 0x000fe4000c721270 */
[----:B------:R-:W-:Y:S02]  /*3dfb0*/  ISETP.LT.AND P0, PT, R5, UR4, !P0 ;  /* 0x0000000405007c0c */ /* 0x000fe4000c701270 */
[----:B------:R-:W-:-:S09]  /*3dfc0*/  LOP3.LUT R49, R49, 0xbfffffff, RZ, 0xc0, !PT ;  /* 0xbfffffff31317812 */ /* 0x000fd200078ec0ff */
[----:B------:R-:W-:-:S04]  /*3dfd0*/  @P1 LOP3.LUT R49, R49, 0x40000000, RZ, 0xfc, !PT ;  /* 0x4000000031311812 */ /* 0x000fc800078efcff */
[----:B------:R-:W-:-:S04]  /*3dfe0*/  LOP3.LUT R49, R49, 0xdfffffff, RZ, 0xc0, !PT ;  /* 0xdfffffff31317812 */ /* 0x000fc800078ec0ff */
[----:B------:R-:W-:Y:S02]  /*3dff0*/  @P0 LOP3.LUT R49, R49, 0x20000000, RZ, 0xfc, !PT ;  /* 0x2000000031310812 */ /* 0x000fe400078efcff */
[----:B------:R-:W-:Y:S01]  /*3e000*/  ISETP.GE.AND P0, PT, R38, UR13, PT ;  /* 0x0000000d26007c0c */ /* 0x000fe2000bf06270 */
[----:B------:R-:W-:Y:S01]  /*3e010*/  UMOV UR30, UR22 ;  /* 0x00000016001e7c82 */ /* 0x000fe20008000000 */
[----:B------:R-:W-:Y:S01]  /*3e020*/  LOP3.LUT R49, R49, 0xefffffff, RZ, 0xc0, !PT ;  /* 0xefffffff31317812 */ /* 0x000fe200078ec0ff */
[----:B------:R-:W-:Y:S01]  /*3e030*/  UMOV UR24, UR23 ;  /* 0x0000001700187c82 */ /* 0x000fe20008000000 */
[----:B------:R-:W-:Y:S01]  /*3e040*/  ISETP.LT.AND P1, PT, R6, UR20, !P0 ;  /* 0x0000001406007c0c */ /* 0x000fe2000c721270 */
[----:B------:R-:W-:Y:S01]  /*3e050*/  ULDC.64 UR22, c[0x0][0x228] ;  /* 0x00008a0000167ab9 */ /* 0x000fe20000000a00 */
[----:B------:R-:W-:Y:S01]  /*3e060*/  ISETP.LT.AND P0, PT, R5, UR8, !P0 ;  /* 0x0000000805007c0c */ /* 0x000fe2000c701270 */
[----:B------:R-:W-:Y:S01]  /*3e070*/  UMOV UR56, UR33 ;  /* 0x0000002100387c82 */ /* 0x000fe20008000000 */
[----:B------:R-:W-:Y:S01]  /*3e080*/  ULDC.64 UR32, c[0x0][0x228] ;  /* 0x00008a0000207ab9 */ /* 0x000fe20000000a00 */
[----:B------:R-:W-:-:S08]  /*3e090*/  ULDC.64 UR12, c[0x0][0x228] ;  /* 0x00008a00000c7ab9 */ /* 0x000fd00000000a00 */
[----:B------:R-:W-:Y:S01]  /*3e0a0*/  @P1 LOP3.LUT R49, R49, 0x10000000, RZ, 0xfc, !PT ;  /* 0x1000000031311812 */ /* 0x000fe200078efcff */
[----:B------:R-:W-:-:S03]  /*3e0b0*/  ULDC.64 UR8, c[0x0][0x228] ;  /* 0x00008a0000087ab9 */ /* 0x000fc60000000a00 */
        /* <DEDUP_REMOVED lines=27> */
[----:B------:R-:W-:-:S10]  /*3e270*/  ULDC.64 UR20, c[0x0][0x228] ;  /* 0x00008a0000147ab9 */ /* 0x000fd40000000a00 */
        /* <DEDUP_REMOVED lines=9> */
[----:B------:R-:W-:-:S11]  /*3e310*/  ISETP.LT.AND P0, PT, R5, UR4, !P0 ;  /* 0x0000000405007c0c */ /* 0x000fd6000c701270 */
[----:B------:R-:W-:-:S04]  /*3e320*/  @P1 LOP3.LUT R49, R49, 0x100000, RZ, 0xfc, !PT ;  /* 0x0010000031311812 */ /* 0x000fc800078efcff */
[----:B------:R-:W-:-:S04]  /*3e330*/  LOP3.LUT R49, R49, 0xfff7ffff, RZ, 0xc0, !PT ;  /* 0xfff7ffff31317812 */ /* 0x000fc800078ec0ff */
[----:B------:R-:W-:Y:S02]  /*3e340*/  @P0 LOP3.LUT R49, R49, 0x80000, RZ, 0xfc, !PT ;  /* 0x0008000031310812 */ /* 0x000fe400078efcff */
[----:B------:R-:W-:-:S04]  /*3e350*/  ISETP.GE.AND P0, PT, R31, UR11, PT ;  /* 0x0000000b1f007c0c */ /* 0x000fc8000bf06270 */
[----:B------:R-:W-:Y:S02]  /*3e360*/  ISETP.LT.AND P2, PT, R6, UR12, !P0 ;  /* 0x0000000c06007c0c */ /* 0x000fe4000c741270 */
[----:B------:R-:W-:Y:S01]  /*3e370*/  ISETP.LT.AND P1, PT, R5, UR46, !P0 ;  /* 0x0000002e05007c0c */ /* 0x000fe2000c721270 */
[----:B------:R-:W-:Y:S01]  /*3e380*/  UMOV UR39, UR20 ;  /* 0x0000001400277c82 */ /* 0x000fe20008000000 */
[----:B------:R-:W-:Y:S01]  /*3e390*/  LOP3.LUT R49, R49, 0xfffbffff, RZ, 0xc0, !PT ;  /* 0xfffbffff31317812 */ /* 0x000fe200078ec0ff */
[----:B------:R-:W-:Y:S01]  /*3e3a0*/  UMOV UR29, UR28 ;  /* 0x0000001c001d7c82 */ /* 0x000fe20008000000 */
[----:B------:R-:W-:Y:S01]  /*3e3b0*/  ISETP.GE.AND P0, PT, R30, UR7, PT ;  /* 0x000000071e007c0c */ /* 0x000fe2000bf06270 */
[----:B------:R-:W-:Y:S01]  /*3e3c0*/  UMOV UR22, UR38 ;  /* 0x0000002600167c82 */ /* 0x000fe20008000000 */
[----:B------:R-:W-:Y:S01]  /*3e3d0*/  UMOV UR4, UR19 ;  /* 0x0000001300047c82 */ /* 0x000fe20008000000 */
[----:B------:R-:W-:-:S04]  /*3e3e0*/  ULDC.64 UR46, c[0x0][0x228] ;  /* 0x00008a00002e7ab9 */ /* 0x000fc80000000a00 */
[----:B------:R-:W-:Y:S01]  /*3e3f0*/  @P2 LOP3.LUT R49, R49, 0x40000, RZ, 0xfc, !PT ;  /* 0x0004000031312812 */ /* 0x000fe200078efcff */
[----:B------:R-:W-:Y:S01]  /*3e400*/  UMOV UR28, UR31 ;  /* 0x0000001f001c7c82 */ /* 0x000fe20008000000 */
[----:B------:R-:W-:Y:S02]  /*3e410*/  ULDC.64 UR6, c[0x0][0x228] ;  /* 0x00008a0000067ab9 */ /* 0x000fe40000000a00 */
[----:B------:R-:W-:-:S04]  /*3e420*/  LOP3.LUT R49, R49, 0xfffdffff, RZ, 0xc0, !PT ;  /* 0xfffdffff31317812 */ /* 0x000fc800078ec0ff */
[----:B------:R-:W-:Y:S02]  /*3e430*/  @P1 LOP3.LUT R49, R49, 0x20000, RZ, 0xfc, !PT ;  /* 0x0002000031311812 */ /* 0x000fe400078efcff */
[----:B------:R-:W-:Y:S02]  /*3e440*/  ISETP.LT.AND P1, PT, R6, UR16, !P0 ;  /* 0x0000001006007c0c */ /* 0x000fe4000c721270 */
[----:B------:R-:W-:Y:S01]  /*3e450*/  ISETP.LT.AND P0, PT, R5, UR10, !P0 ;  /* 0x0000000a05007c0c */ /* 0x000fe2000c701270 */
[----:B------:R-:W-:Y:S01]  /*3e460*/  UMOV UR31, UR21 ;  /* 0x00000015001f7c82 */ /* 0x000fe20008000000 */
[----:B------:R-:W-:Y:S01]  /*3e470*/  LOP3.LUT R49, R49, 0xfffeffff, RZ, 0xc0, !PT ;  /* 0xfffeffff31317812 */ /* 0x000fe200078ec0ff */
[----:B------:R-:W-:Y:S01]  /*3e480*/  ULDC.64 UR20, c[0x0][0x228] ;  /* 0x00008a0000147ab9 */ /* 0x000fe20000000a00 */
[----:B------:R-:W-:Y:S01]  /*3e490*/  UMOV UR38, UR18 ;  /* 0x0000001200267c82 */ /* 0x000fe20008000000 */
[----:B------:R-:W-:Y:S01]  /*3e4a0*/  ULDC.64 UR18, c[0x0][0x228] ;  /* 0x00008a0000127ab9 */ /* 0x000fe20000000a00 */
[----:B------:R-:W-:-:S05]  /*3e4b0*/  ULDC.64 UR10, c[0x0][0x228] ;  /* 0x00008a00000a7ab9 */ /* 0x000fca0000000a00 */
[----:B------:R-:W-:-:S04]  /*3e4c0*/  @P1 LOP3.LUT R49, R49, 0x10000, RZ, 0xfc, !PT ;  /* 0x0001000031311812 */ /* 0x000fc800078efcff */
[----:B------:R-:W-:-:S04]  /*3e4d0*/  LOP3.LUT R49, R49, 0xffff7fff, RZ, 0xc0, !PT ;  /* 0xffff7fff31317812 */ /* 0x000fc800078ec0ff */
[----:B------:R-:W-:Y:S02]  /*3e4e0*/  @P0 LOP3.LUT R49, R49, 0x8000, RZ, 0xfc, !PT ;  /* 0x0000800031310812 */ /* 0x000fe400078efcff */
[----:B------:R-:W-:-:S04]  /*3e4f0*/  ISETP.GE.AND P0, PT, R29, UR23, PT ;  /* 0x000000171d007c0c */ /* 0x000fc8000bf06270 */
[----:B------:R-:W-:Y:S02]  /*3e500*/  ISETP.LT.AND P2, PT, R6, UR14, !P0 ;  /* 0x0000000e06007c0c */ /* 0x000fe4000c741270 */
[----:B------:R-:W-:Y:S02]  /*3e510*/  ISETP.LT.AND P1, PT, R5, UR39, !P0 ;  /* 0x0000002705007c0c */ /* 0x000fe4000c721270 */
[----:B------:R-:W-:Y:S02]  /*3e520*/  LOP3.LUT R49, R49, 0xffffbfff, RZ, 0xc0, !PT ;  /* 0xffffbfff31317812 */ /* 0x000fe400078ec0ff */
[----:B------:R-:W-:Y:S01]  /*3e530*/  ISETP.GE.AND P0, PT, R28, UR13, PT ;  /* 0x0000000d1c007c0c */ /* 0x000fe2000bf06270 */
[----:B------:R-:W-:-:S06]  /*3e540*/  ULDC.64 UR12, c[0x0][0x228] ;  /* 0x00008a00000c7ab9 */ /* 0x000fcc0000000a00 */
[----:B------:R-:W-:-:S04]  /*3e550*/  @P2 LOP3.LUT R49, R49, 0x4000, RZ, 0xfc, !PT ;  /* 0x0000400031312812 */ /* 0x000fc800078efcff */
[----:B------:R-:W-:-:S04]  /*3e560*/  LOP3.LUT R49, R49, 0xffffdfff, RZ, 0xc0, !PT ;  /* 0xffffdfff31317812 */ /* 0x000fc800078ec0ff */
[----:B------:R-:W-:Y:S02]  /*3e570*/  @P1 LOP3.LUT R49, R49, 0x2000, RZ, 0xfc, !PT ;  /* 0x0000200031311812 */ /* 0x000fe400078efcff */
        /* <DEDUP_REMOVED lines=8> */
[----:B------:R-:W-:-:S03]  /*3e600*/  ULDC.64 UR16, c[0x0][0x228] ;  /* 0x00008a0000107ab9 */ /* 0x000fc60000000a00 */
        /* <DEDUP_REMOVED lines=11> */
[----:B------:R-:W-:-:S11]  /*3e6c0*/  ISETP.LT.AND P0, PT, R5, UR46, !P0 ;  /* 0x0000002e05007c0c */ /* 0x000fd6000c701270 */
        /* <DEDUP_REMOVED lines=42> */
[----:B------:R-:W-:-:S11]  /*3e970*/  ULDC.64 UR50, c[0x0][0x228] ;  /* 0x00008a0000327ab9 */ /* 0x000fd60000000a00 */
[----:B------:R-:W-:Y:S02]  /*3e980*/  @P0 LOP3.LUT R7, R7, 0x80000000, RZ, 0xfc, !PT ;  /* 0x8000000007070812 */ /* 0x000fe400078efcff */
[----:B------:R-:W-:Y:S01]  /*3e990*/  ISETP.GE.AND P0, PT, R14, UR17, PT ;  /* 0x000000110e007c0c */ /* 0x000fe2000bf06270 */
[----:B------:R-:W-:-:S03]  /*3e9a0*/  ULDC.64 UR16, c[0x0][0x228] ;  /* 0x00008a0000107ab9 */ /* 0x000fc60000000a00 */
[----:B------:R-:W-:Y:S02]  /*3e9b0*/  ISETP.LT.AND P2, PT, R6, UR10, !P0 ;  /* 0x0000000a06007c0c */ /* 0x000fe4000c741270 */
[----:B------:R-:W-:Y:S02]  /*3e9c0*/  @P1 LOP3.LUT R49, R49, 0x1, RZ, 0xfc, !PT ;  /* 0x0000000131311812 */ /* 0x000fe400078efcff */
[----:B------:R-:W-:Y:S02]  /*3e9d0*/  ISETP.LT.AND P1, PT, R5, UR50, !P0 ;  /* 0x0000003205007c0c */ /* 0x000fe4000c721270 */
[----:B------:R-:W-:Y:S02]  /*3e9e0*/  LOP3.LUT R7, R7, 0xbfffffff, RZ, 0xc0, !PT ;  /* 0xbfffffff07077812 */ /* 0x000fe400078ec0ff */
[----:B------:R-:W-:Y:S01]  /*3e9f0*/  ISETP.GE.AND P0, PT, R15, UR15, PT ;  /* 0x0000000f0f007c0c */ /* 0x000fe2000bf06270 */
[----:B------:R-:W-:-:S04]  /*3ea00*/  ULDC.64 UR14, c[0x0][0x228] ;  /* 0x00008a00000e7ab9 */ /* 0x000fc80000000a00 */
        /* <DEDUP_REMOVED lines=9> */
[----:B------:R-:W-:-:S04]  /*3eaa0*/  ISETP.GE.AND P0, PT, R16, UR19, PT ;  /* 0x0000001310007c0c */ /* 0x000fc8000bf06270 */
[----:B------:R-:W-:Y:S01]  /*3eab0*/  ISETP.LT.AND P1, PT, R6, UR14, !P0 ;  /* 0x0000000e06007c0c */ /* 0x000fe2000c721270 */
[----:B------:R-:W-:Y:S01]  /*3eac0*/  IMAD R8, R4, UR5, RZ ;  /* 0x0000000504087c24 */ /* 0x000fe2000f8e02ff */
[----:B------:R-:W-:Y:S01]  /*3ead0*/  UMOV UR18, UR27 ;  /* 0x0000001b00127c82 */ /* 0x000fe20008000000 */
[----:B------:R-:W-:Y:S01]  /*3eae0*/  UMOV UR5, UR26 ;  /* 0x0000001a00057c82 */ /* 0x000fe20008000000 */
[----:B------:R-:W-:Y:S01]  /*3eaf0*/  ULDC.64 UR26, c[0x0][0x228] ;  /* 0x00008a00001a7ab9 */ /* 0x000fe20000000a00 */
[----:B------:R-:W-:Y:S02]  /*3eb00*/  LOP3.LUT R7, R7, 0xfbffffff, RZ, 0xc0, !PT ;  /* 0xfbffffff07077812 */ /* 0x000fe400078ec0ff */
[----:B------:R-:W-:-:S06]  /*3eb10*/  ISETP.LT.AND P0, PT, R5, UR26, !P0 ;  /* 0x0000001a05007c0c */ /* 0x000fcc000c701270 */
[----:B------:R-:W-:-:S04]  /*3eb20*/  @P1 LOP3.LUT R7, R7, 0x4000000, RZ, 0xfc, !PT ;  /* 0x0400000007071812 */ /* 0x000fc800078efcff */
[----:B------:R-:W-:Y:S01]  /*3eb30*/  LOP3.LUT R7, R7, 0xfdffffff, RZ, 0xc0, !PT ;  /* 0xfdffffff07077812 */ /* 0x000fe200078ec0ff */
[----:B------:R-:W-:Y:S01]  /*3eb40*/  UMOV UR26, UR20 ;  /* 0x00000014001a7c82 */ /* 0x000fe20008000000 */
[----:B------:R-:W-:Y:S02]  /*3eb50*/  UMOV UR20, UR24 ;  /* 0x0000001800147c82 */ /* 0x000fe40008000000 */
[----:B------:R-:W-:Y:S01]  /*3eb60*/  @P0 LOP3.LUT R7, R7, 0x2000000, RZ, 0xfc, !PT ;  /* 0x0200000007070812 */ /* 0x000fe200078efcff */
[----:B------:R-:W-:Y:S01]  /*3eb70*/  UMOV UR24, UR31 ;  /* 0x0000001f00187c82 */ /* 0x000fe20008000000 */
[----:B------:R-:W-:Y:S01]  /*3eb80*/  ISETP.GE.AND P0, PT, R17, UR11, PT ;  /* 0x0000000b11007c0c */ /* 0x000fe2000bf06270 */
[----:B------:R-:W-:Y:S01]  /*3eb90*/  UMOV UR16, UR30 ;  /* 0x0000001e00107c82 */ /* 0x000fe20008000000 */
[----:B------:R-:W-:Y:S01]  /*3eba0*/  ULDC.64 UR30, c[0x0][0x228] ;  /* 0x00008a00001e7ab9 */ /* 0x000fe20000000a00 */
[----:B------:R-:W-:Y:S01]  /*3ebb0*/  UMOV UR40, UR38 ;  /* 0x0000002600287c82 */ /* 0x000fe20008000000 */
[----:B------:R-:W-:Y:S01]  /*3ebc0*/  ISETP.LT.AND P1, PT, R6, UR30, !P0 ;  /* 0x0000001e06007c0c */ /* 0x000fe2000c721270 */
[----:B------:R-:W-:Y:S01]  /*3ebd0*/  UMOV UR38, UR46 ;  /* 0x0000002e00267c82 */ /* 0x000fe20008000000 */
[----:B------:R-:W-:Y:S01]  /*3ebe0*/  UMOV UR50, UR23 ;  /* 0x0000001700327c82 */ /* 0x000fe20008000000 */
[----:B------:R-:W-:Y:S01]  /*3ebf0*/  UMOV UR46, UR22 ;  /* 0x00000016002e7c82 */ /* 0x000fe20008000000 */
[----:B------:R-:W-:Y:S01]  /*3ec00*/  ULDC.64 UR22, c[0x0][0x228] ;  /* 0x00008a0000167ab9 */ /* 0x000fe20000000a00 */
[----:B------:R-:W-:Y:S01]  /*3ec10*/  LOP3.LUT R7, R7, 0xfeffffff, RZ, 0xc0, !PT ;  /* 0xfeffffff07077812 */ /* 0x000fe200078ec0ff */
[----:B------:R-:W-:Y:S01]  /*3ec20*/  ULDC.64 UR10, c[0x0][0x228] ;  /* 0x00008a00000a7ab9 */ /* 0x000fe20000000a00 */
[----:B------:R-:W-:-:S06]  /*3ec30*/  ISETP.LT.AND P0, PT, R5, UR22, !P0 ;  /* 0x0000001605007c0c */ /* 0x000fcc000c701270 */
[----:B------:R-:W-:-:S04]  /*3ec40*/  @P1 LOP3.LUT R7, R7, 0x1000000, RZ, 0xfc, !PT ;  /* 0x0100000007071812 */ /* 0x000fc800078efcff */
[----:B------:R-:W-:-:S04]  /*3ec50*/  LOP3.LUT R7, R7, 0xff7fffff, RZ, 0xc0, !PT ;  /* 0xff7fffff07077812 */ /* 0x000fc800078ec0ff */
[----:B------:R-:W-:Y:S02]  /*3ec60*/  @P0 LOP3.LUT R7, R7, 0x800000, RZ, 0xfc, !PT ;  /* 0x0080000007070812 */ /* 0x000fe400078efcff */
[----:B------:R-:W-:Y:S01]  /*3ec70*/  ISETP.GE.AND P0, PT, R18, UR13, PT ;  /* 0x0000000d12007c0c */ /* 0x000fe2000bf06270 */
[----:B------:R-:W-:Y:S01]  /*3ec80*/  UMOV UR30, UR18 ;  /* 0x00000012001e7c82 */ /* 0x000fe20008000000 */
[----:B------:R-:W-:Y:S01]  /*3ec90*/  ULDC.64 UR18, c[0x0][0x228] ;  /* 0x00008a0000127ab9 */ /* 0x000fe20000000a00 */
[----:B------:R-:W-:Y:S01]  /*3eca0*/  LOP3.LUT R7, R7, 0xffbfffff, RZ, 0xc0, !PT ;  /* 0xffbfffff07077812 */ /* 0x000fe200078ec0ff */
[----:B------:R-:W-:Y:S01]  /*3ecb0*/  ULDC.64 UR12, c[0x0][0x228] ;  /* 0x00008a00000c7ab9 */ /* 0x000fe20000000a00 */
[----:B------:R-:W-:Y:S02]  /*3ecc0*/  ISETP.LT.AND P1, PT, R6, UR10, !P0 ;  /* 0x0000000a06007c0c */ /* 0x000fe4000c721270 */
[----:B------:R-:W-:Y:S02]  /*3ecd0*/  ISETP.LT.AND P0, PT, R5, UR18, !P0 ;  /* 0x0000001205007c0c */ /* 0x000fe4000c701270 */
[----:B------:R-:W-:-:S02]  /*3ece0*/  R2UR UR35, R46 ;  /* 0x000000002e2372ca */ /* 0x000fc400000e0000 */
[----:B------:R-:W4:Y:S07]  /*3ecf0*/  LDL.LU R46, [R1+0x1c14] ;  /* 0x001c1400012e7983 */ /* 0x000f2e0000300800 */
[----:B------:R-:W-:-:S04]  /*3ed00*/  @P1 LOP3.LUT R7, R7, 0x400000, RZ, 0xfc, !PT ;  /* 0x0040000007071812 */ /* 0x000fc800078efcff */
[----:B------:R-:W-:Y:S02]  /*3ed10*/  LOP3.LUT R7, R7, 0xffdfffff, RZ, 0xc0, !PT ;  /* 0xffdfffff07077812 */ /* 0x000fe400078ec0ff */
[----:B------:R-:W-:Y:S02]  /*3ed20*/  R2UR UR34, R45 ;  /* 0x000000002d2272ca */ /* 0x000fe400000e0000 */
[----:B------:R-:W-:Y:S01]  /*3ed30*/  @P0 LOP3.LUT R7, R7, 0x200000, RZ, 0xfc, !PT ;  /* 0x0020000007070812 */ /* 0x000fe200078efcff */
[----:B------:R-:W4:Y:S01]  /*3ed40*/  LDL.LU R45, [R1+0x1c10] ;  /* 0x001c1000012d7983 */ /* 0x000f220000300800 */
[----:B------:R-:W-:Y:S02]  /*3ed50*/  ISETP.GE.AND P0, PT, R19, UR15, PT ;  /* 0x0000000f13007c0c */ /* 0x000fe4000bf06270 */
[----:B------:R-:W-:Y:S01]  /*3ed60*/  R2UR UR33, R40 ;  /* 0x00000000282172ca */ /* 0x000fe200000e0000 */
[----:B------:R-:W4:Y:S01]  /*3ed70*/  LDL.LU R44, [R1+0x1c0c] ;  /* 0x001c0c00012c7983 */ /* 0x000f220000300800 */
[----:B------:R-:W-:Y:S01]  /*3ed80*/  ISETP.LT.AND P1, PT, R6, UR12, !P0 ;  /* 0x0000000c06007c0c */ /* 0x000fe2000c721270 */
[----:B------:R-:W-:Y:S01]  /*3ed90*/  UMOV UR60, UR9 ;  /* 0x00000009003c7c82 */ /* 0x000fe20008000000 */
[----:B------:R-:W-:Y:S01]  /*3eda0*/  R2UR UR32, R39 ;  /* 0x00000000272072ca */ /* 0x000fe200000e0000 */
[----:B------:R-:W4:Y:S01]  /*3edb0*/  LDL.LU R43, [R1+0x1c08] ;  /* 0x001c0800012b7983 */ /* 0x000f220000300800 */
[----:B------:R-:W-:Y:S01]  /*3edc0*/  R2UR UR8, R36 ;  /* 0x00000000240872ca */ /* 0x000fe200000e0000 */
[----:B------:R-:W-:Y:S01]  /*3edd0*/  UMOV UR22, UR29 ;  /* 0x0000001d00167c82 */ /* 0x000fe20008000000 */
[----:B------:R-:W-:Y:S01]  /*3ede0*/  UMOV UR18, UR28 ;  /* 0x0000001c00127c82 */ /* 0x000fe20008000000 */
[----:B------:R-:W4:Y:S01]  /*3edf0*/  LDL.LU R42, [R1+0x1c04] ;  /* 0x001c0400012a7983 */ /* 0x000f220000300800 */
[----:B------:R-:W-:Y:S01]  /*3ee00*/  R2UR UR9, R37 ;  /* 0x00000000250972ca */ /* 0x000fe200000e0000 */
[----:B------:R-:W-:Y:S01]  /*3ee10*/  ULDC.64 UR28, c[0x0][0x228] ;  /* 0x00008a00001c7ab9 */ /* 0x000fe20000000a00 */
[----:B------:R-:W-:Y:S01]  /*3ee20*/  LOP3.LUT R7, R7, 0xffefffff, RZ, 0xc0, !PT ;  /* 0xffefffff07077812 */ /* 0x000fe200078ec0ff */
[----:B------:R-:W4:Y:S01]  /*3ee30*/  LDL.LU R41, [R1+0x1c00] ;  /* 0x001c000001297983 */ /* 0x000f220000300800 */
[----:B------:R-:W-:-:S03]  /*3ee40*/  ULDC.64 UR14, c[0x0][0x228] ;  /* 0x00008a00000e7ab9 */ /* 0x000fc60000000a00 */
[----:B------:R-:W4:Y:S04]  /*3ee50*/  LDL.LU R40, [R1+0x1bfc] ;  /* 0x001bfc0001287983 */ /* 0x000f280000300800 */
[----:B------:R-:W4:Y:S04]  /*3ee60*/  LDL.LU R39, [R1+0x1bf8] ;  /* 0x001bf80001277983 */ /* 0x000f280000300800 */
[----:B------:R-:W4:Y:S01]  /*3ee70*/  LDL.LU R38, [R1+0x1bf4] ;  /* 0x001bf40001267983 */ /* 0x000f220000300800 */
[----:B------:R-:W-:-:S03]  /*3ee80*/  ISETP.LT.AND P0, PT, R5, UR28, !P0 ;  /* 0x0000001c05007c0c */ /* 0x000fc6000c701270 */
[----:B------:R-:W4:Y:S04]  /*3ee90*/  LDL.LU R37, [R1+0x1bf0] ;  /* 0x001bf00001257983 */ /* 0x000f280000300800 */
[----:B------:R-:W4:Y:S04]  /*3eea0*/  LDL.LU R36, [R1+0x1bec] ;  /* 0x001bec0001247983 */ /* 0x000f280000300800 */
[----:B------:R-:W4:Y:S04]  /*3eeb0*/  LDL.LU R35, [R1+0x1be8] ;  /* 0x001be80001237983 */ /* 0x000f280000300800 */
[----:B------:R-:W4:Y:S04]  /*3eec0*/  LDL.LU R34, [R1+0x1be4] ;  /* 0x001be40001227983 */ /* 0x000f280000300800 */
[----:B------:R-:W4:Y:S01]  /*3eed0*/  LDL.LU R33, [R1+0x1be0] ;  /* 0x001be00001217983 */ /* 0x000f220000300800 */
[----:B------:R-:W-:-:S03]  /*3eee0*/  @P1 LOP3.LUT R7, R7, 0x100000, RZ, 0xfc, !PT ;  /* 0x0010000007071812 */ /* 0x000fc600078efcff */
[----:B------:R-:W4:Y:S04]  /*3eef0*/  LDL.LU R32, [R1+0x1bdc] ;  /* 0x001bdc0001207983 */ /* 0x000f280000300800 */
[----:B------:R-:W4:Y:S04]  /*3ef00*/  LDL.LU R31, [R1+0x1bd8] ;  /* 0x001bd800011f7983 */ /* 0x000f280000300800 */
[----:B------:R-:W4:Y:S04]  /*3ef10*/  LDL.LU R30, [R1+0x1bd4] ;  /* 0x001bd400011e7983 */ /* 0x000f280000300800 */
[----:B------:R-:W4:Y:S01]  /*3ef20*/  LDL.LU R29, [R1+0x1bd0] ;  /* 0x001bd000011d7983 */ /* 0x000f220000300800 */
[----:B------:R-:W-:-:S03]  /*3ef30*/  LOP3.LUT R7, R7, 0xfff7ffff, RZ, 0xc0, !PT ;  /* 0xfff7ffff07077812 */ /* 0x000fc600078ec0ff */
[----:B------:R-:W4:Y:S04]  /*3ef40*/  LDL.LU R28, [R1+0x1bcc] ;  /* 0x001bcc00011c7983 */ /* 0x000f280000300800 */
[----:B------:R-:W4:Y:S04]  /*3ef50*/  LDL.LU R27, [R1+0x1bc8] ;  /* 0x001bc800011b7983 */ /* 0x000f280000300800 */
[----:B------:R0:W-:Y:S01]  /*3ef60*/  STL [R1+0x910], R8 ;  /* 0x0009100801007387 */ /* 0x0001e20000100800 */
[----:B------:R-:W-:Y:S02]  /*3ef70*/  @P0 LOP3.LUT R7, R7, 0x80000, RZ, 0xfc, !PT ;  /* 0x0008000007070812 */ /* 0x000fe400078efcff */
[----:B------:R-:W-:Y:S01]  /*3ef80*/  ISETP.GE.AND P0, PT, R20, UR31, PT ;  /* 0x0000001f14007c0c */ /* 0x000fe2000bf06270 */
[----:B0-----:R-:W-:-:S05]  /*3ef90*/  VIADD R8, R8, UR32 ;  /* 0x0000002008087c36 */ /* 0x001fca0008000000 */
[----:B------:R0:W-:Y:S02]  /*3efa0*/  STL [R1+0x81c], R8 ;  /* 0x00081c0801007387 */ /* 0x0001e40000100800 */
[----:B0-----:R-:W-:Y:S01]  /*3efb0*/  VIADD R8, R8, UR33 ;  /* 0x0000002108087c36 */ /* 0x001fe20008000000 */
[----:B------:R-:W-:Y:S02]  /*3efc0*/  ULDC.64 UR32, c[0x0][0x228] ;  /* 0x00008a0000207ab9 */ /* 0x000fe40000000a00 */
[----:B------:R-:W-:Y:S02]  /*3efd0*/  ISETP.LT.AND P1, PT, R6, UR32, !P0 ;  /* 0x0000002006007c0c */ /* 0x000fe4000c721270 */
[----:B------:R-:W-:Y:S02]  /*3efe0*/  ISETP.LT.AND P0, PT, R5, UR14, !P0 ;  /* 0x0000000e05007c0c */ /* 0x000fe4000c701270 */
[----:B------:R-:W-:Y:S01]  /*3eff0*/  LOP3.LUT R7, R7, 0xfffbffff, RZ, 0xc0, !PT ;  /* 0xfffbffff07077812 */ /* 0x000fe200078ec0ff */
[----:B------:R0:W-:Y:S08]  /*3f000*/  STL [R1+0x55c], R8 ;  /* 0x00055c0801007387 */ /* 0x0001f00000100800 */
[----:B------:R-:W-:Y:S01]  /*3f010*/  @P1 LOP3.LUT R7, R7, 0x40000, RZ, 0xfc, !PT ;  /* 0x0004000007071812 */ /* 0x000fe200078efcff */
[----:B0-----:R-:W-:-:S03]  /*3f020*/  VIADD R8, R8, UR34 ;  /* 0x0000002208087c36 */ /* 0x001fc60008000000 */
[----:B------:R-:W-:Y:S01]  /*3f030*/  LOP3.LUT R7, R7, 0xfffdffff, RZ, 0xc0, !PT ;  /* 0xfffdffff07077812 */ /* 0x000fe200078ec0ff */
[----:B------:R-:W-:Y:S01]  /*3f040*/  UMOV UR14, UR30 ;  /* 0x0000001e000e7c82 */ /* 0x000fe20008000000 */
[----:B------:R-:W-:Y:S02]  /*3f050*/  ULDC.64 UR30, c[0x0][0x228] ;  /* 0x00008a00001e7ab9 */ /* 0x000fe40000000a00 */
[----:B------:R-:W-:Y:S01]  /*3f060*/  @P0 LOP3.LUT R7, R7, 0x20000, RZ, 0xfc, !PT ;  /* 0x0002000007070812 */ /* 0x000fe200078efcff */
[----:B------:R0:W-:Y:S01]  /*3f070*/  STL [R1+0x4d0], R8 ;  /* 0x0004d00801007387 */ /* 0x0001e20000100800 */
[----:B------:R-:W-:Y:S01]  /*3f080*/  ISETP.GE.AND P0, PT, R21, UR11, PT ;  /* 0x0000000b15007c0c */ /* 0x000fe2000bf06270 */
[----:B------:R-:W-:Y:S01]  /*3f090*/  UMOV UR28, UR45 ;  /* 0x0000002d001c7c82 */ /* 0x000fe20008000000 */
[----:B------:R-:W-:Y:S01]  /*3f0a0*/  LOP3.LUT R7, R7, 0xfffeffff, RZ, 0xc0, !PT ;  /* 0xfffeffff07077812 */ /* 0x000fe200078ec0ff */
[----:B------:R-:W-:Y:S01]  /*3f0b0*/  ULDC.64 UR10, c[0x0][0x228] ;  /* 0x00008a00000a7ab9 */ /* 0x000fe20000000a00 */
[----:B------:R-:W-:Y:S01]  /*3f0c0*/  ISETP.LT.AND P1, PT, R6, UR30, !P0 ;  /* 0x0000001e06007c0c */ /* 0x000fe2000c721270 */
[----:B0-----:R-:W-:Y:S01]  /*3f0d0*/  VIADD R8, R8, UR35 ;  /* 0x0000002308087c36 */ /* 0x001fe20008000000 */
[----:B------:R-:W-:-:S04]  /*3f0e0*/  ULDC.64 UR34, c[0x0][0x228] ;  /* 0x00008a0000227ab9 */ /* 0x000fc80000000a00 */
[----:B------:R0:W-:Y:S02]  /*3f0f0*/  STL [R1+0x4d4], R8 ;  /* 0x0004d40801007387 */ /* 0x0001e40000100800 */
[----:B0-----:R-:W-:Y:S01]  /*3f100*/  VIADD R8, R8, UR36 ;  /* 0x0000002408087c36 */ /* 0x001fe20008000000 */
[----:B------:R-:W-:Y:S01]  /*3f110*/  UMOV UR36, UR44 ;  /* 0x0000002c00247c82 */ /* 0x000fe20008000000 */
[----:B------:R-:W-:Y:S02]  /*3f120*/  ULDC.64 UR44, c[0x0][0x228] ;  /* 0x00008a00002c7ab9 */ /* 0x000fe40000000a00 */
[----:B------:R-:W-:Y:S02]  /*3f130*/  ISETP.LT.AND P0, PT, R5, UR44, !P0 ;  /* 0x0000002c05007c0c */ /* 0x000fe4000c701270 */
[----:B------:R-:W-:-:S04]  /*3f140*/  @P1 LOP3.LUT R7, R7, 0x10000, RZ, 0xfc, !PT ;  /* 0x0001000007071812 */ /* 0x000fc800078efcff */
[----:B------:R-:W-:-:S07]  /*3f150*/  LOP3.LUT R7, R7, 0xffff7fff, RZ, 0xc0, !PT ;  /* 0xffff7fff07077812 */ /* 0x000fce00078ec0ff */
        /* <DEDUP_REMOVED lines=11> */
[----:B------:R-:W-:Y:S02]  /*3f210*/  UMOV UR22, UR16 ;  /* 0x0000001000167c82 */ /* 0x000fe40008000000 */
[----:B------:R-:W-:Y:S01]  /*3f220*/  ISETP.LT.AND P1, PT, R6, UR12, !P0 ;  /* 0x0000000c06007c0c */ /* 0x000fe2000c721270 */
[----:B------:R-:W-:Y:S01]  /*3f230*/  UMOV UR16, UR40 ;  /* 0x0000002800107c82 */ /* 0x000fe20008000000 */
[----:B------:R-:W-:Y:S01]  /*3f240*/  UMOV UR40, UR20 ;  /* 0x0000001400287c82 */ /* 0x000fe20008000000 */
[----:B------:R-:W-:Y:S01]  /*3f250*/  UMOV UR20, UR59 ;  /* 0x0000003b00147c82 */ /* 0x000fe20008000000 */
[----:B------:R-:W-:Y:S01]  /*3f260*/  UMOV UR30, UR58 ;  /* 0x0000003a001e7c82 */ /* 0x000fe20008000000 */
[----:B------:R-:W-:Y:S01]  /*3f270*/  ULDC.64 UR58, c[0x0][0x228] ;  /* 0x00008a00003a7ab9 */ /* 0x000fe20000000a00 */
[----:B------:R-:W-:-:S02]  /*3f280*/  LOP3.LUT R7, R7, 0xffffefff, RZ, 0xc0, !PT ;  /* 0xffffefff07077812 */ /* 0x000fc400078ec0ff */
[----:B------:R-:W-:Y:S01]  /*3f290*/  ISETP.LT.AND P0, PT, R5, UR58, !P0 ;  /* 0x0000003a05007c0c */ /* 0x000fe2000c701270 */
[----:B------:R0:W-:Y:S04]  /*3f2a0*/  STL [R1+0x4dc], R8 ;  /* 0x0004dc0801007387 */ /* 0x0001e80000100800 */
[----:B------:R-:W-:-:S04]  /*3f2b0*/  @P1 LOP3.LUT R7, R7, 0x1000, RZ, 0xfc, !PT ;  /* 0x0000100007071812 */ /* 0x000fc800078efcff */
[----:B------:R-:W-:Y:S01]  /*3f2c0*/  LOP3.LUT R7, R7, 0xfffff7ff, RZ, 0xc0, !PT ;  /* 0xfffff7ff07077812 */ /* 0x000fe200078ec0ff */
[----:B0-----:R-:W-:-:S03]  /*3f2d0*/  VIADD R8, R8, UR37 ;  /* 0x0000002508087c36 */ /* 0x001fc60008000000 */
[----:B------:R-:W-:Y:S01]  /*3f2e0*/  @P0 LOP3.LUT R7, R7, 0x800, RZ, 0xfc, !PT ;  /* 0x0000080007070812 */ /* 0x000fe200078efcff */
[----:B------:R-:W-:Y:S01]  /*3f2f0*/  UMOV UR44, UR43 ;  /* 0x0000002b002c7c82 */ /* 0x000fe20008000000 */
[----:B------:R-:W-:Y:S01]  /*3f300*/  ISETP.GE.AND P0, PT, R24, UR31, PT ;  /* 0x0000001f18007c0c */ /* 0x000fe2000bf06270 */
[----:B------:R0:W-:Y:S01]  /*3f310*/  STL [R1+0x4e4], R8 ;  /* 0x0004e40801007387 */ /* 0x0001e20000100800 */
[----:B------:R-:W-:Y:S01]  /*3f320*/  UMOV UR58, UR56 ;  /* 0x00000038003a7c82 */ /* 0x000fe20008000000 */
[----:B0-----:R-:W-:Y:S01]  /*3f330*/  VIADD R8, R8, UR42 ;  /* 0x0000002a08087c36 */ /* 0x001fe20008000000 */
[----:B------:R-:W-:Y:S02]  /*3f340*/  ULDC.64 UR42, c[0x0][0x228] ;  /* 0x00008a00002a7ab9 */ /* 0x000fe40000000a00 */
[----:B------:R-:W-:Y:S02]  /*3f350*/  ISETP.LT.AND P1, PT, R6, UR42, !P0 ;  /* 0x0000002a06007c0c */ /* 0x000fe4000c721270 */
[----:B------:R0:W-:Y:S01]  /*3f360*/  STL [R1+0x4ec], R8 ;  /* 0x0004ec0801007387 */ /* 0x0001e20000100800 */
[----:B------:R-:W-:Y:S01]  /*3f370*/  LOP3.LUT R7, R7, 0xfffffbff, RZ, 0xc0, !PT ;  /* 0xfffffbff07077812 */ /* 0x000fe200078ec0ff */
[----:B0-----:R-:W-:Y:S01]  /*3f380*/  VIADD R8, R8, UR48 ;  /* 0x0000003008087c36 */ /* 0x001fe20008000000 */
[----:B------:R-:W-:Y:S01]  /*3f390*/  UMOV UR48, UR57 ;  /* 0x0000003900307c82 */ /* 0x000fe20008000000 */
[----:B------:R-:W-:-:S02]  /*3f3a0*/  ULDC.64 UR56, c[0x0][0x228] ;  /* 0x00008a0000387ab9 */ /* 0x000fc40000000a00 */
[----:B------:R-:W-:-:S05]  /*3f3b0*/  ISETP.LT.AND P0, PT, R5, UR56, !P0 ;  /* 0x0000003805007c0c */ /* 0x000fca000c701270 */
[----:B------:R-:W-:-:S04]  /*3f3c0*/  @P1 LOP3.LUT R7, R7, 0x400, RZ, 0xfc, !PT ;  /* 0x0000040007071812 */ /* 0x000fc800078efcff */
[----:B------:R-:W-:Y:S01]  /*3f3d0*/  LOP3.LUT R7, R7, 0xfffffdff, RZ, 0xc0, !PT ;  /* 0xfffffdff07077812 */ /* 0x000fe200078ec0ff */
[----:B------:R-:W-:Y:S01]  /*3f3e0*/  UMOV UR42, UR36 ;  /* 0x00000024002a7c82 */ /* 0x000fe20008000000 */
[----:B------:R-:W-:Y:S02]  /*3f3f0*/  ULDC.64 UR36, c[0x0][0x228] ;  /* 0x00008a0000247ab9 */ /* 0x000fe40000000a00 */
[----:B------:R-:W-:Y:S02]  /*3f400*/  @P0 LOP3.LUT R7, R7, 0x200, RZ, 0xfc, !PT ;  /* 0x0000020007070812 */ /* 0x000fe400078efcff */
[----:B------:R-:W-:Y:S01]  /*3f410*/  ISETP.GE.AND P0, PT, R25, UR11, PT ;  /* 0x0000000b19007c0c */ /* 0x000fe2000bf06270 */
[----:B------:R-:W-:Y:S01]  /*3f420*/  UMOV UR34, UR30 ;  /* 0x0000001e00227c82 */ /* 0x000fe20008000000 */
[----:B------:R-:W-:Y:S01]  /*3f430*/  ULDC.64 UR30, c[0x0][0x228] ;  /* 0x00008a00001e7ab9 */ /* 0x000fe20000000a00 */
[----:B------:R-:W-:Y:S01]  /*3f440*/  LOP3.LUT R7, R7, 0xfffffeff, RZ, 0xc0, !PT ;  /* 0xfffffeff07077812 */ /* 0x000fe200078ec0ff */
[----:B------:R0:W-:Y:S01]  /*3f450*/  STL [R1+0x4f0], R8 ;  /* 0x0004f00801007387 */ /* 0x0001e20000100800 */
[----:B------:R-:W-:Y:S01]  /*3f460*/  ISETP.LT.AND P1, PT, R6, UR36, !P0 ;  /* 0x0000002406007c0c */ /* 0x000fe2000c721270 */
[----:B------:R-:W-:Y:S01]  /*3f470*/  ULDC.64 UR10, c[0x0][0x228] ;  /* 0x00008a00000a7ab9 */ /* 0x000fe20000000a00 */
[----:B------:R-:W-:-:S11]  /*3f480*/  ISETP.LT.AND P0, PT, R5, UR30, !P0 ;  /* 0x0000001e05007c0c */ /* 0x000fd6000c701270 */
[----:B------:R-:W-:-:S04]  /*3f490*/  @P1 LOP3.LUT R7, R7, 0x100, RZ, 0xfc, !PT ;  /* 0x0000010007071812 */ /* 0x000fc800078efcff */
[----:B------:R-:W-:Y:S01]  /*3f4a0*/  LOP3.LUT R7, R7, 0xffffff7f, RZ, 0xc0, !PT ;  /* 0xffffff7f07077812 */ /* 0x000fe200078ec0ff */
[----:B0-----:R-:W-:Y:S01]  /*3f4b0*/  VIADD R8, R8, UR49 ;  /* 0x0000003108087c36 */ /* 0x001fe20008000000 */
[----:B------:R-:W-:Y:S02]  /*3f4c0*/  UMOV UR49, UR44 ;  /* 0x0000002c00317c82 */ /* 0x000fe40008000000 */
[----:B------:R-:W-:Y:S01]  /*3f4d0*/  @P0 LOP3.LUT R7, R7, 0x80, RZ, 0xfc, !PT ;  /* 0x0000008007070812 */ /* 0x000fe200078efcff */
[----:B------:R-:W-:Y:S01]  /*3f4e0*/  UMOV UR44, UR32 ;  /* 0x00000020002c7c82 */ /* 0x000fe20008000000 */
[----:B------:R-:W-:Y:S01]  /*3f4f0*/  ISETP.GE.AND P0, PT, R252, UR13, PT ;  /* 0x0000000dfc007c0c */ /* 0x000fe2000bf06270 */
[----:B------:R-:W-:Y:S01]  /*3f500*/  ULDC.64 UR32, c[0x0][0x228] ;  /* 0x00008a0000207ab9 */ /* 0x000fe20000000a00 */
[----:B------:R-:W-:Y:S01]  /*3f510*/  LOP3.LUT R7, R7, 0xffffffbf, RZ, 0xc0, !PT ;  /* 0xffffffbf07077812 */ /* 0x000fe200078ec0ff */
[----:B------:R-:W-:Y:S01]  /*3f520*/  UMOV UR56, UR18 ;  /* 0x0000001200387c82 */ /* 0x000fe20008000000 */
[----:B------:R-:W-:Y:S01]  /*3f530*/  ISETP.LT.AND P1, PT, R6, UR32, !P0 ;  /* 0x0000002006007c0c */ /* 0x000fe2000c721270 */
[----:B------:R-:W-:Y:S01]  /*3f540*/  UMOV UR18, UR61 ;  /* 0x0000003d00127c82 */ /* 0x000fe20008000000 */
[----:B------:R-:W-:Y:S01]  /*3f550*/  ISETP.LT.AND P0, PT, R5, UR10, !P0 ;  /* 0x0000000a05007c0c */ /* 0x000fe2000c701270 */
[----:B------:R-:W-:Y:S01]  /*3f560*/  UMOV UR36, UR60 ;  /* 0x0000003c00247c82 */ /* 0x000fe20008000000 */
[----:B------:R-:W-:Y:S01]  /*3f570*/  ULDC.64 UR60, c[0x0][0x228] ;  /* 0x00008a00003c7ab9 */ /* 0x000fe20000000a00 */
[----:B------:R-:W-:Y:S01]  /*3f580*/  ULDC.64 UR12, c[0x0][0x228] ;  /* 0x00008a00000c7ab9 */ /* 0x000fe20000000a00 */
[----:B------:R0:W-:Y:S01]  /*3f590*/  STL [R1+0x4f4], R8 ;  /* 0x0004f40801007387 */ /* 0x0001e20000100800 */
[----:B------:R-:W-:Y:S01]  /*3f5a0*/  UMOV UR30, UR55 ;  /* 0x00000037001e7c82 */ /* 0x000fe20008000000 */
[----:B------:R-:W-:-:S05]  /*3f5b0*/  ULDC UR32, c[0x0][0x248] ;  /* 0x0000920000207ab9 */ /* 0x000fca0000000800 */
[----:B------:R-:W-:-:S04]  /*3f5c0*/  @P1 LOP3.LUT R7, R7, 0x40, RZ, 0xfc, !PT ;  /* 0x0000004007071812 */ /* 0x000fc800078efcff */
[----:B------:R-:W-:-:S04]  /*3f5d0*/  LOP3.LUT R7, R7, 0xffffffdf, RZ, 0xc0, !PT ;  /* 0xffffffdf07077812 */ /* 0x000fc800078ec0ff */
[----:B------:R-:W-:Y:S02]  /*3f5e0*/  @P0 LOP3.LUT R7, R7, 0x20, RZ, 0xfc, !PT ;  /* 0x0000002007070812 */ /* 0x000fe400078efcff */
[----:B------:R-:W-:-:S04]  /*3f5f0*/  ISETP.GE.AND P0, PT, R195, UR43, PT ;  /* 0x0000002bc3007c0c */ /* 0x000fc8000bf06270 */
[----:B------:R-:W-:Y:S02]  /*3f600*/  ISETP.LT.AND P1, PT, R6, UR60, !P0 ;  /* 0x0000003c06007c0c */ /* 0x000fe4000c721270 */
[----:B------:R-:W-:Y:S02]  /*3f610*/  ISETP.LT.AND P0, PT, R5, UR12, !P0 ;  /* 0x0000000c05007c0c */ /* 0x000fe4000c701270 */
[----:B------:R-:W-:-:S09]  /*3f620*/  LOP3.LUT R7, R7, 0xffffffef, RZ, 0xc0, !PT ;  /* 0xffffffef07077812 */ /* 0x000fd200078ec0ff */
[----:B------:R-:W-:-:S04]  /*3f630*/  @P1 LOP3.LUT R7, R7, 0x10, RZ, 0xfc, !PT ;  /* 0x0000001007071812 */ /* 0x000fc800078efcff */
[----:B------:R-:W-:Y:S01]  /*3f640*/  LOP3.LUT R7, R7, 0xfffffffb, RZ, 0xc0, !PT ;  /* 0xfffffffb07077812 */ /* 0x000fe200078ec0ff */
[----:B0-----:R-:W-:Y:S01]  /*3f650*/  VIADD R8, R8, UR52 ;  /* 0x0000003408087c36 */ /* 0x001fe20008000000 */
[----:B------:R-:W-:Y:S01]  /*3f660*/  UMOV UR52, UR54 ;  /* 0x0000003600347c82 */ /* 0x000fe20008000000 */
[----:B------:R-:W-:Y:S01]  /*3f670*/  ULDC.64 UR54, c[0x0][0x228] ;  /* 0x00008a0000367ab9 */ /* 0x000fe20000000a00 */
[----:B------:R-:W-:Y:S02]  /*3f680*/  @P0 LOP3.LUT R7, R7, 0x4, RZ, 0xfc, !PT ;  /* 0x0000000407070812 */ /* 0x000fe400078efcff */
[----:B------:R-:W-:-:S04]  /*3f690*/  ISETP.GE.AND P0, PT, R194, UR37, PT ;  /* 0x00000025c2007c0c */ /* 0x000fc8000bf06270 */
[----:B------:R-:W-:Y:S01]  /*3f6a0*/  ISETP.LT.AND P1, PT, R6, UR54, !P0 ;  /* 0x0000003606007c0c */ /* 0x000fe2000c721270 */
[----:B------:R0:W-:Y:S01]  /*3f6b0*/  STL [R1+0x4f8], R8 ;  /* 0x0004f80801007387 */ /* 0x0001e20000100800 */
[----:B------:R-:W-:Y:S01]  /*3f6c0*/  UMOV UR12, UR52 ;  /* 0x00000034000c7c82 */ /* 0x000fe20008000000 */
[----:B0-----:R-:W-:Y:S01]  /*3f6d0*/  VIADD R8, R8, UR53 ;  /* 0x0000003508087c36 */ /* 0x001fe20008000000 */
[----:B------:R-:W-:Y:S02]  /*3f6e0*/  ULDC.64 UR52, c[0x0][0x228] ;  /* 0x00008a0000347ab9 */ /* 0x000fe40000000a00 */
[----:B------:R-:W-:Y:S01]  /*3f6f0*/  ISETP.LT.AND P0, PT, R5, UR52, !P0 ;  /* 0x0000003405007c0c */ /* 0x000fe2000c701270 */
[----:B------:R-:W-:-:S06]  /*3f700*/  UMOV UR10, UR49 ;  /* 0x00000031000a7c82 */ /* 0x000fcc0008000000 */
[----:B------:R-:W-:Y:S01]  /*3f710*/  @P1 LOP3.LUT R51, R51, 0x1000, RZ, 0xfc, !PT ;  /* 0x0000100033331812 */ /* 0x000fe200078efcff */
[----:B------:R-:W-:Y:S01]  /*3f720*/  UMOV UR54, UR48 ;  /* 0x0000003000367c82 */ /* 0x000fe20008000000 */
[----:B------:R0:W-:Y:S01]  /*3f730*/  STL [R1+0x4fc], R8 ;  /* 0x0004fc0801007387 */ /* 0x0001e20000100800 */
[----:B------:R-:W-:Y:S01]  /*3f740*/  ULDC.64 UR48, c[0x0][0x228] ;  /* 0x00008a0000307ab9 */ /* 0x000fe20000000a00 */
[----:B------:R-:W-:Y:S01]  /*3f750*/  LOP3.LUT R51, R51, 0xfffff7ff, RZ, 0xc0, !PT ;  /* 0xfffff7ff33337812 */ /* 0x000fe200078ec0ff */
[----:B------:R-:W-:Y:S01]  /*3f760*/  UMOV UR60, UR36 ;  /* 0x00000024003c7c82 */ /* 0x000fe20008000000 */
[----:B------:R-:W-:Y:S01]  /*3f770*/  ULDC.64 UR36, c[0x0][0x228] ;  /* 0x00008a0000247ab9 */ /* 0x000fe20000000a00 */
[----:B------:R-:W-:Y:S01]  /*3f780*/  ULDC UR52, c[0x0][0x248] ;  /* 0x0000920000347ab9 */ /* 0x000fe20000000800 */
[----:B------:R-:W-:Y:S02]  /*3f790*/  @P0 LOP3.LUT R51, R51, 0x800, RZ, 0xfc, !PT ;  /* 0x0000080033330812 */ /* 0x000fe400078efcff */
[----:B------:R-:W-:Y:S01]  /*3f7a0*/  ISETP.GE.AND P0, PT, R193, UR33, PT ;  /* 0x00000021c1007c0c */ /* 0x000fe2000bf06270 */
[----:B0-----:R-:W-:Y:S01]  /*3f7b0*/  VIADD R8, R8, UR32 ;  /* 0x0000002008087c36 */ /* 0x001fe20008000000 */
[----:B------:R-:W-:Y:S01]  /*3f7c0*/  UMOV UR32, UR42 ;  /* 0x0000002a00207c82 */ /* 0x000fe20008000000 */
[----:B------:R-:W-:Y:S01]  /*3f7d0*/  ULDC UR42, c[0x0][0x248] ;  /* 0x00009200002a7ab9 */ /* 0x000fe20000000800 */
[----:B------:R-:W-:-:S02]  /*3f7e0*/  ISETP.LT.AND P1, PT, R6, UR48, !P0 ;  /* 0x0000003006007c0c */ /* 0x000fc4000c721270 */
[----:B------:R0:W-:Y:S01]  /*3f7f0*/  STL [R1+0x4d8], R8 ;  /* 0x0004d80801007387 */ /* 0x0001e20000100800 */
[----:B------:R-:W-:Y:S01]  /*3f800*/  LOP3.LUT R51, R51, 0xfffffeff, RZ, 0xc0, !PT ;  /* 0xfffffeff33337812 */ /* 0x000fe200078ec0ff */
[----:B0-----:R-:W-:Y:S01]  /*3f810*/  VIADD R8, R8, UR42 ;  /* 0x0000002a08087c36 */ /* 0x001fe20008000000 */
[----:B------:R-:W-:Y:S02]  /*3f820*/  ULDC.64 UR42, c[0x0][0x228] ;  /* 0x00008a00002a7ab9 */ /* 0x000fe40000000a00 */
[----:B------:R-:W-:-:S06]  /*3f830*/  ISETP.LT.AND P0, PT, R5, UR42, !P0 ;  /* 0x0000002a05007c0c */ /* 0x000fcc000c701270 */
[----:B------:R-:W-:-:S04]  /*3f840*/  @P1 LOP3.LUT R51, R51, 0x100, RZ, 0xfc, !PT ;  /* 0x0000010033331812 */ /* 0x000fc800078efcff */
[----:B------:R-:W-:-:S04]  /*3f850*/  LOP3.LUT R51, R51, 0xffffff7f, RZ, 0xc0, !PT ;  /* 0xffffff7f33337812 */ /* 0x000fc800078ec0ff */
[----:B------:R-:W-:Y:S02]  /*3f860*/  @P0 LOP3.LUT R51, R51, 0x80, RZ, 0xfc, !PT ;  /* 0x0000008033330812 */ /* 0x000fe400078efcff */
[----:B------:R-:W-:Y:S01]  /*3f870*/  ISETP.GE.AND P0, PT, R2, UR61, PT ;  /* 0x0000003d02007c0c */ /* 0x000fe2000bf06270 */
[----:B------:R0:W-:Y:S03]  /*3f880*/  STL [R1+0x4e0], R8 ;  /* 0x0004e00801007387 */ /* 0x0001e60000100800 */
[----:B------:R-:W-:Y:S01]  /*3f890*/  ISETP.LT.AND P1, PT, R6, UR36, !P0 ;  /* 0x0000002406007c0c */ /* 0x000fe2000c721270 */
[----:B0-----:R-:W-:Y:S01]  /*3f8a0*/  VIADD R8, R8, UR52 ;  /* 0x0000003408087c36 */ /* 0x001fe20008000000 */
[----:B------:R-:W-:Y:S01]  /*3f8b0*/  UMOV UR52, UR12 ;  /* 0x0000000c00347c82 */ /* 0x000fe20008000000 */
[----:B------:R-:W-:Y:S01]  /*3f8c0*/  UMOV UR12, UR32 ;  /* 0x00000020000c7c82 */ /* 0x000fe20008000000 */
[----:B------:R-:W-:Y:S01]  /*3f8d0*/  ULDC.64 UR32, c[0x0][0x228] ;  /* 0x00008a0000207ab9 */ /* 0x000fe20000000a00 */
[----:B------:R-:W-:-:S02]  /*3f8e0*/  LOP3.LUT R51, R51, 0xffffffef, RZ, 0xc0, !PT ;  /* 0xffffffef33337812 */ /* 0x000fc400078ec0ff */
[----:B------:R-:W-:-:S06]  /*3f8f0*/  ISETP.LT.AND P0, PT, R5, UR32, !P0 ;  /* 0x0000002005007c0c */ /* 0x000fcc000c701270 */
[----:B------:R-:W-:Y:S01]  /*3f900*/  @P1 LOP3.LUT R51, R51, 0x10, RZ, 0xfc, !PT ;  /* 0x0000001033331812 */ /* 0x000fe200078efcff */
[----:B------:R-:W-:-:S03]  /*3f910*/  VIADD R2, R4, 0x132 ;  /* 0x0000013204027836 */ /* 0x000fc60000000000 */
[----:B------:R-:W-:Y:S01]  /*3f920*/  LOP3.LUT R51, R51, 0xfffffff7, RZ, 0xc0, !PT ;  /* 0xfffffff733337812 */ /* 0x000fe200078ec0ff */
[----:B------:R-:W-:Y:S01]  /*3f930*/  UMOV UR32, UR5 ;  /* 0x0000000500207c82 */ /* 0x000fe20008000000 */
[----:B------:R-:W-:Y:S01]  /*3f940*/  UMOV UR42, UR54 ;  /* 0x00000036002a7c82 */ /* 0x000fe20008000000 */
[----:B------:R-:W-:Y:S01]  /*3f950*/  UMOV UR54, UR60 ;  /* 0x0000003c00367c82 */ /* 0x000fe20008000000 */
[----:B------:R-:W-:Y:S01]  /*3f960*/  ULDC.64 UR60, c[0x0][0x228] ;  /* 0x00008a00003c7ab9 */ /* 0x000fe20000000a00 */
[----:B------:R-:W-:Y:S01]  /*3f970*/  ULDC UR5, c[0x0][0x228] ;  /* 0x00008a0000057ab9 */ /* 0x000fe20000000800 */
[----:B------:R-:W-:Y:S02]  /*3f980*/  @P0 LOP3.LUT R51, R51, 0x8, RZ, 0xfc, !PT ;  /* 0x0000000833330812 */ /* 0x000fe400078efcff */
[----:B------:R-:W-:-:S04]  /*3f990*/  ISETP.GE.AND P0, PT, R2, UR32, PT ;  /* 0x0000002002007c0c */ /* 0x000fc8000bf06270 */
[----:B------:R-:W-:Y:S02]  /*3f9a0*/  ISETP.LT.AND P1, PT, R6, UR60, !P0 ;  /* 0x0000003c06007c0c */ /* 0x000fe4000c721270 */
[----:B------:R-:W-:Y:S02]  /*3f9b0*/  ISETP.LT.AND P0, PT, R5, UR5, !P0 ;  /* 0x0000000505007c0c */ /* 0x000fe4000c701270 */
[----:B------:R-:W-:Y:S01]  /*3f9c0*/  LOP3.LUT R7, R7, 0xfffffff7, RZ, 0xc0, !PT ;  /* 0xfffffff707077812 */ /* 0x000fe200078ec0ff */
[----:B------:R-:W-:Y:S01]  /*3f9d0*/  UMOV UR36, UR6 ;  /* 0x0000000600247c82 */ /* 0x000fe20008000000 */
[----:B------:R-:W-:Y:S01]  /*3f9e0*/  ULDC UR6, c[0x0][0x248] ;  /* 0x0000920000067ab9 */ /* 0x000fe20000000800 */
[----:B------:R0:W-:Y:S01]  /*3f9f0*/  STL [R1+0x4e8], R8 ;  /* 0x0004e80801007387 */ /* 0x0001e20000100800 */
[----:B------:R-:W-:Y:S01]  /*3fa00*/  VIADD R2, R4, 0x130 ;  /* 0x0000013004027836 */ /* 0x000fe20000000000 */
[----:B------:R-:W-:Y:S01]  /*3fa10*/  UMOV UR48, UR10 ;  /* 0x0000000a00307c82 */ /* 0x000fe20008000000 */
[----:B------:R-:W-:-:S03]  /*3fa20*/  ULDC UR5, c[0x0][0x228] ;  /* 0x00008a0000057ab9 */ /* 0x000fc60000000800 */
[----:B------:R-:W-:Y:S01]  /*3fa30*/  @P1 LOP3.LUT R7, R7, 0x8, RZ, 0xfc, !PT ;  /* 0x0000000807071812 */ /* 0x000fe200078efcff */
[----:B------:R-:W-:Y:S01]  /*3fa40*/  UMOV UR32, UR36 ;  /* 0x0000002400207c82 */ /* 0x000fe20008000000 */
[----:B------:R-:W-:Y:S02]  /*3fa50*/  ULDC UR10, c[0x0][0x248] ;  /* 0x00009200000a7ab9 */ /* 0x000fe40000000800 */
[----:B------:R-:W-:Y:S01]  /*3fa60*/  LOP3.LUT R7, R7, 0xfffffffd, RZ, 0xc0, !PT ;  /* 0xfffffffd07077812 */ /* 0x000fe200078ec0ff */
[----:B0-----:R-:W-:Y:S01]  /*3fa70*/  VIADD R8, R8, UR6 ;  /* 0x0000000608087c36 */ /* 0x001fe20008000000 */
[----:B------:R-:W-:Y:S01]  /*3fa80*/  UMOV UR36, UR42 ;  /* 0x0000002a00247c82 */ /* 0x000fe20008000000 */
[----:B------:R-:W-:Y:S01]  /*3fa90*/  ULDC UR6, c[0x0][0x248] ;  /* 0x0000920000067ab9 */ /* 0x000fe20000000800 */
[----:B------:R-:W-:Y:S02]  /*3faa0*/  @P0 LOP3.LUT R7, R7, 0x2, RZ, 0xfc, !PT ;  /* 0x0000000207070812 */ /* 0x000fe400078efcff */
[----:B------:R-:W-:Y:S01]  /*3fab0*/  ISETP.GE.AND P0, PT, R2, UR32, PT ;  /* 0x0000002002007c0c */ /* 0x000fe2000bf06270 */
[----:B------:R0:W-:Y:S03]  /*3fac0*/  STL [R1+0x500], R8 ;  /* 0x0005000801007387 */ /* 0x0001e60000100800 */
[----:B------:R-:W-:Y:S01]  /*3fad0*/  ISETP.LT.AND P1, PT, R6, UR5, !P0 ;  /* 0x0000000506007c0c */ /* 0x000fe2000c721270 */
[----:B------:R-:W-:Y:S01]  /*3fae0*/  VIADD R2, R4, 0x12e ;  /* 0x0000012e04027836 */ /* 0x000fe20000000000 */
[----:B------:R-:W-:Y:S01]  /*3faf0*/  UMOV UR42, UR48 ;  /* 0x00000030002a7c82 */ /* 0x000fe20008000000 */
[----:B0-----:R-:W-:Y:S01]  /*3fb00*/  VIADD R8, R8, UR10 ;  /* 0x0000000a08087c36 */ /* 0x001fe20008000000 */
[----:B------:R-:W-:Y:S01]  /*3fb10*/  ULDC UR10, c[0x0][0x228] ;  /* 0x00008a00000a7ab9 */ /* 0x000fe20000000800 */
[----:B------:R-:W-:Y:S01]  /*3fb20*/  UMOV UR32, UR36 ;  /* 0x0000002400207c82 */ /* 0x000fe20008000000 */
[----:B------:R-:W-:Y:S01]  /*3fb30*/  ISETP.LT.AND P0, PT, R5, UR10, !P0 ;  /* 0x0000000a05007c0c */ /* 0x000fe2000c701270 */
[----:B------:R-:W-:Y:S01]  /*3fb40*/  UMOV UR48, UR12 ;  /* 0x0000000c00307c82 */ /* 0x000fe20008000000 */
[----:B------:R-:W-:Y:S01]  /*3fb50*/  UMOV UR12, UR30 ;  /* 0x0000001e000c7c82 */ /* 0x000fe20008000000 */
[----:B------:R-:W-:Y:S01]  /*3fb60*/  UMOV UR30, UR56 ;  /* 0x00000038001e7c82 */ /* 0x000fe20008000000 */
[----:B------:R-:W-:Y:S01]  /*3fb70*/  LOP3.LUT R7, R7, 0xfffffffe, RZ, 0xc0, !PT ;  /* 0xfffffffe07077812 */ /* 0x000fe200078ec0ff */
[----:B------:R-:W-:Y:S01]  /*3fb80*/  UMOV UR56, UR44 ;  /* 0x0000002c00387c82 */ /* 0x000fe20008000000 */
[----:B------:R-:W-:Y:S01]  /*3fb90*/  UMOV UR44, UR14 ;  /* 0x0000000e002c7c82 */ /* 0x000fe20008000000 */
[----:B------:R-:W-:Y:S01]  /*3fba0*/  ULDC UR14, c[0x0][0x228] ;  /* 0x00008a00000e7ab9 */ /* 0x000fe20000000800 */
[----:B------:R-:W-:Y:S01]  /*3fbb0*/  @P1 LOP3.LUT R7, R7, 0x1, RZ, 0xfc, !PT ;  /* 0x0000000107071812 */ /* 0x000fe200078efcff */
[----:B------:R-:W-:Y:S01]  /*3fbc0*/  ULDC UR5, c[0x0][0x228] ;  /* 0x00008a0000057ab9 */ /* 0x000fe20000000800 */
[----:B------:R0:W-:Y:S01]  /*3fbd0*/  STL [R1+0x504], R8 ;  /* 0x0005040801007387 */ /* 0x0001e20000100800 */
[----:B------:R-:W-:-:S02]  /*3fbe0*/  ULDC UR10, c[0x0][0x248] ;  /* 0x00009200000a7ab9 */ /* 0x000fc40000000800 */
[----:B------:R-:W-:Y:S02]  /*3fbf0*/  @P0 LOP3.LUT R48, R48, 0x80000000, RZ, 0xfc, !PT ;  /* 0x8000000030300812 */ /* 0x000fe400078efcff */
[----:B------:R-:W-:-:S04]  /*3fc00*/  ISETP.GE.AND P0, PT, R2, UR32, PT ;  /* 0x0000002002007c0c */ /* 0x000fc8000bf06270 */
[----:B------:R-:W-:Y:S02]  /*3fc10*/  ISETP.LT.AND P1, PT, R6, UR14, !P0 ;  /* 0x0000000e06007c0c */ /* 0x000fe4000c721270 */
[----:B------:R-:W-:Y:S01]  /*3fc20*/  LOP3.LUT R48, R48, 0xbfffffff, RZ, 0xc0, !PT ;  /* 0xbfffffff30307812 */ /* 0x000fe200078ec0ff */
[----:B0-----:R-:W-:Y:S01]  /*3fc30*/  VIADD R8, R8, UR6 ;  /* 0x0000000608087c36 */ /* 0x001fe20008000000 */
[----:B------:R-:W-:Y:S01]  /*3fc40*/  ISETP.LT.AND P0, PT, R5, UR5, !P0 ;  /* 0x0000000505007c0c */ /* 0x000fe2000c701270 */
[----:B------:R-:W-:Y:S01]  /*3fc50*/  ULDC UR6, c[0x0][0x248] ;  /* 0x0000920000067ab9 */ /* 0x000fe20000000800 */
[----:B------:R-:W-:Y:S01]  /*3fc60*/  VIADD R2, R4, 0x12c ;  /* 0x0000012c04027836 */ /* 0x000fe20000000000 */
[----:B------:R-:W-:Y:S01]  /*3fc70*/  UMOV UR36, UR42 ;  /* 0x0000002a00247c82 */ /* 0x000fe20008000000 */
[----:B------:R0:W-:Y:S01]  /*3fc80*/  STL [R1+0x508], R8 ;  /* 0x0005080801007387 */ /* 0x0001e20000100800 */
[----:B------:R-:W-:Y:S01]  /*3fc90*/  ULDC UR5, c[0x0][0x228] ;  /* 0x00008a0000057ab9 */ /* 0x000fe20000000800 */
[----:B------:R-:W-:Y:S01]  /*3fca0*/  UMOV UR60, UR16 ;  /* 0x00000010003c7c82 */ /* 0x000fe20008000000 */
[----:B------:R-:W-:-:S02]  /*3fcb0*/  ULDC UR14, c[0x0][0x248] ;  /* 0x00009200000e7ab9 */ /* 0x000fc40000000800 */
[----:B------:R-:W-:Y:S01]  /*3fcc0*/  @P1 LOP3.LUT R48, R48, 0x40000000, RZ, 0xfc, !PT ;  /* 0x4000000030301812 */ /* 0x000fe200078efcff */
[----:B------:R-:W-:Y:S01]  /*3fcd0*/  UMOV UR42, UR12 ;  /* 0x0000000c002a7c82 */ /* 0x000fe20008000000 */
[----:B------:R-:W-:Y:S01]  /*3fce0*/  UMOV UR32, UR36 ;  /* 0x0000002400207c82 */ /* 0x000fe20008000000 */
[----:B------:R-:W-:Y:S01]  /*3fcf0*/  ULDC UR16, c[0x0][0x248] ;  /* 0x0000920000107ab9 */ /* 0x000fe20000000800 */
[----:B------:R-:W-:Y:S01]  /*3fd00*/  LOP3.LUT R48, R48, 0xdfffffff, RZ, 0xc0, !PT ;  /* 0xdfffffff30307812 */ /* 0x000fe200078ec0ff */
[----:B0-----:R-:W-:Y:S01]  /*3fd10*/  VIADD R8, R8, UR6 ;  /* 0x0000000608087c36 */ /* 0x001fe20008000000 */
[----:B------:R-:W-:Y:S01]  /*3fd20*/  ULDC UR6, c[0x0][0x248] ;  /* 0x0000920000067ab9 */ /* 0x000fe20000000800 */
[----:B------:R-:W-:Y:S01]  /*3fd30*/  ULDC UR12, c[0x0][0x248] ;  /* 0x00009200000c7ab9 */ /* 0x000fe20000000800 */
[----:B------:R-:W-:Y:S02]  /*3fd40*/  @P0 LOP3.LUT R48, R48, 0x20000000, RZ, 0xfc, !PT ;  /* 0x2000000030300812 */ /* 0x000fe400078efcff */
[----:B------:R0:W-:Y:S01]  /*3fd50*/  STL [R1+0x50c], R8 ;  /* 0x00050c0801007387 */ /* 0x0001e20000100800 */
[----:B------:R-:W-:Y:S01]  /*3fd60*/  ISETP.GE.AND P0, PT, R2, UR61, PT ;  /* 0x0000003d02007c0c */ /* 0x000fe2000bf06270 */
[----:B0-----:R-:W-:Y:S01]  /*3fd70*/  VIADD R8, R8, UR6 ;  /* 0x0000000608087c36 */ /* 0x001fe20008000000 */
[----:B------:R-:W-:-:S02]  /*3fd80*/  ULDC UR6, c[0x0][0x228] ;  /* 0x00008a0000067ab9 */ /* 0x000fc40000000800 */
[----:B------:R-:W-:Y:S02]  /*3fd90*/  ISETP.LT.AND P1, PT, R6, UR6, !P0 ;  /* 0x0000000606007c0c */ /* 0x000fe4000c721270 */
[----:B------:R-:W-:Y:S01]  /*3fda0*/  LOP3.LUT R48, R48, 0xefffffff, RZ, 0xc0, !PT ;  /* 0xefffffff30307812 */ /* 0x000fe200078ec0ff */
[----:B------:R0:W-:Y:S01]  /*3fdb0*/  STL [R1+0x510], R8 ;  /* 0x0005100801007387 */ /* 0x0001e20000100800 */
[----:B------:R-:W-:Y:S01]  /*3fdc0*/  VIADD R2, R4, 0x12a ;  /* 0x0000012a04027836 */ /* 0x000fe20000000000 */
[----:B------:R-:W-:Y:S01]  /*3fdd0*/  UMOV UR36, UR42 ;  /* 0x0000002a00247c82 */ /* 0x000fe20008000000 */
[----:B------:R-:W-:Y:S01]  /*3fde0*/  ULDC UR6, c[0x0][0x228] ;  /* 0x00008a0000067ab9 */ /* 0x000fe20000000800 */
[----:B0-----:R-:W-:Y:S01]  /*3fdf0*/  VIADD R8, R8, UR10 ;  /* 0x0000000a08087c36 */ /* 0x001fe20008000000 */
[----:B------:R-:W-:Y:S02]  /*3fe00*/  ULDC UR10, c[0x0][0x228] ;  /* 0x00008a00000a7ab9 */ /* 0x000fe40000000800 */
[----:B------:R-:W-:-:S03]  /*3fe10*/  ISETP.LT.AND P0, PT, R5, UR10, !P0 ;  /* 0x0000000a05007c0c */ /* 0x000fc6000c701270 */
[----:B------:R-:W-:Y:S01]  /*3fe20*/  @P1 LOP3.LUT R48, R48, 0x10000000, RZ, 0xfc, !PT ;  /* 0x1000000030301812 */ /* 0x000fe200078efcff */
[----:B------:R-:W-:Y:S01]  /*3fe30*/  UMOV UR42, UR18 ;  /* 0x00000012002a7c82 */ /* 0x000fe20008000000 */
[----:B------:R-:W-:Y:S01]  /*3fe40*/  ULDC UR18, c[0x0][0x228] ;  /* 0x00008a0000127ab9 */ /* 0x000fe20000000800 */
[----:B------:R0:W-:Y:S01]  /*3fe50*/  STL [R1+0x514], R8 ;  /* 0x0005140801007387 */ /* 0x0001e20000100800 */
[----:B------:R-:W-:Y:S01]  /*3fe60*/  LOP3.LUT R48, R48, 0xf7ffffff, RZ, 0xc0, !PT ;  /* 0xf7ffffff30307812 */ /* 0x000fe200078ec0ff */
[----:B------:R-:W-:-:S05]  /*3fe70*/  ULDC UR10, c[0x0][0x228] ;  /* 0x00008a00000a7ab9 */ /* 0x000fca0000000800 */
[----:B------:R-:W-:Y:S02]  /*3fe80*/  @P0 LOP3.LUT R48, R48, 0x8000000, RZ, 0xfc, !PT ;  /* 0x0800000030300812 */ /* 0x000fe400078efcff */
[----:B------:R-:W-:-:S04]  /*3fe90*/  ISETP.GE.AND P0, PT, R2, UR36, PT ;  /* 0x0000002402007c0c */ /* 0x000fc8000bf06270 */
[----:B------:R-:W-:Y:S02]  /*3fea0*/  ISETP.LT.AND P1, PT, R6, UR18, !P0 ;  /* 0x0000001206007c0c */ /* 0x000fe4000c721270 */
[----:B------:R-:W-:Y:S01]  /*3feb0*/  LOP3.LUT R48, R48, 0xfbffffff, RZ, 0xc0, !PT ;  /* 0xfbffffff30307812 */ /* 0x000fe200078ec0ff */
[----:B0-----:R-:W-:Y:S01]  /*3fec0*/  VIADD R8, R8, UR12 ;  /* 0x0000000c08087c36 */ /* 0x001fe20008000000 */
[----:B------:R-:W-:Y:S01]  /*3fed0*/  ISETP.LT.AND P0, PT, R5, UR5, !P0 ;  /* 0x0000000505007c0c */ /* 0x000fe2000c701270 */
[----:B------:R-:W-:Y:S01]  /*3fee0*/  VIADD R2, R4, 0x128 ;  /* 0x0000012804027836 */ /* 0x000fe20000000000 */
[----:B------:R-:W-:Y:S01]  /*3fef0*/  ULDC UR12, c[0x0][0x248] ;  /* 0x00009200000c7ab9 */ /* 0x000fe20000000800 */
[----:B------:R-:W-:Y:S01]  /*3ff00*/  UMOV UR36, UR26 ;  /* 0x0000001a00247c82 */ /* 0x000fe20008000000 */
[----:B------:R-:W-:-:S05]  /*3ff10*/  ULDC UR18, c[0x0][0x248] ;  /* 0x0000920000127ab9 */ /* 0x000fca0000000800 */
[----:B------:R-:W-:Y:S01]  /*3ff20*/  @P1 LOP3.LUT R48, R48, 0x4000000, RZ, 0xfc, !PT ;  /* 0x0400000030301812 */ /* 0x000fe200078efcff */
[----:B------:R0:W-:Y:S01]  /*3ff30*/  STL [R1+0x518], R8 ;  /* 0x0005180801007387 */ /* 0x0001e20000100800 */
[----:B------:R-:W-:Y:S01]  /*3ff40*/  ULDC UR5, c[0x0][0x228] ;  /* 0x00008a0000057ab9 */ /* 0x000fe20000000800 */
[----:B------:R-:W-:Y:S01]  /*3ff50*/  ULDC UR26, c[0x0][0x228] ;  /* 0x00008a00001a7ab9 */ /* 0x000fe20000000800 */
[----:B------:R-:W-:-:S04]  /*3ff60*/  LOP3.LUT R48, R48, 0xfdffffff, RZ, 0xc0, !PT ;  /* 0xfdffffff30307812 */ /* 0x000fc800078ec0ff */
[----:B------:R-:W-:Y:S02]  /*3ff70*/  @P0 LOP3.LUT R48, R48, 0x2000000, RZ, 0xfc, !PT ;  /* 0x0200000030300812 */ /* 0x000fe400078efcff */
[----:B------:R-:W-:Y:S01]  /*3ff80*/  ISETP.GE.AND P0, PT, R2, UR60, PT ;  /* 0x0000003c02007c0c */ /* 0x000fe2000bf06270 */
[----:B0-----:R-:W-:Y:S01]  /*3ff90*/  VIADD R8, R8, UR12 ;  /* 0x0000000c08087c36 */ /* 0x001fe20008000000 */
[----:B------:R-:W-:Y:S02]  /*3ffa0*/  ULDC UR12, c[0x0][0x228] ;  /* 0x00008a00000c7ab9 */ /* 0x000fe40000000800 */
[----:B------:R-:W-:Y:S02]  /*3ffb0*/  ISETP.LT.AND P1, PT, R6, UR12, !P0 ;  /* 0x0000000c06007c0c */ /* 0x000fe4000c721270 */
[----:B------:R-:W-:Y:S01]  /*3ffc0*/  LOP3.LUT R48, R48, 0xfeffffff, RZ, 0xc0, !PT ;  /* 0xfeffffff30307812 */ /* 0x000fe200078ec0ff */
[----:B------:R-:W-:Y:S01]  /*3ffd0*/  VIADD R2, R4, 0x126 ;  /* 0x0000012604027836 */ /* 0x000fe20000000000 */
[----:B------:R-:W-:Y:S01]  /*3ffe0*/  ISETP.LT.AND P0, PT, R5, UR6, !P0 ;  /* 0x0000000605007c0c */ /* 0x000fe2000c701270 */
[----:B------:R0:W-:Y:S01]  /*3fff0*/  STL [R1+0x51c], R8 ;  /* 0x00051c0801007387 */ /* 0x0001e20000100800 */
[----:B------:R-:W-:Y:S01]  /*40000*/  UMOV UR60, UR52 ;  /* 0x00000034003c7c82 */ /* 0x000fe20008000000 */
[----:B------:R-:W-:Y:S01]  /*40010*/  ULDC UR6, c[0x0][0x228] ;  /* 0x00008a0000067ab9 */ /* 0x000fe20000000800 */
[----:B------:R-:W-:-:S05]  /*40020*/  ULDC UR12, c[0x0][0x228] ;  /* 0x00008a00000c7ab9 */ /* 0x000fca0000000800 */
[----:B------:R-:W-:-:S04]  /*40030*/  @P1 LOP3.LUT R48, R48, 0x1000000, RZ, 0xfc, !PT ;  /* 0x0100000030301812 */ /* 0x000fc800078efcff */
[----:B------:R-:W-:-:S04]  /*40040*/  LOP3.LUT R48, R48, 0xff7fffff, RZ, 0xc0, !PT ;  /* 0xff7fffff30307812 */ /* 0x000fc800078ec0ff */
[----:B------:R-:W-:Y:S02]  /*40050*/  @P0 LOP3.LUT R48, R48, 0x800000, RZ, 0xfc, !PT ;  /* 0x0080000030300812 */ /* 0x000fe400078efcff */
[----:B------:R-:W-:Y:S01]  /*40060*/  ISETP.GE.AND P0, PT, R2, UR36, PT ;  /* 0x0000002402007c0c */ /* 0x000fe2000bf06270 */
[----:B0-----:R-:W-:Y:S01]  /*40070*/  VIADD R8, R8, UR14 ;  /* 0x0000000e08087c36 */ /* 0x001fe20008000000 */
[----:B------:R-:W-:Y:S02]  /*40080*/  ULDC UR14, c[0x0][0x248] ;  /* 0x00009200000e7ab9 */ /* 0x000fe40000000800 */
[----:B------:R-:W-:Y:S02]  /*40090*/  ISETP.LT.AND P1, PT, R6, UR10, !P0 ;  /* 0x0000000a06007c0c */ /* 0x000fe4000c721270 */
[----:B------:R-:W-:Y:S01]  /*400a0*/  LOP3.LUT R48, R48, 0xffbfffff, RZ, 0xc0, !PT ;  /* 0xffbfffff30307812 */ /* 0x000fe200078ec0ff */
[----:B------:R0:W-:Y:S01]  /*400b0*/  STL [R1+0x520], R8 ;  /* 0x0005200801007387 */ /* 0x0001e20000100800 */
[----:B------:R-:W-:Y:S01]  /*400c0*/  VIADD R2, R4, 0x124 ;  /* 0x0000012404027836 */ /* 0x000fe20000000000 */
[----:B------:R-:W-:Y:S01]  /*400d0*/  UMOV UR36, UR22 ;  /* 0x0000001600247c82 */ /* 0x000fe20008000000 */
[----:B------:R-:W-:Y:S01]  /*400e0*/  ULDC UR10, c[0x0][0x228] ;  /* 0x00008a00000a7ab9 */ /* 0x000fe20000000800 */
[----:B------:R-:W-:Y:S01]  /*400f0*/  UMOV UR52, UR20 ;  /* 0x0000001400347c82 */ /* 0x000fe20008000000 */
[----:B------:R-:W-:Y:S01]  /*40100*/  ULDC UR20, c[0x0][0x248] ;  /* 0x0000920000147ab9 */ /* 0x000fe20000000800 */
[----:B------:R-:W-:Y:S01]  /*40110*/  ULDC UR22, c[0x0][0x248] ;  /* 0x0000920000167ab9 */ /* 0x000fe20000000800 */
[----:B0-----:R-:W-:Y:S01]  /*40120*/  VIADD R8, R8, UR14 ;  /* 0x0000000e08087c36 */ /* 0x001fe20008000000 */
[----:B------:R-:W-:-:S02]  /*40130*/  ULDC UR14, c[0x0][0x228] ;  /* 0x00008a00000e7ab9 */ /* 0x000fc40000000800 */
[----:B------:R-:W-:Y:S01]  /*40140*/  ISETP.LT.AND P0, PT, R5, UR14, !P0 ;  /* 0x0000000e05007c0c */ /* 0x000fe2000c701270 */
[----:B------:R-:W-:Y:S01]  /*40150*/  ULDC UR14, c[0x0][0x228] ;  /* 0x00008a00000e7ab9 */ /* 0x000fe20000000800 */
[----:B------:R-:W-:-:S04]  /*40160*/  @P1 LOP3.LUT R48, R48, 0x400000, RZ, 0xfc, !PT ;  /* 0x0040000030301812 */ /* 0x000fc800078efcff */
[----:B------:R-:W-:-:S07]  /*40170*/  LOP3.LUT R48, R48, 0xffdfffff, RZ, 0xc0, !PT ;  /* 0xffdfffff30307812 */ /* 0x000fce00078ec0ff */
[----:B------:R-:W-:Y:S02]  /*40180*/  @P0 LOP3.LUT R48, R48, 0x200000, RZ, 0xfc, !PT ;  /* 0x0020000030300812 */ /* 0x000fe400078efcff */
[----:B------:R-:W-:-:S04]  /*40190*/  ISETP.GE.AND P0, PT, R2, UR60, PT ;  /* 0x0000003c02007c0c */ /* 0x000fc8000bf06270 */
[----:B------:R-:W-:Y:S01]  /*401a0*/  ISETP.LT.AND P1, PT, R6, UR5, !P0 ;  /* 0x0000000506007c0c */ /* 0x000fe2000c721270 */
[----:B------:R0:W-:Y:S01]  /*401b0*/  STL [R1+0x524], R8 ;  /* 0x0005240801007387 */ /* 0x0001e20000100800 */
[----:B------:R-:W-:Y:S01]  /*401c0*/  LOP3.LUT R48, R48, 0xffefffff, RZ, 0xc0, !PT ;  /* 0xffefffff30307812 */ /* 0x000fe200078ec0ff */
[----:B------:R-:W-:Y:S01]  /*401d0*/  VIADD R2, R4, 0x122 ;  /* 0x0000012204027836 */ /* 0x000fe20000000000 */
[----:B------:R-:W-:Y:S01]  /*401e0*/  UMOV UR60, UR48 ;  /* 0x00000030003c7c82 */ /* 0x000fe20008000000 */
[----:B------:R-:W-:Y:S01]  /*401f0*/  ULDC UR5, c[0x0][0x228] ;  /* 0x00008a0000057ab9 */ /* 0x000fe20000000800 */
[----:B0-----:R-:W-:Y:S01]  /*40200*/  VIADD R8, R8, UR16 ;  /* 0x0000001008087c36 */ /* 0x001fe20008000000 */
[----:B------:R-:W-:Y:S02]  /*40210*/  ULDC UR16, c[0x0][0x228] ;  /* 0x00008a0000107ab9 */ /* 0x000fe40000000800 */
[----:B------:R-:W-:Y:S01]  /*40220*/  ISETP.LT.AND P0, PT, R5, UR16, !P0 ;  /* 0x0000001005007c0c */ /* 0x000fe2000c701270 */
[----:B------:R-:W-:-:S03]  /*40230*/  ULDC UR16, c[0x0][0x228] ;  /* 0x00008a0000107ab9 */ /* 0x000fc60000000800 */
[----:B------:R-:W-:-:S04]  /*40240*/  @P1 LOP3.LUT R48, R48, 0x100000, RZ, 0xfc, !PT ;  /* 0x0010000030301812 */ /* 0x000fc800078efcff */
[----:B------:R-:W-:-:S05]  /*40250*/  LOP3.LUT R48, R48, 0xfff7ffff, RZ, 0xc0, !PT ;  /* 0xfff7ffff30307812 */ /* 0x000fca00078ec0ff */
[----:B------:R-:W-:Y:S02]  /*40260*/  @P0 LOP3.LUT R48, R48, 0x80000, RZ, 0xfc, !PT ;  /* 0x0008000030300812 */ /* 0x000fe400078efcff */
[----:B------:R-:W-:Y:S02]  /*40270*/  ISETP.GE.AND P0, PT, R2, UR36, PT ;  /* 0x0000002402007c0c */ /* 0x000fe4000bf06270 */
[----:B------:R-:W-:Y:S01]  /*40280*/  LOP3.LUT R48, R48, 0xfffbffff, RZ, 0xc0, !PT ;  /* 0xfffbffff30307812 */ /* 0x000fe200078ec0ff */
[----:B------:R-:W-:Y:S01]  /*40290*/  VIADD R2, R4, 0x120 ;  /* 0x0000012004027836 */ /* 0x000fe20000000000 */
[----:B------:R-:W-:Y:S01]  /*402a0*/  ISETP.LT.AND P1, PT, R6, UR26, !P0 ;  /* 0x0000001a06007c0c */ /* 0x000fe2000c721270 */
[----:B------:R0:W-:Y:S01]  /*402b0*/  STL [R1+0x528], R8 ;  /* 0x0005280801007387 */ /* 0x0001e20000100800 */
[----:B------:R-:W-:Y:S01]  /*402c0*/  ISETP.LT.AND P0, PT, R5, UR6, !P0 ;  /* 0x0000000605007c0c */ /* 0x000fe2000c701270 */
[----:B------:R-:W-:Y:S01]  /*402d0*/  ULDC UR6, c[0x0][0x228] ;  /* 0x00008a0000067ab9 */ /* 0x000fe20000000800 */
[----:B------:R-:W-:Y:S01]  /*402e0*/  UMOV UR48, UR58 ;  /* 0x0000003a00307c82 */ /* 0x000fe20008000000 */
[----:B------:R-:W-:Y:S01]  /*402f0*/  ULDC UR36, c[0x0][0x228] ;  /* 0x00008a0000247ab9 */ /* 0x000fe20000000800 */
[----:B------:R-:W-:-:S07]  /*40300*/  ULDC UR26, c[0x0][0x248] ;  /* 0x00009200001a7ab9 */ /* 0x000fce0000000800 */
[----:B------:R-:W-:Y:S01]  /*40310*/  @P1 LOP3.LUT R48, R48, 0x40000, RZ, 0xfc, !PT ;  /* 0x0004000030301812 */ /* 0x000fe200078efcff */
[----:B0-----:R-:W-:Y:S01]  /*40320*/  VIADD R8, R8, UR18 ;  /* 0x0000001208087c36 */ /* 0x001fe20008000000 */
[----:B------:R-:W-:Y:S02]  /*40330*/  ULDC UR18, c[0x0][0x248] ;  /* 0x0000920000127ab9 */ /* 0x000fe40000000800 */
[----:B------:R-:W-:-:S04]  /*40340*/  LOP3.LUT R48, R48, 0xfffdffff, RZ, 0xc0, !PT ;  /* 0xfffdffff30307812 */ /* 0x000fc800078ec0ff */
[----:B------:R-:W-:Y:S02]  /*40350*/  @P0 LOP3.LUT R48, R48, 0x20000, RZ, 0xfc, !PT ;  /* 0x0002000030300812 */ /* 0x000fe400078efcff */
[----:B------:R-:W-:Y:S01]  /*40360*/  ISETP.GE.AND P0, PT, R2, UR60, PT ;  /* 0x0000003c02007c0c */ /* 0x000fe2000bf06270 */
[----:B------:R0:W-:Y:S03]  /*40370*/  STL [R1+0x52c], R8 ;  /* 0x00052c0801007387 */ /* 0x0001e60000100800 */
[----:B------:R-:W-:Y:S02]  /*40380*/  ISETP.LT.AND P1, PT, R6, UR12, !P0 ;  /* 0x0000000c06007c0c */ /* 0x000fe4000c721270 */
[----:B------:R-:W-:Y:S01]  /*40390*/  LOP3.LUT R48, R48, 0xfffeffff, RZ, 0xc0, !PT ;  /* 0xfffeffff30307812 */ /* 0x000fe200078ec0ff */
[----:B------:R-:W-:Y:S01]  /*403a0*/  VIADD R2, R4, 0x11e ;  /* 0x0000011e04027836 */ /* 0x000fe20000000000 */
[----:B------:R-:W-:Y:S01]  /*403b0*/  UMOV UR60, UR32 ;  /* 0x00000020003c7c82 */ /* 0x000fe20008000000 */
[----:B------:R-:W-:Y:S01]  /*403c0*/  UMOV UR58, UR24 ;  /* 0x00000018003a7c82 */ /* 0x000fe20008000000 */
[----:B------:R-:W-:Y:S01]  /*403d0*/  ULDC UR12, c[0x0][0x228] ;  /* 0x00008a00000c7ab9 */ /* 0x000fe20000000800 */
[----:B0-----:R-:W-:Y:S01]  /*403e0*/  VIADD R8, R8, UR18 ;  /* 0x0000001208087c36 */ /* 0x001fe20008000000 */
[----:B------:R-:W-:-:S05]  /*403f0*/  ULDC UR18, c[0x0][0x248] ;  /* 0x0000920000127ab9 */ /* 0x000fca0000000800 */
[----:B------:R-:W-:Y:S01]  /*40400*/  @P1 LOP3.LUT R48, R48, 0x10000, RZ, 0xfc, !PT ;  /* 0x0001000030301812 */ /* 0x000fe200078efcff */
[----:B------:R0:W-:Y:S01]  /*40410*/  STL [R1+0x530], R8 ;  /* 0x0005300801007387 */ /* 0x0001e20000100800 */
[----:B------:R-:W-:Y:S01]  /*40420*/  UMOV UR32, UR52 ;  /* 0x0000003400207c82 */ /* 0x000fe20008000000 */
[----:B------:R-:W-:Y:S01]  /*40430*/  ULDC UR24, c[0x0][0x248] ;  /* 0x0000920000187ab9 */ /* 0x000fe20000000800 */
[----:B0-----:R-:W-:Y:S01]  /*40440*/  VIADD R8, R8, UR18 ;  /* 0x0000001208087c36 */ /* 0x001fe20008000000 */
[----:B------:R-:W-:Y:S02]  /*40450*/  ULDC UR18, c[0x0][0x228] ;  /* 0x00008a0000127ab9 */ /* 0x000fe40000000800 */
[----:B------:R-:W-:Y:S02]  /*40460*/  ISETP.LT.AND P0, PT, R5, UR18, !P0 ;  /* 0x0000001205007c0c */ /* 0x000fe4000c701270 */
[----:B------:R-:W-:Y:S01]  /*40470*/  LOP3.LUT R48, R48, 0xffff7fff, RZ, 0xc0, !PT ;  /* 0xffff7fff30307812 */ /* 0x000fe200078ec0ff */
[----:B------:R0:W-:Y:S01]  /*40480*/  STL [R1+0x534], R8 ;  /* 0x0005340801007387 */ /* 0x0001e20000100800 */
[----:B------:R-:W-:Y:S01]  /*40490*/  UMOV UR52, UR28 ;  /* 0x0000001c00347c82 */ /* 0x000fe20008000000 */
[----:B------:R-:W-:Y:S01]  /*404a0*/  ULDC UR18, c[0x0][0x228] ;  /* 0x00008a0000127ab9 */ /* 0x000fe20000000800 */
[----:B------:R-:W-:Y:S01]  /*404b0*/  UMOV UR61, UR34 ;  /* 0x00000022003d7c82 */ /* 0x000fe20008000000 */
[----:B------:R-:W-:Y:S01]  /*404c0*/  ULDC UR28, c[0x0][0x248] ;  /* 0x00009200001c7ab9 */ /* 0x000fe20000000800 */
        /* <DEDUP_REMOVED lines=27> */
[----:B------:R-:W-:Y:S01]  /*40680*/  ULDC UR20, c[0x0][0x248] ;  /* 0x0000920000147ab9 */ /* 0x000fe20000000800 */
[----:B------:R-:W-:-:S04]  /*40690*/  ULDC UR32, c[0x0][0x248] ;  /* 0x0000920000207ab9 */ /* 0x000fc80000000800 */
[----:B------:R-:W-:-:S04]  /*406a0*/  @P1 LOP3.LUT R48, R48, 0x1000, RZ, 0xfc, !PT ;  /* 0x0000100030301812 */ /* 0x000fc800078efcff */
[----:B------:R-:W-:-:S04]  /*406b0*/  LOP3.LUT R48, R48, 0xfffff7ff, RZ, 0xc0, !PT ;  /* 0xfffff7ff30307812 */ /* 0x000fc800078ec0ff */
[----:B------:R-:W-:Y:S02]  /*406c0*/  @P0 LOP3.LUT R48, R48, 0x800, RZ, 0xfc, !PT ;  /* 0x0000080030300812 */ /* 0x000fe400078efcff */
[----:B------:R-:W-:Y:S01]  /*406d0*/  ISETP.GE.AND P0, PT, R2, UR42, PT ;  /* 0x0000002a02007c0c */ /* 0x000fe2000bf06270 */
[----:B0-----:R-:W-:Y:S01]  /*406e0*/  VIADD R8, R8, UR22 ;  /* 0x0000001608087c36 */ /* 0x001fe20008000000 */
[----:B------:R-:W-:Y:S01]  /*406f0*/  ULDC UR22, c[0x0][0x248] ;  /* 0x0000920000167ab9 */ /* 0x000fe20000000800 */
[----:B------:R-:W-:Y:S01]  /*40700*/  LOP3.LUT R48, R48, 0xfffffbff, RZ, 0xc0, !PT ;  /* 0xfffffbff30307812 */ /* 0x000fe200078ec0ff */
[----:B------:R-:W-:Y:S01]  /*40710*/  VIADD R2, R4, 0x118 ;  /* 0x0000011804027836 */ /* 0x000fe20000000000 */
[----:B------:R-:W-:Y:S01]  /*40720*/  ISETP.LT.AND P1, PT, R6, UR16, !P0 ;  /* 0x0000001006007c0c */ /* 0x000fe2000c721270 */
[----:B------:R0:W-:Y:S01]  /*40730*/  STL [R1+0x540], R8 ;  /* 0x0005400801007387 */ /* 0x0001e20000100800 */
[----:B------:R-:W-:Y:S01]  /*40740*/  ULDC UR16, c[0x0][0x228] ;  /* 0x00008a0000107ab9 */ /* 0x000fe20000000800 */
[----:B------:R-:W-:Y:S01]  /*40750*/  ULDC UR42, c[0x0][0x228] ;  /* 0x00008a00002a7ab9 */ /* 0x000fe20000000800 */
[----:B0-----:R-:W-:Y:S01]  /*40760*/  VIADD R8, R8, UR22 ;  /* 0x0000001608087c36 */ /* 0x001fe20008000000 */
[----:B------:R-:W-:-:S02]  /*40770*/  ULDC UR22, c[0x0][0x228] ;  /* 0x00008a0000167ab9 */ /* 0x000fc40000000800 */
[----:B------:R-:W-:Y:S01]  /*40780*/  ISETP.LT.AND P0, PT, R5, UR22, !P0 ;  /* 0x0000001605007c0c */ /* 0x000fe2000c701270 */
[----:B------:R-:W-:-:S05]  /*40790*/  ULDC UR22, c[0x0][0x228] ;  /* 0x00008a0000167ab9 */ /* 0x000fca0000000800 */
[----:B------:R-:W-:-:S04]  /*407a0*/  @P1 LOP3.LUT R48, R48, 0x400, RZ, 0xfc, !PT ;  /* 0x0000040030301812 */ /* 0x000fc800078efcff */
[----:B------:R-:W-:-:S04]  /*407b0*/  LOP3.LUT R48, R48, 0xfffffdff, RZ, 0xc0, !PT ;  /* 0xfffffdff30307812 */ /* 0x000fc800078ec0ff */
        /* <DEDUP_REMOVED lines=8> */
[----:B------:R-:W-:Y:S01]  /*40840*/  ULDC UR48, c[0x0][0x228] ;  /* 0x00008a0000307ab9 */ /* 0x000fe20000000800 */
[----:B0-----:R-:W-:Y:S01]  /*40850*/  VIADD R8, R8, UR24 ;  /* 0x0000001808087c36 */ /* 0x001fe20008000000 */
[----:B------:R-:W-:Y:S02]  /*40860*/  ULDC UR24, c[0x0][0x228] ;  /* 0x00008a0000187ab9 */ /* 0x000fe40000000800 */
[----:B------:R-:W-:Y:S01]  /*40870*/  ISETP.LT.AND P0, PT, R5, UR24, !P0 ;  /* 0x0000001805007c0c */ /* 0x000fe2000c701270 */
[----:B------:R-:W-:-:S02]  /*40880*/  ULDC UR24, c[0x0][0x228] ;  /* 0x00008a0000187ab9 */ /* 0x000fc40000000800 */
[----:B------:R-:W-:-:S04]  /*40890*/  @P1 LOP3.LUT R48, R48, 0x100, RZ, 0xfc, !PT ;  /* 0x0000010030301812 */ /* 0x000fc800078efcff */
[----:B------:R-:W-:-:S06]  /*408a0*/  LOP3.LUT R48, R48, 0xffffff7f, RZ, 0xc0, !PT ;  /* 0xffffff7f30307812 */ /* 0x000fcc00078ec0ff */
[----:B------:R-:W-:Y:S02]  /*408b0*/  @P0 LOP3.LUT R48, R48, 0x80, RZ, 0xfc, !PT ;  /* 0x0000008030300812 */ /* 0x000fe400078efcff */
[----:B------:R-:W-:-:S04]  /*408c0*/  ISETP.GE.AND P0, PT, R2, UR56, PT ;  /* 0x0000003802007c0c */ /* 0x000fc8000bf06270 */
        /* <DEDUP_REMOVED lines=20> */
[----:B------:R-:W-:Y:S01]  /*40a10*/  ULDC UR18, c[0x0][0x228] ;  /* 0x00008a0000127ab9 */ /* 0x000fe20000000800 */
[----:B------:R-:W-:Y:S01]  /*40a20*/  ULDC UR46, c[0x0][0x228] ;  /* 0x00008a00002e7ab9 */ /* 0x000fe20000000800 */
[----:B0-----:R-:W-:Y:S01]  /*40a30*/  VIADD R8, R8, UR26 ;  /* 0x0000001a08087c36 */ /* 0x001fe20008000000 */
[----:B------:R-:W-:-:S04]  /*40a40*/  ULDC UR26, c[0x0][0x248] ;  /* 0x00009200001a7ab9 */ /* 0x000fc80000000800 */
[----:B------:R0:W-:Y:S01]  /*40a50*/  STL [R1+0x550], R8 ;  /* 0x0005500801007387 */ /* 0x0001e20000100800 */
[----:B------:R-:W-:Y:S01]  /*40a60*/  @P1 LOP3.LUT R48, R48, 0x10, RZ, 0xfc, !PT ;  /* 0x0000001030301812 */ /* 0x000fe200078efcff */
[----:B0-----:R-:W-:Y:S01]  /*40a70*/  VIADD R8, R8, UR26 ;  /* 0x0000001a08087c36 */ /* 0x001fe20008000000 */
[----:B------:R-:W-:Y:S02]  /*40a80*/  ULDC UR26, c[0x0][0x228] ;  /* 0x00008a00001a7ab9 */ /* 0x000fe40000000800 */
[----:B------:R-:W-:Y:S01]  /*40a90*/  ISETP.LT.AND P0, PT, R5, UR26, !P0 ;  /* 0x0000001a05007c0c */ /* 0x000fe2000c701270 */
[----:B------:R-:W-:Y:S01]  /*40aa0*/  ULDC UR26, c[0x0][0x248] ;  /* 0x00009200001a7ab9 */ /* 0x000fe20000000800 */
[----:B------:R-:W-:-:S11]  /*40ab0*/  LOP3.LUT R48, R48, 0xfffffff7, RZ, 0xc0, !PT ;  /* 0xfffffff730307812 */ /* 0x000fd600078ec0ff */
[----:B------:R-:W-:Y:S02]  /*40ac0*/  @P0 LOP3.LUT R48, R48, 0x8, RZ, 0xfc, !PT ;  /* 0x0000000830300812 */ /* 0x000fe400078efcff */
[----:B------:R-:W-:-:S04]  /*40ad0*/  ISETP.GE.AND P0, PT, R2, UR61, PT ;  /* 0x0000003d02007c0c */ /* 0x000fc8000bf06270 */
[----:B------:R-:W-:Y:S02]  /*40ae0*/  ISETP.LT.AND P1, PT, R6, UR10, !P0 ;  /* 0x0000000a06007c0c */ /* 0x000fe4000c721270 */
[----:B------:R-:W-:Y:S01]  /*40af0*/  LOP3.LUT R48, R48, 0xfffffffb, RZ, 0xc0, !PT ;  /* 0xfffffffb30307812 */ /* 0x000fe200078ec0ff */
[----:B------:R0:W-:Y:S01]  /*40b00*/  STL [R1+0x554], R8 ;  /* 0x0005540801007387 */ /* 0x0001e20000100800 */
[----:B------:R-:W-:Y:S01]  /*40b10*/  ISETP.LT.AND P0, PT, R5, UR14, !P0 ;  /* 0x0000000e05007c0c */ /* 0x000fe2000c701270 */
[----:B------:R-:W-:Y:S01]  /*40b20*/  VIADD R2, R4, 0x110 ;  /* 0x0000011004027836 */ /* 0x000fe20000000000 */
[----:B------:R-:W-:Y:S01]  /*40b30*/  UMOV UR61, UR60 ;  /* 0x0000003c003d7c82 */ /* 0x000fe20008000000 */
[----:B------:R-:W-:-:S06]  /*40b40*/  ULDC UR10, c[0x0][0x228] ;  /* 0x00008a00000a7ab9 */ /* 0x000fcc0000000800 */
[----:B------:R-:W-:Y:S01]  /*40b50*/  @P1 LOP3.LUT R48, R48, 0x4, RZ, 0xfc, !PT ;  /* 0x0000000430301812 */ /* 0x000fe200078efcff */
[----:B0-----:R-:W-:Y:S01]  /*40b60*/  VIADD R8, R8, UR28 ;  /* 0x0000001c08087c36 */ /* 0x001fe20008000000 */
[----:B------:R-:W-:Y:S01]  /*40b70*/  ULDC UR28, c[0x0][0x248] ;  /* 0x00009200001c7ab9 */ /* 0x000fe20000000800 */
[----:B------:R-:W-:Y:S01]  /*40b80*/  ULDC UR14, c[0x0][0x228] ;  /* 0x00008a00000e7ab9 */ /* 0x000fe20000000800 */
[----:B------:R-:W-:Y:S02]  /*40b90*/  LOP3.LUT R48, R48, 0xfffffffd, RZ, 0xc0, !PT ;  /* 0xfffffffd30307812 */ /* 0x000fe400078ec0ff */
[----:B------:R0:W-:Y:S02]  /*40ba0*/  STL [R1+0x558], R8 ;  /* 0x0005580801007387 */ /* 0x0001e40000100800 */
[----:B------:R-:W-:Y:S02]  /*40bb0*/  @P0 LOP3.LUT R48, R48, 0x2, RZ, 0xfc, !PT ;  /* 0x0000000230300812 */ /* 0x000fe400078efcff */
[----:B------:R-:W-:Y:S01]  /*40bc0*/  ISETP.GE.AND P0, PT, R2, UR56, PT ;  /* 0x0000003802007c0c */ /* 0x000fe2000bf06270 */
[----:B0-----:R-:W-:Y:S01]  /*40bd0*/  VIADD R8, R8, UR28 ;  /* 0x0000001c08087c36 */ /* 0x001fe20008000000 */
[----:B------:R-:W-:-:S02]  /*40be0*/  ULDC UR28, c[0x0][0x228] ;  /* 0x00008a00001c7ab9 */ /* 0x000fc40000000800 */
[----:B------:R-:W-:Y:S01]  /*40bf0*/  ISETP.LT.AND P1, PT, R6, UR28, !P0 ;  /* 0x0000001c06007c0c */ /* 0x000fe2000c721270 */
[----:B------:R-:W-:Y:S01]  /*40c00*/  VIADD R2, R4, 0x10e ;  /* 0x0000010e04027836 */ /* 0x000fe20000000000 */
[----:B------:R-:W-:Y:S01]  /*40c10*/  ISETP.LT.AND P0, PT, R5, UR5, !P0 ;  /* 0x0000000505007c0c */ /* 0x000fe2000c701270 */
[----:B------:R0:W-:Y:S01]  /*40c20*/  STL [R1+0x560], R8 ;  /* 0x0005600801007387 */ /* 0x0001e20000100800 */
[----:B------:R-:W-:Y:S01]  /*40c30*/  LOP3.LUT R48, R48, 0xfffffffe, RZ, 0xc0, !PT ;  /* 0xfffffffe30307812 */ /* 0x000fe200078ec0ff */
[----:B------:R-:W-:Y:S01]  /*40c40*/  UMOV UR56, UR38 ;  /* 0x0000002600387c82 */ /* 0x000fe20008000000 */
[----:B------:R-:W-:Y:S01]  /*40c50*/  UMOV UR60, UR40 ;  /* 0x00000028003c7c82 */ /* 0x000fe20008000000 */
[----:B------:R-:W-:Y:S01]  /*40c60*/  ULDC UR5, c[0x0][0x228] ;  /* 0x00008a0000057ab9 */ /* 0x000fe20000000800 */
[----:B------:R-:W-:Y:S01]  /*40c70*/  ULDC UR28, c[0x0][0x228] ;  /* 0x00008a00001c7ab9 */ /* 0x000fe20000000800 */
[----:B------:R-:W-:Y:S01]  /*40c80*/  ULDC UR38, c[0x0][0x248] ;  /* 0x0000920000267ab9 */ /* 0x000fe20000000800 */
[----:B------:R-:W-:Y:S01]  /*40c90*/  ULDC UR40, c[0x0][0x248] ;  /* 0x0000920000287ab9 */ /* 0x000fe20000000800 */
[----:B0-----:R-:W-:Y:S01]  /*40ca0*/  VIADD R8, R8, UR30 ;  /* 0x0000001e08087c36 */ /* 0x001fe20008000000 */
[----:B------:R-:W-:-:S03]  /*40cb0*/  ULDC UR30, c[0x0][0x228] ;  /* 0x00008a00001e7ab9 */ /* 0x000fc60000000800 */
[----:B------:R-:W-:Y:S02]  /*40cc0*/  @P0 LOP3.LUT R50, R50, 0x80000000, RZ, 0xfc, !PT ;  /* 0x8000000032320812 */ /* 0x000fe400078efcff */
[----:B------:R-:W-:Y:S02]  /*40cd0*/  ISETP.GE.AND P0, PT, R2, UR52, PT ;  /* 0x0000003402007c0c */ /* 0x000fe4000bf06270 */
[----:B------:R-:W-:Y:S02]  /*40ce0*/  @P1 LOP3.LUT R48, R48, 0x1, RZ, 0xfc, !PT ;  /* 0x0000000130301812 */ /* 0x000fe400078efcff */
        /* <DEDUP_REMOVED lines=8> */
[----:B------:R-:W-:-:S02]  /*40d70*/  ULDC UR20, c[0x0][0x228] ;  /* 0x00008a0000147ab9 */ /* 0x000fc40000000800 */
[----:B------:R-:W-:Y:S01]  /*40d80*/  ISETP.LT.AND P0, PT, R5, UR20, !P0 ;  /* 0x0000001405007c0c */ /* 0x000fe2000c701270 */
[----:B------:R-:W-:Y:S02]  /*40d90*/  ULDC UR20, c[0x0][0x228] ;  /* 0x00008a0000147ab9 */ /* 0x000fe40000000800 */
[----:B------:R-:W-:-:S04]  /*40da0*/  @P1 LOP3.LUT R50, R50, 0x40000000, RZ, 0xfc, !PT ;  /* 0x4000000032321812 */ /* 0x000fc800078efcff */
[----:B------:R-:W-:-:S06]  /*40db0*/  LOP3.LUT R50, R50, 0xdfffffff, RZ, 0xc0, !PT ;  /* 0xdfffffff32327812 */ /* 0x000fcc00078ec0ff */
        /* <DEDUP_REMOVED lines=8> */
[----:B------:R-:W-:Y:S01]  /*40e40*/  ULDC UR22, c[0x0][0x248] ;  /* 0x0000920000167ab9 */ /* 0x000fe20000000800 */
[----:B------:R-:W-:Y:S01]  /*40e50*/  LOP3.LUT R51, R51, 0x7fffffff, RZ, 0xc0, !PT ;  /* 0x7fffffff33337812 */ /* 0x000fe200078ec0ff */
[----:B------:R-:W-:-:S07]  /*40e60*/  ULDC UR61, c[0x0][0x228] ;  /* 0x00008a00003d7ab9 */ /* 0x000fce0000000800 */
[----:B------:R-:W-:-:S04]  /*40e70*/  @P1 LOP3.LUT R50, R50, 0x10000000, RZ, 0xfc, !PT ;  /* 0x1000000032321812 */ /* 0x000fc800078efcff */
[----:B------:R-:W-:-:S04]  /*40e80*/  LOP3.LUT R50, R50, 0xf7ffffff, RZ, 0xc0, !PT ;  /* 0xf7ffffff32327812 */ /* 0x000fc800078ec0ff */
        /* <DEDUP_REMOVED lines=11> */
[----:B------:R-:W-:Y:S01]  /*40f40*/  ULDC UR42, c[0x0][0x248] ;  /* 0x00009200002a7ab9 */ /* 0x000fe20000000800 */
[----:B------:R-:W-:-:S02]  /*40f50*/  ULDC UR44, c[0x0][0x248] ;  /* 0x00009200002c7ab9 */ /* 0x000fc40000000800 */
[----:B------:R-:W-:-:S04]  /*40f60*/  @P1 LOP3.LUT R50, R50, 0x4000000, RZ, 0xfc, !PT ;  /* 0x0400000032321812 */ /* 0x000fc800078efcff */
[----:B------:R-:W-:Y:S01]  /*40f70*/  LOP3.LUT R50, R50, 0xfdffffff, RZ, 0xc0, !PT ;  /* 0xfdffffff32327812 */ /* 0x000fe200078ec0ff */
[----:B0-----:R-:W-:Y:S01]  /*40f80*/  VIADD R8, R8, UR32 ;  /* 0x0000002008087c36 */ /* 0x001fe20008000000 */
[----:B------:R-:W-:Y:S02]  /*40f90*/  ULDC UR32, c[0x0][0x248] ;  /* 0x0000920000207ab9 */ /* 0x000fe40000000800 */
[----:B------:R-:W-:Y:S02]  /*40fa0*/  @P0 LOP3.LUT R50, R50, 0x2000000, RZ, 0xfc, !PT ;  /* 0x0200000032320812 */ /* 0x000fe400078efcff */
[----:B------:R0:W-:Y:S01]  /*40fb0*/  STL [R1+0x570], R8 ;  /* 0x0005700801007387 */ /* 0x0001e20000100800 */
[----:B------:R-:W-:Y:S01]  /*40fc0*/  ISETP.GE.AND P0, PT, R2, UR60, PT ;  /* 0x0000003c02007c0c */ /* 0x000fe2000bf06270 */
[----:B0-----:R-:W-:Y:S01]  /*40fd0*/  VIADD R8, R8, UR32 ;  /* 0x0000002008087c36 */ /* 0x001fe20008000000 */
[----:B------:R-:W-:Y:S02]  /*40fe0*/  ULDC UR32, c[0x0][0x228] ;  /* 0x00008a0000207ab9 */ /* 0x000fe40000000800 */
[----:B------:R-:W-:-:S02]  /*40ff0*/  ISETP.LT.AND P1, PT, R6, UR32, !P0 ;  /* 0x0000002006007c0c */ /* 0x000fc4000c721270 */
[----:B------:R-:W-:Y:S01]  /*41000*/  LOP3.LUT R50, R50, 0xfeffffff, RZ, 0xc0, !PT ;  /* 0xfeffffff32327812 */ /* 0x000fe200078ec0ff */
[----:B------:R0:W-:Y:S01]  /*41010*/  STL [R1+0x574], R8 ;  /* 0x0005740801007387 */ /* 0x0001e20000100800 */
[----:B------:R-:W-:Y:S01]  /*41020*/  VIADD R2, R4, 0x106 ;  /* 0x0000010604027836 */ /* 0x000fe20000000000 */
[----:B------:R-:W-:Y:S01]  /*41030*/  UMOV UR60, UR52 ;  /* 0x00000034003c7c82 */ /* 0x000fe20008000000 */
[----:B------:R-:W-:Y:S01]  /*41040*/  ULDC UR32, c[0x0][0x228] ;  /* 0x00008a0000207ab9 */ /* 0x000fe20000000800 */
[----:B------:R-:W-:Y:S01]  /*41050*/  ULDC UR52, c[0x0][0x248] ;  /* 0x0000920000347ab9 */ /* 0x000fe20000000800 */
[----:B0-----:R-:W-:Y:S01]  /*41060*/  VIADD R8, R8, UR6 ;  /* 0x0000000608087c36 */ /* 0x001fe20008000000 */
[----:B------:R-:W-:Y:S02]  /*41070*/  ULDC UR6, c[0x0][0x228] ;  /* 0x00008a0000067ab9 */ /* 0x000fe40000000800 */
[----:B------:R-:W-:Y:S01]  /*41080*/  ISETP.LT.AND P0, PT, R5, UR6, !P0 ;  /* 0x0000000605007c0c */ /* 0x000fe2000c701270 */
[----:B------:R-:W-:Y:S01]  /*41090*/  ULDC UR6, c[0x0][0x248] ;  /* 0x0000920000067ab9 */ /* 0x000fe20000000800 */
[----:B------:R-:W-:-:S04]  /*410a0*/  @P1 LOP3.LUT R50, R50, 0x1000000, RZ, 0xfc, !PT ;  /* 0x0100000032321812 */ /* 0x000fc800078efcff */
[----:B------:R-:W-:-:S07]  /*410b0*/  LOP3.LUT R50, R50, 0xff7fffff, RZ, 0xc0, !PT ;  /* 0xff7fffff32327812 */ /* 0x000fce00078ec0ff */
[----:B------:R-:W-:Y:S02]  /*410c0*/  @P0 LOP3.LUT R50, R50, 0x800000, RZ, 0xfc, !PT ;  /* 0x0080000032320812 */ /* 0x000fe400078efcff */
[----:B------:R-:W-:Y:S01]  /*410d0*/  ISETP.GE.AND P0, PT, R2, UR54, PT ;  /* 0x0000003602007c0c */ /* 0x000fe2000bf06270 */
[----:B------:R0:W-:Y:S01]  /*410e0*/  STL [R1+0x578], R8 ;  /* 0x0005780801007387 */ /* 0x0001e20000100800 */
[----:B------:R-:W-:Y:S01]  /*410f0*/  LOP3.LUT R50, R50, 0xffbfffff, RZ, 0xc0, !PT ;  /* 0xffbfffff32327812 */ /* 0x000fe200078ec0ff */
[----:B------:R-:W-:Y:S01]  /*41100*/  VIADD R2, R4, 0x104 ;  /* 0x0000010404027836 */ /* 0x000fe20000000000 */
[----:B------:R-:W-:Y:S01]  /*41110*/  ISETP.LT.AND P1, PT, R6, UR12, !P0 ;  /* 0x0000000c06007c0c */ /* 0x000fe2000c721270 */
[----:B------:R-:W-:Y:S01]  /*41120*/  ULDC UR12, c[0x0][0x248] ;  /* 0x00009200000c7ab9 */ /* 0x000fe20000000800 */
[----:B------:R-:W-:Y:S01]  /*41130*/  ULDC UR54, c[0x0][0x228] ;  /* 0x00008a0000367ab9 */ /* 0x000fe20000000800 */
[----:B0-----:R-:W-:Y:S01]  /*41140*/  VIADD R8, R8, UR34 ;  /* 0x0000002208087c36 */ /* 0x001fe20008000000 */
[----:B------:R-:W-:-:S02]  /*41150*/  ULDC UR34, c[0x0][0x228] ;  /* 0x00008a0000227ab9 */ /* 0x000fc40000000800 */
[----:B------:R-:W-:Y:S01]  /*41160*/  ISETP.LT.AND P0, PT, R5, UR34, !P0 ;  /* 0x0000002205007c0c */ /* 0x000fe2000c701270 */
[----:B------:R-:W-:-:S06]  /*41170*/  ULDC UR34, c[0x0][0x228] ;  /* 0x00008a0000227ab9 */ /* 0x000fcc0000000800 */
[----:B------:R-:W-:-:S04]  /*41180*/  @P1 LOP3.LUT R50, R50, 0x400000, RZ, 0xfc, !PT ;  /* 0x0040000032321812 */ /* 0x000fc800078efcff */
[----:B------:R-:W-:-:S04]  /*41190*/  LOP3.LUT R50, R50, 0xffdfffff, RZ, 0xc0, !PT ;  /* 0xffdfffff32327812 */ /* 0x000fc800078ec0ff */
        /* <DEDUP_REMOVED lines=9> */
[----:B------:R-:W-:-:S08]  /*41230*/  ULDC UR50, c[0x0][0x248] ;  /* 0x0000920000327ab9 */ /* 0x000fd00000000800 */
[----:B------:R-:W-:-:S04]  /*41240*/  @P1 LOP3.LUT R50, R50, 0x100000, RZ, 0xfc, !PT ;  /* 0x0010000032321812 */ /* 0x000fc800078efcff */
[----:B------:R-:W-:-:S04]  /*41250*/  LOP3.LUT R50, R50, 0xfff7ffff, RZ, 0xc0, !PT ;  /* 0xfff7ffff32327812 */ /* 0x000fc800078ec0ff */
[----:B------:R-:W-:Y:S02]  /*41260*/  @P0 LOP3.LUT R50, R50, 0x80000, RZ, 0xfc, !PT ;  /* 0x0008000032320812 */ /* 0x000fe400078efcff */
[----:B------:R-:W-:Y:S02]  /*41270*/  ISETP.GE.AND P0, PT, R2, UR60, PT ;  /* 0x0000003c02007c0c */ /* 0x000fe4000bf06270 */
[----:B------:R-:W-:Y:S01]  /*41280*/  LOP3.LUT R50, R50, 0xfffbffff, RZ, 0xc0, !PT ;  /* 0xfffbffff32327812 */ /* 0x000fe200078ec0ff */
[----:B------:R-:W-:Y:S01]  /*41290*/  VIADD R2, R4, 0x100 ;  /* 0x0000010004027836 */ /* 0x000fe20000000000 */
[----:B------:R-:W-:Y:S01]  /*412a0*/  ISETP.LT.AND P1, PT, R6, UR48, !P0 ;  /* 0x0000003006007c0c */ /* 0x000fe2000c721270 */
[----:B0-----:R-:W-:Y:S01]  /*412b0*/  VIADD R8, R8, UR36 ;  /* 0x0000002408087c36 */ /* 0x001fe20008000000 */
[----:B------:R-:W-:Y:S01]  /*412c0*/  ISETP.LT.AND P0, PT, R5, UR46, !P0 ;  /* 0x0000002e05007c0c */ /* 0x000fe2000c701270 */
[----:B------:R-:W-:Y:S01]  /*412d0*/  ULDC UR36, c[0x0][0x248] ;  /* 0x0000920000247ab9 */ /* 0x000fe20000000800 */
[----:B------:R-:W-:Y:S01]  /*412e0*/  ULDC UR46, c[0x0][0x248] ;  /* 0x00009200002e7ab9 */ /* 0x000fe20000000800 */
[----:B------:R-:W-:Y:S01]  /*412f0*/  ULDC UR48, c[0x0][0x228] ;  /* 0x00008a0000307ab9 */ /* 0x000fe20000000800 */
[----:B------:R-:W-:-:S07]  /*41300*/  ULDC UR60, c[0x0][0x228] ;  /* 0x00008a00003c7ab9 */ /* 0x000fce0000000800 */
[----:B------:R-:W-:-:S04]  /*41310*/  @P1 LOP3.LUT R50, R50, 0x40000, RZ, 0xfc, !PT ;  /* 0x0004000032321812 */ /* 0x000fc800078efcff */
[----:B------:R-:W-:-:S04]  /*41320*/  LOP3.LUT R50, R50, 0xfffdffff, RZ, 0xc0, !PT ;  /* 0xfffdffff32327812 */ /* 0x000fc800078ec0ff */
[----:B------:R-:W-:Y:S02]  /*41330*/  @P0 LOP3.LUT R50, R50, 0x20000, RZ, 0xfc, !PT ;  /* 0x0002000032320812 */ /* 0x000fe400078efcff */
[----:B------:R-:W-:-:S04]  /*41340*/  ISETP.GE.AND P0, PT, R2, UR4, PT ;  /* 0x0000000402007c0c */ /* 0x000fc8000bf06270 */
[----:B------:R-:W-:Y:S01]  /*41350*/  ISETP.LT.AND P1, PT, R6, UR10, !P0 ;  /* 0x0000000a06007c0c */ /* 0x000fe2000c721270 */
[----:B------:R0:W-:Y:S01]  /*41360*/  STL [R1+0x580], R8 ;  /* 0x0005800801007387 */ /* 0x0001e20000100800 */
[----:B------:R-:W-:Y:S02]  /*41370*/  ISETP.LT.AND P0, PT, R5, UR14, !P0 ;  /* 0x0000000e05007c0c */ /* 0x000fe4000c701270 */
[----:B------:R-:W-:Y:S01]  /*41380*/  LOP3.LUT R50, R50, 0xfffeffff, RZ, 0xc0, !PT ;  /* 0xfffeffff32327812 */ /* 0x000fe200078ec0ff */
[----:B------:R-:W-:Y:S01]  /*41390*/  VIADD R2, R4, 0xfe ;  /* 0x000000fe04027836 */ /* 0x000fe20000000000 */
[----:B------:R-:W-:Y:S01]  /*413a0*/  ULDC UR10, c[0x0][0x248] ;  /* 0x00009200000a7ab9 */ /* 0x000fe20000000800 */
[----:B------:R-:W-:Y:S01]  /*413b0*/  ULDC UR14, c[0x0][0x248] ;  /* 0x00009200000e7ab9 */ /* 0x000fe20000000800 */
[----:B0-----:R-:W-:Y:S01]  /*413c0*/  VIADD R8, R8, UR36 ;  /* 0x0000002408087c36 */ /* 0x001fe20008000000 */
[----:B------:R-:W-:-:S04]  /*413d0*/  ULDC UR36, c[0x0][0x248] ;  /* 0x0000920000247ab9 */ /* 0x000fc80000000800 */
[----:B------:R-:W-:Y:S01]  /*413e0*/  @P1 LOP3.LUT R50, R50, 0x10000, RZ, 0xfc, !PT ;  /* 0x0001000032321812 */ /* 0x000fe200078efcff */
[----:B------:R0:W-:Y:S03]  /*413f0*/  STL [R1+0x584], R8 ;  /* 0x0005840801007387 */ /* 0x0001e60000100800 */
[----:B------:R-:W-:Y:S01]  /*41400*/  LOP3.LUT R50, R50, 0xffff7fff, RZ, 0xc0, !PT ;  /* 0xffff7fff32327812 */ /* 0x000fe200078ec0ff */
[----:B0-----:R-:W-:Y:S01]  /*41410*/  VIADD R8, R8, UR26 ;  /* 0x0000001a08087c36 */ /* 0x001fe20008000000 */
[----:B------:R-:W-:-:S04]  /*41420*/  ULDC UR26, c[0x0][0x248] ;  /* 0x00009200001a7ab9 */ /* 0x000fc80000000800 */
[----:B------:R0:W-:Y:S01]  /*41430*/  STL [R1+0x588], R8 ;  /* 0x0005880801007387 */ /* 0x0001e20000100800 */
[----:B------:R-:W-:Y:S02]  /*41440*/  @P0 LOP3.LUT R50, R50, 0x8000, RZ, 0xfc, !PT ;  /* 0x0000800032320812 */ /* 0x000fe400078efcff */
[----:B------:R-:W-:Y:S01]  /*41450*/  ISETP.GE.AND P0, PT, R2, UR7, PT ;  /* 0x0000000702007c0c */ /* 0x000fe2000bf06270 */
[----:B0-----:R-:W-:Y:S01]  /*41460*/  VIADD R8, R8, UR26 ;  /* 0x0000001a08087c36 */ /* 0x001fe20008000000 */
[----:B------:R-:W-:Y:S01]  /*41470*/  ULDC UR26, c[0x0][0x248] ;  /* 0x00009200001a7ab9 */ /* 0x000fe20000000800 */
[----:B------:R-:W-:Y:S01]  /*41480*/  LOP3.LUT R50, R50, 0xffffbfff, RZ, 0xc0, !PT ;  /* 0xffffbfff32327812 */ /* 0x000fe200078ec0ff */
[----:B------:R-:W-:Y:S01]  /*41490*/  VIADD R2, R4, 0xfc ;  /* 0x000000fc04027836 */ /* 0x000fe20000000000 */
[----:B------:R-:W-:Y:S01]  /*414a0*/  ULDC UR7, c[0x0][0x248] ;  /* 0x0000920000077ab9 */ /* 0x000fe20000000800 */
[----:B------:R0:W-:Y:S02]  /*414b0*/  STL [R1+0x58c], R8 ;  /* 0x00058c0801007387 */ /* 0x0001e40000100800 */
[----:B0-----:R-:W-:Y:S01]  /*414c0*/  VIADD R8, R8, UR26 ;  /* 0x0000001a08087c36 */ /* 0x001fe20008000000 */
[----:B------:R-:W-:-:S02]  /*414d0*/  ULDC UR26, c[0x0][0x228] ;  /* 0x00008a00001a7ab9 */ /* 0x000fc40000000800 */
[----:B------:R-:W-:Y:S01]  /*414e0*/  ISETP.LT.AND P1, PT, R6, UR26, !P0 ;  /* 0x0000001a06007c0c */ /* 0x000fe2000c721270 */
[----:B------:R-:W-:Y:S01]  /*414f0*/  ULDC UR26, c[0x0][0x228] ;  /* 0x00008a00001a7ab9 */ /* 0x000fe20000000800 */
[----:B------:R-:W-:Y:S01]  /*41500*/  ISETP.LT.AND P0, PT, R5, UR5, !P0 ;  /* 0x0000000505007c0c */ /* 0x000fe2000c701270 */
[----:B------:R0:W-:Y:S01]  /*41510*/  STL [R1+0x590], R8 ;  /* 0x0005900801007387 */ /* 0x0001e20000100800 */
[----:B------:R-:W-:-:S09]  /*41520*/  ULDC UR5, c[0x0][0x248] ;  /* 0x0000920000057ab9 */ /* 0x000fd20000000800 */
        /* <DEDUP_REMOVED lines=45> */
[----:B------:R-:W-:Y:S01]  /*41800*/  LOP3.LUT R50, R50, 0xffffff7f, RZ, 0xc0, !PT ;  /* 0xffffff7f32327812 */ /* 0x000fe200078ec0ff */
[----:B------:R0:W-:Y:S03]  /*41810*/  STL [R1+0x5a0], R8 ;  /* 0x0005a00801007387 */ /* 0x0001e60000100800 */
[----:B------:R-:W-:Y:S02]  /*41820*/  @P0 LOP3.LUT R50, R50, 0x80, RZ, 0xfc, !PT ;  /* 0x0000008032320812 */ /* 0x000fe400078efcff */
[----:B------:R-:W-:Y:S01]  /*41830*/  ISETP.GE.AND P0, PT, R2, UR21, PT ;  /* 0x0000001502007c0c */ /* 0x000fe2000bf06270 */
[----:B0-----:R-:W-:Y:S01]  /*41840*/  VIADD R8, R8, UR40 ;  /* 0x0000002808087c36 */ /* 0x001fe20008000000 */
[----:B------:R-:W-:Y:S01]  /*41850*/  LOP3.LUT R50, R50, 0xffffffbf, RZ, 0xc0, !PT ;  /* 0xffffffbf32327812 */ /* 0x000fe200078ec0ff */
[----:B------:R-:W-:Y:S01]  /*41860*/  VIADD R2, R4, 0xf4 ;  /* 0x000000f404027836 */ /* 0x000fe20000000000 */
[----:B------:R-:W-:Y:S01]  /*41870*/  ISETP.LT.AND P1, PT, R6, UR16, !P0 ;  /* 0x0000001006007c0c */ /* 0x000fe2000c721270 */
[----:B------:R-:W-:Y:S01]  /*41880*/  ULDC UR40, c[0x0][0x248] ;  /* 0x0000920000287ab9 */ /* 0x000fe20000000800 */
[----:B------:R0:W-:Y:S01]  /*41890*/  STL [R1+0x5a4], R8 ;  /* 0x0005a40801007387 */ /* 0x0001e20000100800 */
[----:B------:R-:W-:Y:S01]  /*418a0*/  ULDC UR21, c[0x0][0x228] ;  /* 0x00008a0000157ab9 */ /* 0x000fe20000000800 */
[----:B------:R-:W-:Y:S01]  /*418b0*/  ULDC UR16, c[0x0][0x228] ;  /* 0x00008a0000107ab9 */ /* 0x000fe20000000800 */
[----:B0-----:R-:W-:Y:S01]  /*418c0*/  VIADD R8, R8, UR22 ;  /* 0x0000001608087c36 */ /* 0x001fe20008000000 */
[----:B------:R-:W-:-:S02]  /*418d0*/  ULDC UR22, c[0x0][0x228] ;  /* 0x00008a0000167ab9 */ /* 0x000fc40000000800 */
[----:B------:R-:W-:Y:S01]  /*418e0*/  ISETP.LT.AND P0, PT, R5, UR22, !P0 ;  /* 0x0000001605007c0c */ /* 0x000fe2000c701270 */
[----:B------:R-:W-:-:S04]  /*418f0*/  ULDC UR22, c[0x0][0x248] ;  /* 0x0000920000167ab9 */ /* 0x000fc80000000800 */
[----:B------:R-:W-:-:S04]  /*41900*/  @P1 LOP3.LUT R50, R50, 0x40, RZ, 0xfc, !PT ;  /* 0x0000004032321812 */ /* 0x000fc800078efcff */
[----:B------:R-:W-:-:S04]  /*41910*/  LOP3.LUT R50, R50, 0xffffffdf, RZ, 0xc0, !PT ;  /* 0xffffffdf32327812 */ /* 0x000fc800078ec0ff */
        /* <DEDUP_REMOVED lines=26> */
[----:B------:R-:W-:Y:S01]  /*41ac0*/  @P1 LOP3.LUT R50, R50, 0x4, RZ, 0xfc, !PT ;  /* 0x0000000432321812 */ /* 0x000fe200078efcff */
[----:B------:R0:W-:Y:S03]  /*41ad0*/  STL [R1+0x5b0], R8 ;  /* 0x0005b00801007387 */ /* 0x0001e60000100800 */
[----:B------:R-:W-:Y:S01]  /*41ae0*/  LOP3.LUT R50, R50, 0xfffffffd, RZ, 0xc0, !PT ;  /* 0xfffffffd32327812 */ /* 0x000fe200078ec0ff */
[----:B0-----:R-:W-:-:S03]  /*41af0*/  VIADD R8, R8, UR44 ;  /* 0x0000002c08087c36 */ /* 0x001fc60008000000 */
[----:B------:R-:W-:Y:S01]  /*41b00*/  @P0 LOP3.LUT R50, R50, 0x2, RZ, 0xfc, !PT ;  /* 0x0000000232320812 */ /* 0x000fe200078efcff */
[----:B------:R-:W-:Y:S01]  /*41b10*/  ULDC UR44, c[0x0][0x248] ;  /* 0x00009200002c7ab9 */ /* 0x000fe20000000800 */
[----:B------:R-:W-:Y:S01]  /*41b20*/  ISETP.GE.AND P0, PT, R2, UR17, PT ;  /* 0x0000001102007c0c */ /* 0x000fe2000bf06270 */
[----:B------:R0:W-:Y:S01]  /*41b30*/  STL [R1+0x5b4], R8 ;  /* 0x0005b40801007387 */ /* 0x0001e20000100800 */
[----:B------:R-:W-:Y:S02]  /*41b40*/  VIADD R2, R4, 0xee ;  /* 0x000000ee04027836 */ /* 0x000fe40000000000 */
[----:B------:R-:W-:Y:S01]  /*41b50*/  ISETP.LT.AND P1, PT, R6, UR32, !P0 ;  /* 0x0000002006007c0c */ /* 0x000fe2000c721270 */
[----:B------:R-:W-:Y:S01]  /*41b60*/  ULDC UR17, c[0x0][0x228] ;  /* 0x00008a0000117ab9 */ /* 0x000fe20000000800 */
[----:B------:R-:W-:Y:S01]  /*41b70*/  LOP3.LUT R50, R50, 0xfffffffe, RZ, 0xc0, !PT ;  /* 0xfffffffe32327812 */ /* 0x000fe200078ec0ff */
[----:B------:R-:W-:Y:S01]  /*41b80*/  ULDC UR32, c[0x0][0x228] ;  /* 0x00008a0000207ab9 */ /* 0x000fe20000000800 */
[----:B0-----:R-:W-:Y:S01]  /*41b90*/  VIADD R8, R8, UR6 ;  /* 0x0000000608087c36 */ /* 0x001fe20008000000 */
[----:B------:R-:W-:-:S02]  /*41ba0*/  ULDC UR6, c[0x0][0x228] ;  /* 0x00008a0000067ab9 */ /* 0x000fc40000000800 */
[----:B------:R-:W-:Y:S01]  /*41bb0*/  ISETP.LT.AND P0, PT, R5, UR6, !P0 ;  /* 0x0000000605007c0c */ /* 0x000fe2000c701270 */
[----:B------:R-:W-:-:S05]  /*41bc0*/  ULDC UR6, c[0x0][0x248] ;  /* 0x0000920000067ab9 */ /* 0x000fca0000000800 */
[----:B------:R-:W-:Y:S01]  /*41bd0*/  @P1 LOP3.LUT R50, R50, 0x1, RZ, 0xfc, !PT ;  /* 0x0000000132321812 */ /* 0x000fe200078efcff */
[----:B------:R0:W-:Y:S06]  /*41be0*/  STL [R1+0x5b8], R8 ;  /* 0x0005b80801007387 */ /* 0x0001ec0000100800 */
        /* <DEDUP_REMOVED lines=8> */
[----:B------:R-:W-:Y:S01]  /*41c70*/  ISETP.LT.AND P0, PT, R5, UR44, !P0 ;  /* 0x0000002c05007c0c */ /* 0x000fe2000c701270 */
[----:B------:R-:W-:Y:S01]  /*41c80*/  ULDC UR34, c[0x0][0x248] ;  /* 0x0000920000227ab9 */ /* 0x000fe20000000800 */
[----:B------:R-:W-:-:S09]  /*41c90*/  ULDC UR27, c[0x0][0x228] ;  /* 0x00008a00001b7ab9 */ /* 0x000fd20000000800 */
[----:B------:R-:W-:-:S04]  /*41ca0*/  @P1 LOP3.LUT R51, R51, 0x40000000, RZ, 0xfc, !PT ;  /* 0x4000000033331812 */ /* 0x000fc800078efcff */
[----:B------:R-:W-:Y:S01]  /*41cb0*/  LOP3.LUT R51, R51, 0xdfffffff, RZ, 0xc0, !PT ;  /* 0xdfffffff33337812 */ /* 0x000fe200078ec0ff */
[----:B0-----:R-:W-:Y:S01]  /*41cc0*/  VIADD R8, R8, UR12 ;  /* 0x0000000c08087c36 */ /* 0x001fe20008000000 */
[----:B------:R-:W-:Y:S02]  /*41cd0*/  ULDC UR12, c[0x0][0x228] ;  /* 0x00008a00000c7ab9 */ /* 0x000fe40000000800 */
        /* <DEDUP_REMOVED lines=15> */
[----:B0-----:R-:W-:Y:S01]  /*41dd0*/  VIADD R8, R8, UR52 ;  /* 0x0000003408087c36 */ /* 0x001fe20008000000 */
[----:B------:R-:W-:Y:S01]  /*41de0*/  ISETP.LT.AND P1, PT, R6, UR56, !P0 ;  /* 0x0000003806007c0c */ /* 0x000fe2000c721270 */
[----:B------:R-:W-:Y:S01]  /*41df0*/  VIADD R2, R4, 0xe8 ;  /* 0x000000e804027836 */ /* 0x000fe20000000000 */
[----:B------:R-:W-:Y:S01]  /*41e00*/  ISETP.LT.AND P0, PT, R5, UR54, !P0 ;  /* 0x0000003605007c0c */ /* 0x000fe2000c701270 */
[----:B------:R-:W-:Y:S01]  /*41e10*/  ULDC UR52, c[0x0][0x228] ;  /* 0x00008a0000347ab9 */ /* 0x000fe20000000800 */
[----:B------:R0:W-:Y:S01]  /*41e20*/  STL [R1+0x5c4], R8 ;  /* 0x0005c40801007387 */ /* 0x0001e20000100800 */
[----:B------:R-:W-:Y:S01]  /*41e30*/  ULDC UR19, c[0x0][0x228] ;  /* 0x00008a0000137ab9 */ /* 0x000fe20000000800 */
[----:B------:R-:W-:Y:S01]  /*41e40*/  ULDC UR54, c[0x0][0x228] ;  /* 0x00008a0000367ab9 */ /* 0x000fe20000000800 */
[----:B------:R-:W-:-:S06]  /*41e50*/  ULDC UR56, c[0x0][0x228] ;  /* 0x00008a0000387ab9 */ /* 0x000fcc0000000800 */
[----:B------:R-:W-:Y:S01]  /*41e60*/  @P1 LOP3.LUT R51, R51, 0x4000000, RZ, 0xfc, !PT ;  /* 0x0400000033331812 */ /* 0x000fe200078efcff */
[----:B0-----:R-:W-:Y:S01]  /*41e70*/  VIADD R8, R8, UR50 ;  /* 0x0000003208087c36 */ /* 0x001fe20008000000 */
[----:B------:R-:W-:Y:S02]  /*41e80*/  ULDC UR50, c[0x0][0x248] ;  /* 0x0000920000327ab9 */ /* 0x000fe40000000800 */
[----:B------:R-:W-:Y:S02]  /*41e90*/  LOP3.LUT R51, R51, 0xfdffffff, RZ, 0xc0, !PT ;  /* 0xfdffffff33337812 */ /* 0x000fe400078ec0ff */
[----:B------:R0:W-:Y:S02]  /*41ea0*/  STL [R1+0x5c8], R8 ;  /* 0x0005c80801007387 */ /* 0x0001e40000100800 */
[----:B------:R-:W-:Y:S02]  /*41eb0*/  @P0 LOP3.LUT R51, R51, 0x2000000, RZ, 0xfc, !PT ;  /* 0x0200000033330812 */ /* 0x000fe400078efcff */
[----:B------:R-:W-:Y:S01]  /*41ec0*/  ISETP.GE.AND P0, PT, R2, UR29, PT ;  /* 0x0000001d02007c0c */ /* 0x000fe2000bf06270 */
[----:B0-----:R-:W-:-:S03]  /*41ed0*/  VIADD R8, R8, UR50 ;  /* 0x0000003208087c36 */ /* 0x001fc60008000000 */
[----:B------:R-:W-:Y:S01]  /*41ee0*/  ISETP.LT.AND P1, PT, R6, UR52, !P0 ;  /* 0x0000003406007c0c */ /* 0x000fe2000c721270 */
[----:B------:R-:W-:Y:S01]  /*41ef0*/  ULDC UR50, c[0x0][0x228] ;  /* 0x00008a0000327ab9 */ /* 0x000fe20000000800 */
[----:B------:R-:W-:Y:S01]  /*41f00*/  LOP3.LUT R51, R51, 0xfeffffff, RZ, 0xc0, !PT ;  /* 0xfeffffff33337812 */ /* 0x000fe200078ec0ff */
[----:B------:R-:W-:Y:S01]  /*41f10*/  VIADD R2, R4, 0xe6 ;  /* 0x000000e604027836 */ /* 0x000fe20000000000 */
[----:B------:R0:W-:Y:S01]  /*41f20*/  STL [R1+0x5cc], R8 ;  /* 0x0005cc0801007387 */ /* 0x0001e20000100800 */
[----:B------:R-:W-:Y:S01]  /*41f30*/  ISETP.LT.AND P0, PT, R5, UR50, !P0 ;  /* 0x0000003205007c0c */ /* 0x000fe2000c701270 */
[----:B------:R-:W-:Y:S01]  /*41f40*/  ULDC UR29, c[0x0][0x228] ;  /* 0x00008a00001d7ab9 */ /* 0x000fe20000000800 */
[----:B0-----:R-:W-:Y:S01]  /*41f50*/  VIADD R8, R8, UR46 ;  /* 0x0000002e08087c36 */ /* 0x001fe20008000000 */
[----:B------:R-:W-:-:S04]  /*41f60*/  ULDC UR46, c[0x0][0x248] ;  /* 0x00009200002e7ab9 */ /* 0x000fc80000000800 */
[----:B------:R0:W-:Y:S01]  /*41f70*/  STL [R1+0x5d0], R8 ;  /* 0x0005d00801007387 */ /* 0x0001e20000100800 */
[----:B------:R-:W-:Y:S01]  /*41f80*/  @P1 LOP3.LUT R51, R51, 0x1000000, RZ, 0xfc, !PT ;  /* 0x0100000033331812 */ /* 0x000fe200078efcff */
[----:B0-----:R-:W-:-:S03]  /*41f90*/  VIADD R8, R8, UR46 ;  /* 0x0000002e08087c36 */ /* 0x001fc60008000000 */
[----:B------:R-:W-:Y:S01]  /*41fa0*/  LOP3.LUT R51, R51, 0xff7fffff, RZ, 0xc0, !PT ;  /* 0xff7fffff33337812 */ /* 0x000fe200078ec0ff */
[----:B------:R-:W-:Y:S01]  /*41fb0*/  ULDC UR46, c[0x0][0x228] ;  /* 0x00008a00002e7ab9 */ /* 0x000fe20000000800 */
[----:B------:R0:W-:Y:S02]  /*41fc0*/  STL [R1+0x5d4], R8 ;  /* 0x0005d40801007387 */ /* 0x0001e40000100800 */
[----:B------:R-:W-:Y:S02]  /*41fd0*/  @P0 LOP3.LUT R51, R51, 0x800000, RZ, 0xfc, !PT ;  /* 0x0080000033330812 */ /* 0x000fe400078efcff */
[----:B------:R-:W-:Y:S01]  /*41fe0*/  ISETP.GE.AND P0, PT, R2, UR15, PT ;  /* 0x0000000f02007c0c */ /* 0x000fe2000bf06270 */
[----:B0-----:R-:W-:Y:S01]  /*41ff0*/  VIADD R8, R8, UR10 ;  /* 0x0000000a08087c36 */ /* 0x001fe20008000000 */
[----:B------:R-:W-:Y:S01]  /*42000*/  ULDC UR10, c[0x0][0x248] ;  /* 0x00009200000a7ab9 */ /* 0x000fe20000000800 */
[----:B------:R-:W-:Y:S01]  /*42010*/  LOP3.LUT R51, R51, 0xffbfffff, RZ, 0xc0, !PT ;  /* 0xffbfffff33337812 */ /* 0x000fe200078ec0ff */
[----:B------:R-:W-:Y:S01]  /*42020*/  VIADD R2, R4, 0xe4 ;  /* 0x000000e404027836 */ /* 0x000fe20000000000 */
[----:B------:R-:W-:Y:S01]  /*42030*/  ULDC UR15, c[0x0][0x248] ;  /* 0x00009200000f7ab9 */ /* 0x000fe20000000800 */
[----:B------:R0:W-:Y:S01]  /*42040*/  STL [R1+0x5d8], R8 ;  /* 0x0005d80801007387 */ /* 0x0001e20000100800 */
[----:B------:R-:W-:Y:S01]  /*42050*/  ISETP.LT.AND P1, PT, R6, UR47, !P0 ;  /* 0x0000002f06007c0c */ /* 0x000fe2000c721270 */
[----:B------:R-:W-:Y:S01]  /*42060*/  ULDC UR47, c[0x0][0x228] ;  /* 0x00008a00002f7ab9 */ /* 0x000fe20000000800 */
[----:B0-----:R-:W-:Y:S01]  /*42070*/  VIADD R8, R8, UR10 ;  /* 0x0000000a08087c36 */ /* 0x001fe20008000000 */
[----:B------:R-:W-:Y:S01]  /*42080*/  ISETP.LT.AND P0, PT, R5, UR48, !P0 ;  /* 0x0000003005007c0c */ /* 0x000fe2000c701270 */
[----:B------:R-:W-:Y:S01]  /*42090*/  ULDC UR10, c[0x0][0x228] ;  /* 0x00008a00000a7ab9 */ /* 0x000fe20000000800 */
[----:B------:R-:W-:-:S02]  /*420a0*/  ULDC UR48, c[0x0][0x228] ;  /* 0x00008a0000307ab9 */ /* 0x000fc40000000800 */
[----:B------:R0:W-:Y:S02]  /*420b0*/  STL [R1+0x5dc], R8 ;  /* 0x0005dc0801007387 */ /* 0x0001e40000100800 */
        /* <DEDUP_REMOVED lines=8> */
[----:B------:R-:W-:Y:S01]  /*42140*/  @P0 LOP3.LUT R51, R51, 0x200000, RZ, 0xfc, !PT ;  /* 0x0020000033330812 */ /* 0x000fe200078efcff */
[----:B0-----:R-:W-:Y:S01]  /*42150*/  VIADD R8, R8, UR7 ;  /* 0x0000000708087c36 */ /* 0x001fe20008000000 */
[----:B------:R-:W-:Y:S01]  /*42160*/  ISETP.GE.AND P0, PT, R2, UR45, PT ;  /* 0x0000002d02007c0c */ /* 0x000fe2000bf06270 */
[----:B------:R-:W-:-:S03]  /*42170*/  ULDC UR7, c[0x0][0x228] ;  /* 0x00008a0000077ab9 */ /* 0x000fc60000000800 */
[----:B------:R0:W-:Y:S01]  /*42180*/  STL [R1+0x5e8], R8 ;  /* 0x0005e80801007387 */ /* 0x0001e20000100800 */
[----:B------:R-:W-:Y:S02]  /*42190*/  ISETP.LT.AND P1, PT, R6, UR51, !P0 ;  /* 0x0000003306007c0c */ /* 0x000fe4000c721270 */
[----:B------:R-:W-:Y:S01]  /*421a0*/  LOP3.LUT R51, R51, 0xffefffff, RZ, 0xc0, !PT ;  /* 0xffefffff33337812 */ /* 0x000fe200078ec0ff */
[----:B------:R-:W-:Y:S01]  /*421b0*/  VIADD R2, R4, 0xe2 ;  /* 0x000000e204027836 */ /* 0x000fe20000000000 */
[----:B------:R-:W-:Y:S01]  /*421c0*/  ULDC.64 UR44, c[0x0][0x228] ;  /* 0x00008a00002c7ab9 */ /* 0x000fe20000000a00 */
[----:B0-----:R-:W-:Y:S01]  /*421d0*/  VIADD R8, R8, UR14 ;  /* 0x0000000e08087c36 */ /* 0x001fe20008000000 */
[----:B------:R-:W-:Y:S01]  /*421e0*/  ULDC UR14, c[0x0][0x248] ;  /* 0x00009200000e7ab9 */ /* 0x000fe20000000800 */
[----:B------:R-:W-:-:S03]  /*421f0*/  ULDC.64 UR50, c[0x0][0x228] ;  /* 0x00008a0000327ab9 */ /* 0x000fc60000000a00 */
[----:B------:R0:W-:Y:S01]  /*42200*/  STL [R1+0x5ec], R8 ;  /* 0x0005ec0801007387 */ /* 0x0001e20000100800 */
[----:B------:R-:W-:Y:S01]  /*42210*/  ISETP.LT.AND P0, PT, R5, UR47, !P0 ;  /* 0x0000002f05007c0c */ /* 0x000fe2000c701270 */
[----:B------:R-:W-:Y:S01]  /*42220*/  ULDC UR47, c[0x0][0x228] ;  /* 0x00008a00002f7ab9 */ /* 0x000fe20000000800 */
[----:B0-----:R-:W-:Y:S01]  /*42230*/  VIADD R8, R8, UR14 ;  /* 0x0000000e08087c36 */ /* 0x001fe20008000000 */
[----:B------:R-:W-:Y:S01]  /*42240*/  @P1 LOP3.LUT R51, R51, 0x100000, RZ, 0xfc, !PT ;  /* 0x0010000033331812 */ /* 0x000fe200078efcff */
[----:B------:R-:W-:-:S03]  /*42250*/  ULDC UR14, c[0x0][0x228] ;  /* 0x00008a00000e7ab9 */ /* 0x000fc60000000800 */
[----:B------:R0:W-:Y:S02]  /*42260*/  STL [R1+0x800], R8 ;  /* 0x0008000801007387 */ /* 0x0001e40000100800 */
[----:B0-----:R-:W-:Y:S01]  /*42270*/  VIADD R8, R8, UR28 ;  /* 0x0000001c08087c36 */ /* 0x001fe20008000000 */
[----:B------:R-:W-:-:S04]  /*42280*/  ULDC UR28, c[0x0][0x248] ;  /* 0x00009200001c7ab9 */ /* 0x000fc80000000800 */
[----:B------:R0:W-:Y:S01]  /*42290*/  STL [R1+0x804], R8 ;  /* 0x0008040801007387 */ /* 0x0001e20000100800 */
[----:B------:R-:W-:Y:S01]  /*422a0*/  LOP3.LUT R51, R51, 0xfff7ffff, RZ, 0xc0, !PT ;  /* 0xfff7ffff33337812 */ /* 0x000fe200078ec0ff */
[----:B0-----:R-:W-:-:S03]  /*422b0*/  VIADD R8, R8, UR28 ;  /* 0x0000001c08087c36 */ /* 0x001fc60008000000 */
[----:B------:R-:W-:Y:S01]  /*422c0*/  @P0 LOP3.LUT R51, R51, 0x80000, RZ, 0xfc, !PT ;  /* 0x0008000033330812 */ /* 0x000fe200078efcff */
[----:B------:R-:W-:Y:S01]  /*422d0*/  ULDC UR28, c[0x0][0x228] ;  /* 0x00008a00001c7ab9 */ /* 0x000fe20000000800 */
[----:B------:R0:W-:Y:S01]  /*422e0*/  STL [R1+0x808], R8 ;  /* 0x0008080801007387 */ /* 0x0001e20000100800 */
[----:B------:R-:W-:Y:S01]  /*422f0*/  ISETP.GE.AND P0, PT, R2, UR35, PT ;  /* 0x0000002302007c0c */ /* 0x000fe2000bf06270 */
[----:B0-----:R-:W-:-:S03]  /*42300*/  VIADD R8, R8, UR36 ;  /* 0x0000002408087c36 */ /* 0x001fc60008000000 */
[----:B------:R-:W-:Y:S01]  /*42310*/  ISETP.LT.AND P1, PT, R6, UR47, !P0 ;  /* 0x0000002f06007c0c */ /* 0x000fe2000c721270 */
[----:B------:R-:W-:Y:S01]  /*42320*/  ULDC UR36, c[0x0][0x248] ;  /* 0x0000920000247ab9 */ /* 0x000fe20000000800 */
[----:B------:R-:W-:Y:S01]  /*42330*/  LOP3.LUT R51, R51, 0xfffbffff, RZ, 0xc0, !PT ;  /* 0xfffbffff33337812 */ /* 0x000fe200078ec0ff */
[----:B------:R-:W-:Y:S01]  /*42340*/  VIADD R2, R4, 0xe0 ;  /* 0x000000e004027836 */ /* 0x000fe20000000000 */
[----:B------:R0:W-:Y:S01]  /*42350*/  STL [R1+0x80c], R8 ;  /* 0x00080c0801007387 */ /* 0x0001e20000100800 */
[----:B------:R-:W-:Y:S01]  /*42360*/  ULDC UR35, c[0x0][0x228] ;  /* 0x00008a0000237ab9 */ /* 0x000fe20000000800 */
[----:B0-----:R-:W-:Y:S01]  /*42370*/  VIADD R8, R8, UR22 ;  /* 0x0000001608087c36 */ /* 0x001fe20008000000 */
[----:B------:R-:W-:Y:S01]  /*42380*/  ISETP.LT.AND P0, PT, R5, UR61, !P0 ;  /* 0x0000003d05007c0c */ /* 0x000fe2000c701270 */
[----:B------:R-:W-:-:S05]  /*42390*/  ULDC UR22, c[0x0][0x228] ;  /* 0x00008a0000167ab9 */ /* 0x000fca0000000800 */
[----:B------:R-:W-:Y:S01]  /*423a0*/  @P1 LOP3.LUT R51, R51, 0x40000, RZ, 0xfc, !PT ;  /* 0x0004000033331812 */ /* 0x000fe200078efcff */
[----:B------:R-:W-:Y:S01]  /*423b0*/  ULDC UR61, c[0x0][0x228] ;  /* 0x00008a00003d7ab9 */ /* 0x000fe20000000800 */
[----:B------:R0:W-:Y:S02]  /*423c0*/  STL [R1+0x810], R8 ;  /* 0x0008100801007387 */ /* 0x0001e40000100800 */
[----:B0-----:R-:W-:Y:S01]  /*423d0*/  VIADD R8, R8, UR36 ;  /* 0x0000002408087c36 */ /* 0x001fe20008000000 */
[----:B------:R-:W-:Y:S01]  /*423e0*/  LOP3.LUT R51, R51, 0xfffdffff, RZ, 0xc0, !PT ;  /* 0xfffdffff33337812 */ /* 0x000fe200078ec0ff */
[----:B------:R-:W-:-:S03]  /*423f0*/  ULDC UR36, c[0x0][0x248] ;  /* 0x0000920000247ab9 */ /* 0x000fc60000000800 */
[----:B------:R0:W-:Y:S02]  /*42400*/  STL [R1+0x814], R8 ;  /* 0x0008140801007387 */ /* 0x0001e40000100800 */
        /* <DEDUP_REMOVED lines=14> */
[----:B------:R-:W-:-:S04]  /*424f0*/  ULDC UR24, c[0x0][0x248] ;  /* 0x0000920000187ab9 */ /* 0x000fc80000000800 */
        /* <DEDUP_REMOVED lines=13> */
[----:B------:R-:W-:-:S04]  /*425d0*/  ULDC UR24, c[0x0][0x248] ;  /* 0x0000920000187ab9 */ /* 0x000fc80000000800 */
[----:B------:R0:W-:Y:S01]  /*425e0*/  STL [R1+0x830], R8 ;  /* 0x0008300801007387 */ /* 0x0001e20000100800 */
[----:B------:R-:W-:Y:S01]  /*425f0*/  ISETP.GE.AND P0, PT, R2, UR57, PT ;  /* 0x0000003902007c0c */ /* 0x000fe2000bf06270 */
[----:B0-----:R-:W-:-:S03]  /*42600*/  VIADD R8, R8, UR24 ;  /* 0x0000001808087c36 */ /* 0x001fc60008000000 */
[----:B------:R-:W-:Y:S02]  /*42610*/  ISETP.LT.AND P1, PT, R6, UR5, !P0 ;  /* 0x0000000506007c0c */ /* 0x000fe4000c721270 */
[----:B------:R-:W-:Y:S01]  /*42620*/  LOP3.LUT R51, R51, 0xffffbfff, RZ, 0xc0, !PT ;  /* 0xffffbfff33337812 */ /* 0x000fe200078ec0ff */
[----:B------:R-:W-:Y:S01]  /*42630*/  VIADD R2, R4, 0xdc ;  /* 0x000000dc04027836 */ /* 0x000fe20000000000 */
[----:B------:R0:W-:Y:S01]  /*42640*/  STL [R1+0x834], R8 ;  /* 0x0008340801007387 */ /* 0x0001e20000100800 */
[----:B------:R-:W-:Y:S01]  /*42650*/  ISETP.LT.AND P0, PT, R5, UR7, !P0 ;  /* 0x0000000705007c0c */ /* 0x000fe2000c701270 */
[----:B------:R-:W-:Y:S01]  /*42660*/  ULDC UR5, c[0x0][0x248] ;  /* 0x0000920000057ab9 */ /* 0x000fe20000000800 */
[----:B------:R-:W-:Y:S01]  /*42670*/  ULDC UR57, c[0x0][0x228] ;  /* 0x00008a0000397ab9 */ /* 0x000fe20000000800 */
[----:B------:R-:W-:Y:S01]  /*42680*/  ULDC UR7, c[0x0][0x248] ;  /* 0x0000920000077ab9 */ /* 0x000fe20000000800 */
        /* <DEDUP_REMOVED lines=9> */
[----:B0-----:R-:W-:Y:S01]  /*42720*/  VIADD R8, R8, UR34 ;  /* 0x0000002208087c36 */ /* 0x001fe20008000000 */
[----:B------:R-:W-:Y:S01]  /*42730*/  @P0 LOP3.LUT R51, R51, 0x2000, RZ, 0xfc, !PT ;  /* 0x0000200033330812 */ /* 0x000fe200078efcff */
[----:B------:R-:W-:-:S03]  /*42740*/  ULDC UR34, c[0x0][0x228] ;  /* 0x00008a0000227ab9 */ /* 0x000fc60000000800 */
[----:B------:R0:W-:Y:S01]  /*42750*/  STL [R1+0x840], R8 ;  /* 0x0008400801007387 */ /* 0x0001e20000100800 */
[----:B------:R-:W-:Y:S01]  /*42760*/  ISETP.GE.AND P0, PT, R2, UR31, PT ;  /* 0x0000001f02007c0c */ /* 0x000fe2000bf06270 */
[----:B0-----:R-:W-:-:S03]  /*42770*/  VIADD R8, R8, UR36 ;  /* 0x0000002408087c36 */ /* 0x001fc60008000000 */
[----:B------:R-:W-:Y:S02]  /*42780*/  ISETP.LT.AND P1, PT, R6, UR20, !P0 ;  /* 0x0000001406007c0c */ /* 0x000fe4000c721270 */
[----:B------:R-:W-:Y:S01]  /*42790*/  LOP3.LUT R51, R51, 0xfffffbff, RZ, 0xc0, !PT ;  /* 0xfffffbff33337812 */ /* 0x000fe200078ec0ff */
[----:B------:R-:W-:Y:S01]  /*427a0*/  VIADD R2, R4, 0xda ;  /* 0x000000da04027836 */ /* 0x000fe20000000000 */
[----:B------:R0:W-:Y:S01]  /*427b0*/  STL [R1+0x844], R8 ;  /* 0x0008440801007387 */ /* 0x0001e20000100800 */
[----:B------:R-:W-:Y:S01]  /*427c0*/  ULDC UR36, c[0x0][0x228] ;  /* 0x00008a0000247ab9 */ /* 0x000fe20000000800 */
[----:B0-----:R-:W-:Y:S01]  /*427d0*/  VIADD R8, R8, UR39 ;  /* 0x0000002708087c36 */ /* 0x001fe20008000000 */
[----:B------:R-:W-:-:S04]  /*427e0*/  ULDC UR39, c[0x0][0x248] ;  /* 0x0000920000277ab9 */ /* 0x000fc80000000800 */
[----:B------:R0:W-:Y:S01]  /*427f0*/  STL [R1+0x848], R8 ;  /* 0x0008480801007387 */ /* 0x0001e20000100800 */
[----:B------:R-:W-:Y:S01]  /*42800*/  ISETP.LT.AND P0, PT, R5, UR26, !P0 ;  /* 0x0000001a05007c0c */ /* 0x000fe2000c701270 */
[----:B0-----:R-:W-:Y:S01]  /*42810*/  VIADD R8, R8, UR39 ;  /* 0x0000002708087c36 */ /* 0x001fe20008000000 */
[----:B------:R-:W-:Y:S01]  /*42820*/  @P1 LOP3.LUT R51, R51, 0x400, RZ, 0xfc, !PT ;  /* 0x0000040033331812 */ /* 0x000fe200078efcff */
[----:B------:R-:W-:-:S03]  /*42830*/  ULDC UR39, c[0x0][0x228] ;  /* 0x00008a0000277ab9 */ /* 0x000fc60000000800 */
[----:B------:R0:W-:Y:S01]  /*42840*/  STL [R1+0x84c], R8 ;  /* 0x00084c0801007387 */ /* 0x0001e20000100800 */
[----:B------:R-:W-:Y:S01]  /*42850*/  LOP3.LUT R51, R51, 0xfffffdff, RZ, 0xc0, !PT ;  /* 0xfffffdff33337812 */ /* 0x000fe200078ec0ff */
[----:B0-----:R-:W-:-:S05]  /*42860*/  VIADD R8, R8, UR41 ;  /* 0x0000002908087c36 */ /* 0x001fca0008000000 */
[----:B------:R-:W-:Y:S01]  /*42870*/  @P0 LOP3.LUT R51, R51, 0x200, RZ, 0xfc, !PT ;  /* 0x0000020033330812 */ /* 0x000fe200078efcff */
[----:B------:R-:W-:Y:S01]  /*42880*/  ULDC UR41, c[0x0][0x228] ;  /* 0x00008a0000297ab9 */ /* 0x000fe20000000800 */
[----:B------:R0:W-:Y:S01]  /*42890*/  STL [R1+0x850], R8 ;  /* 0x0008500801007387 */ /* 0x0001e20000100800 */
[----:B------:R-:W-:Y:S01]  /*428a0*/  ISETP.GE.AND P0, PT, R2, UR11, PT ;  /* 0x0000000b02007c0c */ /* 0x000fe2000bf06270 */
[----:B0-----:R-:W-:Y:S01]  /*428b0*/  VIADD R8, R8, UR15 ;  /* 0x0000000f08087c36 */ /* 0x001fe20008000000 */
[----:B------:R-:W-:-:S04]  /*428c0*/  ULDC UR15, c[0x0][0x248] ;  /* 0x00009200000f7ab9 */ /* 0x000fc80000000800 */
[----:B------:R0:W-:Y:S01]  /*428d0*/  STL [R1+0x854], R8 ;  /* 0x0008540801007387 */ /* 0x0001e20000100800 */
[----:B------:R-:W-:Y:S01]  /*428e0*/  ISETP.LT.AND P1, PT, R6, UR14, !P0 ;  /* 0x0000000e06007c0c */ /* 0x000fe2000c721270 */
[----:B0-----:R-:W-:Y:S01]  /*428f0*/  VIADD R8, R8, UR15 ;  /* 0x0000000f08087c36 */ /* 0x001fe20008000000 */
[----:B------:R-:W-:-:S04]  /*42900*/  ULDC UR15, c[0x0][0x248] ;  /* 0x00009200000f7ab9 */ /* 0x000fc80000000800 */
[----:B------:R0:W-:Y:S01]  /*42910*/  STL [R1+0x858], R8 ;  /* 0x0008580801007387 */ /* 0x0001e20000100800 */
[----:B------:R-:W-:Y:S01]  /*42920*/  ISETP.LT.AND P0, PT, R5, UR25, !P0 ;  /* 0x0000001905007c0c */ /* 0x000fe2000c701270 */
[----:B0-----:R-:W-:Y:S01]  /*42930*/  VIADD R8, R8, UR15 ;  /* 0x0000000f08087c36 */ /* 0x001fe20008000000 */
[----:B------:R-:W-:Y:S01]  /*42940*/  ULDC UR15, c[0x0][0x248] ;  /* 0x00009200000f7ab9 */ /* 0x000fe20000000800 */
[----:B------:R-:W-:-:S03]  /*42950*/  LOP3.LUT R51, R51, 0xffffffbf, RZ, 0xc0, !PT ;  /* 0xffffffbf33337812 */ /* 0x000fc600078ec0ff */
[----:B------:R0:W-:Y:S01]  /*42960*/  STL [R1+0x85c], R8 ;  /* 0x00085c0801007387 */ /* 0x0001e20000100800 */
[----:B------:R-:W-:Y:S01]  /*42970*/  @P1 LOP3.LUT R51, R51, 0x40, RZ, 0xfc, !PT ;  /* 0x0000004033331812 */ /* 0x000fe200078efcff */
[----:B0-----:R-:W-:Y:S01]  /*42980*/  VIADD R8, R8, UR15 ;  /* 0x0000000f08087c36 */ /* 0x001fe20008000000 */
[----:B------:R-:W-:-:S04]  /*42990*/  ULDC UR15, c[0x0][0x248] ;  /* 0x00009200000f7ab9 */ /* 0x000fc80000000800 */
[----:B------:R0:W-:Y:S01]  /*429a0*/  STL [R1+0x860], R8 ;  /* 0x0008600801007387 */ /* 0x0001e20000100800 */
[----:B------:R-:W-:Y:S01]  /*429b0*/  LOP3.LUT R51, R51, 0xffffffdf, RZ, 0xc0, !PT ;  /* 0xffffffdf33337812 */ /* 0x000fe200078ec0ff */
[----:B------:R-:W-:Y:S02]  /*429c0*/  VIADD R2, R4, 0xd8 ;  /* 0x000000d804027836 */ /* 0x000fe40000000000 */
[----:B0-----:R-:W-:Y:S01]  /*429d0*/  VIADD R8, R8, UR15 ;  /* 0x0000000f08087c36 */ /* 0x001fe20008000000 */
[----:B------:R-:W-:Y:S01]  /*429e0*/  ULDC UR15, c[0x0][0x248] ;  /* 0x00009200000f7ab9 */ /* 0x000fe20000000800 */
[----:B------:R-:W-:-:S03]  /*429f0*/  @P0 LOP3.LUT R51, R51, 0x20, RZ, 0xfc, !PT ;  /* 0x0000002033330812 */ /* 0x000fc600078efcff */
[----:B------:R0:W-:Y:S01]  /*42a00*/  STL [R1+0x864], R8 ;  /* 0x0008640801007387 */ /* 0x0001e20000100800 */
[----:B------:R-:W-:Y:S01]  /*42a10*/  ISETP.GE.AND P0, PT, R2, UR13, PT ;  /* 0x0000000d02007c0c */ /* 0x000fe2000bf06270 */
[----:B0-----:R-:W-:-:S03]  /*42a20*/  VIADD R8, R8, UR15 ;  /* 0x0000000f08087c36 */ /* 0x001fc60008000000 */
[----:B------:R-:W-:Y:S02]  /*42a30*/  ISETP.LT.AND P1, PT, R6, UR30, !P0 ;  /* 0x0000001e06007c0c */ /* 0x000fe4000c721270 */
[----:B------:R-:W-:Y:S01]  /*42a40*/  LOP3.LUT R51, R51, 0xfffffffb, RZ, 0xc0, !PT ;  /* 0xfffffffb33337812 */ /* 0x000fe200078ec0ff */
[----:B------:R-:W-:Y:S01]  /*42a50*/  VIADD R2, R4, 0xd7 ;  /* 0x000000d704027836 */ /* 0x000fe20000000000 */
[----:B------:R0:W-:Y:S01]  /*42a60*/  STL [R1+0x868], R8 ;  /* 0x0008680801007387 */ /* 0x0001e20000100800 */
[----:B------:R-:W-:Y:S01]  /*42a70*/  ULDC.64 UR14, c[0x0][0x228] ;  /* 0x00008a00000e7ab9 */ /* 0x000fe20000000a00 */
[----:B------:R-:W-:Y:S01]  /*42a80*/  ULDC.64 UR30, c[0x0][0x228] ;  /* 0x00008a00001e7ab9 */ /* 0x000fe20000000a00 */
[----:B0-----:R-:W-:Y:S01]  /*42a90*/  VIADD R8, R8, UR10 ;  /* 0x0000000a08087c36 */ /* 0x001fe20008000000 */
[----:B------:R-:W-:-:S04]  /*42aa0*/  ULDC UR10, c[0x0][0x248] ;  /* 0x00009200000a7ab9 */ /* 0x000fc80000000800 */
[----:B------:R0:W-:Y:S01]  /*42ab0*/  STL [R1+0x86c], R8 ;  /* 0x00086c0801007387 */ /* 0x0001e20000100800 */
[----:B------:R-:W-:Y:S01]  /*42ac0*/  @P1 LOP3.LUT R51, R51, 0x4, RZ, 0xfc, !PT ;  /* 0x0000000433331812 */ /* 0x000fe200078efcff */
[----:B0-----:R-:W-:Y:S01]  /*42ad0*/  VIADD R8, R8, UR10 ;  /* 0x0000000a08087c36 */ /* 0x001fe20008000000 */
[----:B------:R-:W-:Y:S02]  /*42ae0*/  ULDC.64 UR10, c[0x0][0x228] ;  /* 0x00008a00000a7ab9 */ /* 0x000fe40000000a00 */
[----:B------:R-:W-:Y:S02]  /*42af0*/  ISETP.LT.AND P0, PT, R5, UR10, !P0 ;  /* 0x0000000a05007c0c */ /* 0x000fe4000c701270 */
[----:B------:R-:W-:-:S11]  /*42b00*/  LOP3.LUT R51, R51, 0xfffffffd, RZ, 0xc0, !PT ;  /* 0xfffffffd33337812 */ /* 0x000fd600078ec0ff */
[----:B------:R-:W-:Y:S02]  /*42b10*/  @P0 LOP3.LUT R51, R51, 0x2, RZ, 0xfc, !PT ;  /* 0x0000000233330812 */ /* 0x000fe400078efcff */
[----:B------:R-:W-:Y:S01]  /*42b20*/  ISETP.GE.AND P0, PT, R2, UR55, PT ;  /* 0x0000003702007c0c */ /* 0x000fe2000bf06270 */
[----:B------:R-:W-:Y:S01]  /*42b30*/  VIADD R2, R4, 0xd6 ;  /* 0x000000d604027836 */ /* 0x000fe20000000000 */
[----:B------:R-:W-:Y:S01]  /*42b40*/  LOP3.LUT R51, R51, 0xfffffffe, RZ, 0xc0, !PT ;  /* 0xfffffffe33337812 */ /* 0x000fe200078ec0ff */
[----:B------:R0:W-:Y:S01]  /*42b50*/  STL [R1+0x870], R8 ;  /* 0x0008700801007387 */ /* 0x0001e20000100800 */
[----:B------:R-:W-:Y:S01]  /*42b60*/  ISETP.LT.AND P1, PT, R6, UR28, !P0 ;  /* 0x0000001c06007c0c */ /* 0x000fe2000c721270 */
[----:B------:R-:W-:Y:S01]  /*42b70*/  ULDC UR55, c[0x0][0x228] ;  /* 0x00008a0000377ab9 */ /* 0x000fe20000000800 */
[----:B------:R-:W-:-:S13]  /*42b80*/  ISETP.LT.AND P0, PT, R5, UR14, !P0 ;  /* 0x0000000e05007c0c */ /* 0x000fda000c701270 */
[----:B------:R-:W-:Y:S02]  /*42b90*/  @P0 LOP3.LUT R52, R52, 0x80000000, RZ, 0xfc, !PT ;  /* 0x8000000034340812 */ /* 0x000fe400078efcff */
[----:B------:R-:W-:Y:S02]  /*42ba0*/  ISETP.GE.AND P0, PT, R2, UR53, PT ;  /* 0x0000003502007c0c */ /* 0x000fe4000bf06270 */
[----:B------:R-:W-:Y:S02]  /*42bb0*/  @P1 LOP3.LUT R51, R51, 0x1, RZ, 0xfc, !PT ;  /* 0x0000000133331812 */ /* 0x000fe400078efcff */
[----:B------:R-:W-:Y:S01]  /*42bc0*/  LOP3.LUT R52, R52, 0xbfffffff, RZ, 0xc0, !PT ;  /* 0xbfffffff34347812 */ /* 0x000fe200078ec0ff */
[----:B------:R-:W-:Y:S01]  /*42bd0*/  VIADD R2, R4, 0xd5 ;  /* 0x000000d504027836 */ /* 0x000fe20000000000 */
[----:B------:R-:W-:Y:S01]  /*42be0*/  ISETP.LT.AND P1, PT, R6, UR21, !P0 ;  /* 0x0000001506007c0c */ /* 0x000fe2000c721270 */
[----:B------:R-:W-:Y:S01]  /*42bf0*/  ULDC.64 UR20, c[0x0][0x228] ;  /* 0x00008a0000147ab9 */ /* 0x000fe20000000a00 */
[----:B------:R-:W-:Y:S01]  /*42c00*/  ISETP.LT.AND P0, PT, R5, UR30, !P0 ;  /* 0x0000001e05007c0c */ /* 0x000fe2000c701270 */
[----:B0-----:R-:W-:Y:S01]  /*42c10*/  VIADD R8, R8, UR5 ;  /* 0x0000000508087c36 */ /* 0x001fe20008000000 */
[----:B------:R-:W-:Y:S01]  /*42c20*/  ULDC UR5, c[0x0][0x248] ;  /* 0x0000920000057ab9 */ /* 0x000fe20000000800 */
[----:B------:R-:W-:-:S08]  /*42c30*/  ULDC.64 UR52, c[0x0][0x228] ;  /* 0x00008a0000347ab9 */ /* 0x000fd00000000a00 */
        /* <DEDUP_REMOVED lines=9> */
[----:B------:R-:W-:-:S10]  /*42cd0*/  ULDC UR49, c[0x0][0x228] ;  /* 0x00008a0000317ab9 */ /* 0x000fd40000000800 */
[----:B------:R-:W-:-:S04]  /*42ce0*/  @P1 LOP3.LUT R52, R52, 0x10000000, RZ, 0xfc, !PT ;  /* 0x1000000034341812 */ /* 0x000fc800078efcff */
[----:B------:R-:W-:-:S04]  /*42cf0*/  LOP3.LUT R52, R52, 0xf7ffffff, RZ, 0xc0, !PT ;  /* 0xf7ffffff34347812 */ /* 0x000fc800078ec0ff */
[----:B------:R-:W-:Y:S02]  /*42d00*/  @P0 LOP3.LUT R52, R52, 0x8000000, RZ, 0xfc, !PT ;  /* 0x0800000034340812 */ /* 0x000fe400078efcff */
[----:B------:R-:W-:Y:S02]  /*42d10*/  ISETP.GE.AND P0, PT, R2, UR43, PT ;  /* 0x0000002b02007c0c */ /* 0x000fe4000bf06270 */
[----:B------:R-:W-:Y:S01]  /*42d20*/  LOP3.LUT R52, R52, 0xfbffffff, RZ, 0xc0, !PT ;  /* 0xfbffffff34347812 */ /* 0x000fe200078ec0ff */
[----:B------:R-:W-:Y:S01]  /*42d30*/  VIADD R2, R4, 0xd3 ;  /* 0x000000d304027836 */ /* 0x000fe20000000000 */
[----:B------:R-:W-:Y:S01]  /*42d40*/  ISETP.LT.AND P1, PT, R6, UR46, !P0 ;  /* 0x0000002e06007c0c */ /* 0x000fe2000c721270 */
[----:B------:R-:W-:Y:S01]  /*42d50*/  ULDC.64 UR46, c[0x0][0x228] ;  /* 0x00008a00002e7ab9 */ /* 0x000fe20000000a00 */
[----:B------:R-:W-:Y:S01]  /*42d60*/  ISETP.LT.AND P0, PT, R5, UR44, !P0 ;  /* 0x0000002c05007c0c */ /* 0x000fe2000c701270 */
[----:B0-----:R-:W-:Y:S01]  /*42d70*/  VIADD R8, R8, UR5 ;  /* 0x0000000508087c36 */ /* 0x001fe20008000000 */
[----:B------:R-:W-:Y:S01]  /*42d80*/  ULDC UR5, c[0x0][0x248] ;  /* 0x0000920000057ab9 */ /* 0x000fe20000000800 */
[----:B------:R-:W-:-:S08]  /*42d90*/  ULDC UR43, c[0x0][0x228] ;  /* 0x00008a00002b7ab9 */ /* 0x000fd00000000800 */
[----:B------:R-:W-:-:S04]  /*42da0*/  @P1 LOP3.LUT R52, R52, 0x4000000, RZ, 0xfc, !PT ;  /* 0x0400000034341812 */ /* 0x000fc800078efcff */
[----:B------:R-:W-:-:S04]  /*42db0*/  LOP3.LUT R52, R52, 0xfdffffff, RZ, 0xc0, !PT ;  /* 0xfdffffff34347812 */ /* 0x000fc800078ec0ff */
[----:B------:R-:W-:Y:S02]  /*42dc0*/  @P0 LOP3.LUT R52, R52, 0x2000000, RZ, 0xfc, !PT ;  /* 0x0200000034340812 */ /* 0x000fe400078efcff */
[----:B------:R-:W-:-:S04]  /*42dd0*/  ISETP.GE.AND P0, PT, R2, UR37, PT ;  /* 0x0000002502007c0c */ /* 0x000fc8000bf06270 */
[----:B------:R-:W-:Y:S02]  /*42de0*/  ISETP.LT.AND P1, PT, R6, UR22, !P0 ;  /* 0x0000001606007c0c */ /* 0x000fe4000c721270 */
[----:B------:R-:W-:Y:S02]  /*42df0*/  ISETP.LT.AND P0, PT, R5, UR46, !P0 ;  /* 0x0000002e05007c0c */ /* 0x000fe4000c701270 */
[----:B------:R-:W-:Y:S01]  /*42e00*/  LOP3.LUT R52, R52, 0xfeffffff, RZ, 0xc0, !PT ;  /* 0xfeffffff34347812 */ /* 0x000fe200078ec0ff */
[----:B------:R-:W-:Y:S01]  /*42e10*/  VIADD R2, R4, 0xd2 ;  /* 0x000000d204027836 */ /* 0x000fe20000000000 */
[----:B------:R0:W-:Y:S01]  /*42e20*/  STL [R1+0x878], R8 ;  /* 0x0008780801007387 */ /* 0x0001e20000100800 */
[----:B------:R-:W-:-:S06]  /*42e30*/  ULDC UR46, c[0x0][0x228] ;  /* 0x00008a00002e7ab9 */ /* 0x000fcc0000000800 */
[----:B------:R-:W-:-:S04]  /*42e40*/  @P1 LOP3.LUT R52, R52, 0x1000000, RZ, 0xfc, !PT ;  /* 0x0100000034341812 */ /* 0x000fc800078efcff */
[----:B------:R-:W-:-:S04]  /*42e50*/  LOP3.LUT R52, R52, 0xff7fffff, RZ, 0xc0, !PT ;  /* 0xff7fffff34347812 */ /* 0x000fc800078ec0ff */
[----:B------:R-:W-:Y:S02]  /*42e60*/  @P0 LOP3.LUT R52, R52, 0x800000, RZ, 0xfc, !PT ;  /* 0x0080000034340812 */ /* 0x000fe400078efcff */
[----:B------:R-:W-:-:S04]  /*42e70*/  ISETP.GE.AND P0, PT, R2, UR33, PT ;  /* 0x0000002102007c0c */ /* 0x000fc8000bf06270 */
[----:B------:R-:W-:Y:S02]  /*42e80*/  ISETP.LT.AND P1, PT, R6, UR58, !P0 ;  /* 0x0000003a06007c0c */ /* 0x000fe4000c721270 */
[----:B------:R-:W-:Y:S01]  /*42e90*/  LOP3.LUT R52, R52, 0xffbfffff, RZ, 0xc0, !PT ;  /* 0xffbfffff34347812 */ /* 0x000fe200078ec0ff */
[----:B------:R-:W-:Y:S01]  /*42ea0*/  VIADD R2, R4, 0xd1 ;  /* 0x000000d104027836 */ /* 0x000fe20000000000 */
[----:B------:R-:W-:Y:S01]  /*42eb0*/  ISETP.LT.AND P0, PT, R5, UR50, !P0 ;  /* 0x0000003205007c0c */ /* 0x000fe2000c701270 */
[----:B0-----:R-:W-:Y:S01]  /*42ec0*/  VIADD R8, R8, UR5 ;  /* 0x0000000508087c36 */ /* 0x001fe20008000000 */
[----:B------:R-:W-:Y:S01]  /*42ed0*/  ULDC UR5, c[0x0][0x248] ;  /* 0x0000920000057ab9 */ /* 0x000fe20000000800 */
[----:B------:R-:W-:Y:S01]  /*42ee0*/  ULDC UR58, c[0x0][0x228] ;  /* 0x00008a00003a7ab9 */ /* 0x000fe20000000800 */
[----:B------:R-:W-:-:S05]  /*42ef0*/  ULDC UR50, c[0x0][0x228] ;  /* 0x00008a0000327ab9 */ /* 0x000fca0000000800 */
[----:B------:R-:W-:-:S04]  /*42f00*/  @P1 LOP3.LUT R52, R52, 0x400000, RZ, 0xfc, !PT ;  /* 0x0040000034341812 */ /* 0x000fc800078efcff */
[----:B------:R-:W-:-:S04]  /*42f10*/  LOP3.LUT R52, R52, 0xffdfffff, RZ, 0xc0, !PT ;  /* 0xffdfffff34347812 */ /* 0x000fc800078ec0ff */
[----:B------:R-:W-:Y:S02]  /*42f20*/  @P0 LOP3.LUT R52, R52, 0x200000, RZ, 0xfc, !PT ;  /* 0x0020000034340812 */ /* 0x000fe400078efcff */
[----:B------:R-:W-:Y:S02]  /*42f30*/  ISETP.GE.AND P0, PT, R2, UR11, PT ;  /* 0x0000000b02007c0c */ /* 0x000fe4000bf06270 */
[----:B------:R-:W-:Y:S01]  /*42f40*/  LOP3.LUT R52, R52, 0xffefffff, RZ, 0xc0, !PT ;  /* 0xffefffff34347812 */ /* 0x000fe200078ec0ff */
[----:B------:R0:W-:Y:S01]  /*42f50*/  STL [R1+0x87c], R8 ;  /* 0x00087c0801007387 */ /* 0x0001e20000100800 */
[----:B------:R-:W-:Y:S01]  /*42f60*/  ISETP.LT.AND P1, PT, R6, UR57, !P0 ;  /* 0x0000003906007c0c */ /* 0x000fe2000c721270 */
[----:B------:R-:W-:Y:S01]  /*42f70*/  VIADD R2, R4, 0xd0 ;  /* 0x000000d004027836 */ /* 0x000fe20000000000 */
[----:B------:R-:W-:Y:S01]  /*42f80*/  ISETP.LT.AND P0, PT, R5, UR52, !P0 ;  /* 0x0000003405007c0c */ /* 0x000fe2000c701270 */
[----:B------:R-:W-:Y:S01]  /*42f90*/  ULDC UR57, c[0x0][0x228] ;  /* 0x00008a0000397ab9 */ /* 0x000fe20000000800 */
[----:B------:R-:W-:Y:S01]  /*42fa0*/  ULDC.64 UR10, c[0x0][0x228] ;  /* 0x00008a00000a7ab9 */ /* 0x000fe20000000a00 */
[----:B------:R-:W-:Y:S01]  /*42fb0*/  ULDC UR52, c[0x0][0x228] ;  /* 0x00008a0000347ab9 */ /* 0x000fe20000000800 */
[----:B0-----:R-:W-:Y:S01]  /*42fc0*/  VIADD R8, R8, UR5 ;  /* 0x0000000508087c36 */ /* 0x001fe20008000000 */
[----:B------:R-:W-:-:S06]  /*42fd0*/  ULDC UR5, c[0x0][0x248] ;  /* 0x0000920000057ab9 */ /* 0x000fcc0000000800 */
[----:B------:R-:W-:Y:S01]  /*42fe0*/  @P1 LOP3.LUT R52, R52, 0x100000, RZ, 0xfc, !PT ;  /* 0x0010000034341812 */ /* 0x000fe200078efcff */
[----:B------:R0:W-:Y:S03]  /*42ff0*/  STL [R1+0x880], R8 ;  /* 0x0008800801007387 */ /* 0x0001e60000100800 */
[----:B------:R-:W-:-:S04]  /*43000*/  LOP3.LUT R52, R52, 0xfff7ffff, RZ, 0xc0, !PT ;  /* 0xfff7ffff34347812 */ /* 0x000fc800078ec0ff */
        /* <DEDUP_REMOVED lines=10> */
[----:B------:R-:W-:Y:S01]  /*430b0*/  ISETP.LT.AND P0, PT, R5, UR10, !P0 ;  /* 0x0000000a05007c0c */ /* 0x000fe2000c701270 */
[----:B------:R-:W-:Y:S01]  /*430c0*/  ULDC UR5, c[0x0][0x248] ;  /* 0x0000920000057ab9 */ /* 0x000fe20000000800 */
[----:B------:R-:W-:Y:S02]  /*430d0*/  ULDC UR57, c[0x0][0x228] ;  /* 0x00008a0000397ab9 */ /* 0x000fe40000000800 */
[----:B------:R0:W-:Y:S03]  /*430e0*/  STL [R1+0x888], R8 ;  /* 0x0008880801007387 */ /* 0x0001e60000100800 */
[----:B------:R-:W-:Y:S01]  /*430f0*/  @P1 LOP3.LUT R52, R52, 0x40000, RZ, 0xfc, !PT ;  /* 0x0004000034341812 */ /* 0x000fe200078efcff */
[----:B0-----:R-:W-:Y:S01]  /*43100*/  VIADD R8, R8, UR7 ;  /* 0x0000000708087c36 */ /* 0x001fe20008000000 */
[----:B------:R-:W-:-:S04]  /*43110*/  ULDC UR7, c[0x0][0x248] ;  /* 0x0000920000077ab9 */ /* 0x000fc80000000800 */
[----:B------:R0:W-:Y:S01]  /*43120*/  STL [R1+0x88c], R8 ;  /* 0x00088c0801007387 */ /* 0x0001e20000100800 */
[----:B------:R-:W-:Y:S01]  /*43130*/  LOP3.LUT R52, R52, 0xfffdffff, RZ, 0xc0, !PT ;  /* 0xfffdffff34347812 */ /* 0x000fe200078ec0ff */
[----:B0-----:R-:W-:Y:S01]  /*43140*/  VIADD R8, R8, UR5 ;  /* 0x0000000508087c36 */ /* 0x001fe20008000000 */
[----:B------:R-:W-:-:S04]  /*43150*/  ULDC UR5, c[0x0][0x248] ;  /* 0x0000920000057ab9 */ /* 0x000fc80000000800 */
[----:B------:R0:W-:Y:S01]  /*43160*/  STL [R1+0x890], R8 ;  /* 0x0008900801007387 */ /* 0x0001e20000100800 */
        /* <DEDUP_REMOVED lines=9> */
[----:B------:R-:W-:Y:S01]  /*43200*/  ULDC.64 UR30, c[0x0][0x228] ;  /* 0x00008a00001e7ab9 */ /* 0x000fe20000000a00 */
[----:B0-----:R-:W-:Y:S01]  /*43210*/  VIADD R8, R8, UR5 ;  /* 0x0000000508087c36 */ /* 0x001fe20008000000 */
[----:B------:R-:W-:-:S04]  /*43220*/  ULDC UR5, c[0x0][0x248] ;  /* 0x0000920000057ab9 */ /* 0x000fc80000000800 */
[----:B------:R0:W-:Y:S01]  /*43230*/  STL [R1+0x898], R8 ;  /* 0x0008980801007387 */ /* 0x0001e20000100800 */
[----:B------:R-:W-:Y:S01]  /*43240*/  ISETP.LT.AND P0, PT, R5, UR14, !P0 ;  /* 0x0000000e05007c0c */ /* 0x000fe2000c701270 */
        /* <DEDUP_REMOVED lines=14> */
[----:B------:R-:W-:Y:S01]  /*43330*/  ULDC.64 UR20, c[0x0][0x228] ;  /* 0x00008a0000147ab9 */ /* 0x000fe20000000a00 */
[----:B------:R0:W-:Y:S01]  /*43340*/  STL [R1+0x8a4], R8 ;  /* 0x0008a40801007387 */ /* 0x0001e20000100800 */
[----:B------:R-:W-:Y:S01]  /*43350*/  ISETP.LT.AND P1, PT, R6, UR57, !P0 ;  /* 0x0000003906007c0c */ /* 0x000fe2000c721270 */
[----:B------:R-:W-:Y:S01]  /*43360*/  ULDC UR57, c[0x0][0x228] ;  /* 0x00008a0000397ab9 */ /* 0x000fe20000000800 */
        /* <DEDUP_REMOVED lines=24> */
[----:B------:R-:W-:Y:S01]  /*434f0*/  ULDC.64 UR44, c[0x0][0x228] ;  /* 0x00008a00002c7ab9 */ /* 0x000fe20000000a00 */
[----:B------:R-:W-:Y:S01]  /*43500*/  ULDC UR57, c[0x0][0x228] ;  /* 0x00008a0000397ab9 */ /* 0x000fe20000000800 */
        /* <DEDUP_REMOVED lines=19> */
[----:B------:R-:W-:Y:S01]  /*43640*/  ULDC.64 UR16, c[0x0][0x228] ;  /* 0x00008a0000107ab9 */ /* 0x000fe20000000a00 */
        /* <DEDUP_REMOVED lines=47> */
[----:B------:R-:W-:Y:S01]  /*43940*/  ULDC UR53, c[0x0][0x228] ;  /* 0x00008a0000357ab9 */ /* 0x000fe20000000800 */
[----:B0-----:R-:W-:-:S06]  /*43950*/  VIADD R8, R8, UR5 ;  /* 0x0000000508087c36 */ /* 0x001fcc0008000000 */
[----:B------:R-:W-:Y:S01]  /*43960*/  @P1 LOP3.LUT R52, R52, 0x40, RZ, 0xfc, !PT ;  /* 0x0000004034341812 */ /* 0x000fe200078efcff */
[----:B------:R-:W-:Y:S01]  /*43970*/  ULDC UR5, c[0x0][0x248] ;  /* 0x0000920000057ab9 */ /* 0x000fe20000000800 */
[----:B------:R0:W-:Y:S02]  /*43980*/  STL [R1+0x8f0], R8 ;  /* 0x0008f00801007387 */ /* 0x0001e40000100800 */
[----:B0-----:R-:W-:Y:S01]  /*43990*/  VIADD R8, R8, UR6 ;  /* 0x0000000608087c36 */ /* 0x001fe20008000000 */
[----:B------:R-:W-:Y:S02]  /*439a0*/  ULDC.64 UR6, c[0x0][0x228] ;  /* 0x00008a0000067ab9 */ /* 0x000fe40000000a00 */
[----:B------:R-:W-:Y:S01]  /*439b0*/  ISETP.LT.AND P0, PT, R5, UR6, !P0 ;  /* 0x0000000605007c0c */ /* 0x000fe2000c701270 */
[----:B------:R-:W-:Y:S01]  /*439c0*/  ULDC UR6, c[0x0][0x248] ;  /* 0x0000920000067ab9 */ /* 0x000fe20000000800 */
[----:B------:R-:W-:-:S11]  /*439d0*/  LOP3.LUT R52, R52, 0xffffffdf, RZ, 0xc0, !PT ;  /* 0xffffffdf34347812 */ /* 0x000fd600078ec0ff */
[----:B------:R-:W-:Y:S02]  /*439e0*/  @P0 LOP3.LUT R52, R52, 0x20, RZ, 0xfc, !PT ;  /* 0x0000002034340812 */ /* 0x000fe400078efcff */
[----:B------:R-:W-:Y:S02]  /*439f0*/  ISETP.GE.AND P0, PT, R2, UR11, PT ;  /* 0x0000000b02007c0c */ /* 0x000fe4000bf06270 */
[----:B------:R-:W-:Y:S01]  /*43a00*/  LOP3.LUT R52, R52, 0xffffffef, RZ, 0xc0, !PT ;  /* 0xffffffef34347812 */ /* 0x000fe200078ec0ff */
[----:B------:R-:W-:Y:S01]  /*43a10*/  VIADD R2, R4, 0xc8 ;  /* 0x000000c804027836 */ /* 0x000fe20000000000 */
[----:B------:R-:W-:Y:S01]  /*43a20*/  ISETP.LT.AND P1, PT, R6, UR32, !P0 ;  /* 0x0000002006007c0c */ /* 0x000fe2000c721270 */
[----:B------:R-:W-:Y:S01]  /*43a30*/  ULDC.64 UR10, c[0x0][0x228] ;  /* 0x00008a00000a7ab9 */ /* 0x000fe20000000a00 */
[----:B------:R-:W-:Y:S01]  /*43a40*/  ISETP.LT.AND P0, PT, R5, UR26, !P0 ;  /* 0x0000001a05007c0c */ /* 0x000fe2000c701270 */
[----:B------:R0:W-:Y:S01]  /*43a50*/  STL [R1+0x8f4], R8 ;  /* 0x0008f40801007387 */ /* 0x0001e20000100800 */
[----:B------:R-:W-:-:S09]  /*43a60*/  ULDC.64 UR32, c[0x0][0x228] ;  /* 0x00008a0000207ab9 */ /* 0x000fd20000000a00 */
        /* <DEDUP_REMOVED lines=9> */
[----:B------:R-:W-:Y:S01]  /*43b00*/  ULDC.64 UR24, c[0x0][0x228] ;  /* 0x00008a0000187ab9 */ /* 0x000fe20000000a00 */
[----:B0-----:R-:W-:Y:S01]  /*43b10*/  VIADD R8, R8, UR5 ;  /* 0x0000000508087c36 */ /* 0x001fe20008000000 */
[----:B------:R-:W-:Y:S01]  /*43b20*/  ULDC UR5, c[0x0][0x248] ;  /* 0x0000920000057ab9 */ /* 0x000fe20000000800 */
[----:B------:R-:W-:-:S07]  /*43b30*/  ULDC UR10, c[0x0][0x248] ;  /* 0x00009200000a7ab9 */ /* 0x000fce0000000800 */
[----:B------:R-:W-:-:S04]  /*43b40*/  @P1 LOP3.LUT R52, R52, 0x4, RZ, 0xfc, !PT ;  /* 0x0000000434341812 */ /* 0x000fc800078efcff */
[----:B------:R-:W-:-:S04]  /*43b50*/  LOP3.LUT R52, R52, 0xfffffffd, RZ, 0xc0, !PT ;  /* 0xfffffffd34347812 */ /* 0x000fc800078ec0ff */
[----:B------:R-:W-:Y:S02]  /*43b60*/  @P0 LOP3.LUT R52, R52, 0x2, RZ, 0xfc, !PT ;  /* 0x0000000234340812 */ /* 0x000fe400078efcff */
[----:B------:R-:W-:Y:S01]  /*43b70*/  ISETP.GE.AND P0, PT, R2, UR31, PT ;  /* 0x0000001f02007c0c */ /* 0x000fe2000bf06270 */
[----:B------:R-:W-:Y:S01]  /*43b80*/  VIADD R2, R4, 0xc6 ;  /* 0x000000c604027836 */ /* 0x000fe20000000000 */
[----:B------:R-:W-:Y:S01]  /*43b90*/  LOP3.LUT R52, R52, 0xfffffffe, RZ, 0xc0, !PT ;  /* 0xfffffffe34347812 */ /* 0x000fe200078ec0ff */
[----:B------:R0:W-:Y:S01]  /*43ba0*/  STL [R1+0x8f8], R8 ;  /* 0x0008f80801007387 */ /* 0x0001e20000100800 */
[----:B------:R-:W-:Y:S01]  /*43bb0*/  ISETP.LT.AND P1, PT, R6, UR18, !P0 ;  /* 0x0000001206007c0c */ /* 0x000fe2000c721270 */
[----:B------:R-:W-:Y:S01]  /*43bc0*/  ULDC.64 UR30, c[0x0][0x228] ;  /* 0x00008a00001e7ab9 */ /* 0x000fe20000000a00 */
[----:B------:R-:W-:Y:S01]  /*43bd0*/  ISETP.LT.AND P0, PT, R5, UR14, !P0 ;  /* 0x0000000e05007c0c */ /* 0x000fe2000c701270 */
[----:B------:R-:W-:-:S12]  /*43be0*/  ULDC UR14, c[0x0][0x248] ;  /* 0x00009200000e7ab9 */ /* 0x000fd80000000800 */
        /* <DEDUP_REMOVED lines=33> */
[----:B------:R-:W-:Y:S01]  /*43e00*/  ULDC.64 UR16, c[0x0][0x228] ;  /* 0x00008a0000107ab9 */ /* 0x000fe20000000a00 */
[----:B------:R-:W-:-:S08]  /*43e10*/  ULDC.64 UR18, c[0x0][0x228] ;  /* 0x00008a0000127ab9 */ /* 0x000fd00000000a00 */
[----:B------:R-:W-:Y:S01]  /*43e20*/  @P1 LOP3.LUT R53, R53, 0x4000000, RZ, 0xfc, !PT ;  /* 0x0400000035351812 */ /* 0x000fe200078efcff */
[----:B------:R0:W-:Y:S01]  /*43e30*/  STL [R1+0x900], R8 ;  /* 0x0009000801007387 */ /* 0x0001e20000100800 */
[----:B------:R-:W-:Y:S02]  /*43e40*/  ULDC UR12, c[0x0][0x248] ;  /* 0x00009200000c7ab9 */ /* 0x000fe40000000800 */
[----:B------:R-:W-:-:S04]  /*43e50*/  LOP3.LUT R53, R53, 0xfdffffff, RZ, 0xc0, !PT ;  /* 0xfdffffff35357812 */ /* 0x000fc800078ec0ff */
[----:B------:R-:W-:Y:S02]  /*43e60*/  @P0 LOP3.LUT R53, R53, 0x2000000, RZ, 0xfc, !PT ;  /* 0x0200000035350812 */ /* 0x000fe400078efcff */
[----:B------:R-:W-:Y:S01]  /*43e70*/  ISETP.GE.AND P0, PT, R2, UR7, PT ;  /* 0x0000000702007c0c */ /* 0x000fe2000bf06270 */
[----:B0-----:R-:W-:Y:S01]  /*43e80*/  VIADD R8, R8, UR6 ;  /* 0x0000000608087c36 */ /* 0x001fe20008000000 */
[----:B------:R-:W-:Y:S01]  /*43e90*/  LOP3.LUT R53, R53, 0xfeffffff, RZ, 0xc0, !PT ;  /* 0xfeffffff35357812 */ /* 0x000fe200078ec0ff */
[----:B------:R-:W-:Y:S01]  /*43ea0*/  ULDC UR6, c[0x0][0x248] ;  /* 0x0000920000067ab9 */ /* 0x000fe20000000800 */
[----:B------:R-:W-:Y:S01]  /*43eb0*/  ISETP.LT.AND P1, PT, R6, UR34, !P0 ;  /* 0x0000002206007c0c */ /* 0x000fe2000c721270 */
[----:B------:R-:W-:Y:S01]  /*43ec0*/  VIADD R2, R4, 0xc2 ;  /* 0x000000c204027836 */ /* 0x000fe20000000000 */
[----:B------:R0:W-:Y:S01]  /*43ed0*/  STL [R1+0x904], R8 ;  /* 0x0009040801007387 */ /* 0x0001e20000100800 */
[----:B------:R-:W-:Y:S01]  /*43ee0*/  ISETP.LT.AND P0, PT, R5, UR16, !P0 ;  /* 0x0000001005007c0c */ /* 0x000fe2000c701270 */
[----:B------:R-:W-:Y:S01]  /*43ef0*/  ULDC UR16, c[0x0][0x248] ;  /* 0x0000920000107ab9 */ /* 0x000fe20000000800 */
[----:B------:R-:W-:Y:S01]  /*43f00*/  ULDC UR7, c[0x0][0x228] ;  /* 0x00008a0000077ab9 */ /* 0x000fe20000000800 */
[----:B0-----:R-:W-:-:S07]  /*43f10*/  VIADD R8, R8, UR5 ;  /* 0x0000000508087c36 */ /* 0x001fce0008000000 */
[----:B------:R-:W-:Y:S01]  /*43f20*/  @P1 LOP3.LUT R53, R53, 0x1000000, RZ, 0xfc, !PT ;  /* 0x0100000035351812 */ /* 0x000fe200078efcff */
[----:B------:R-:W-:Y:S01]  /*43f30*/  ULDC UR5, c[0x0][0x248] ;  /* 0x0000920000057ab9 */ /* 0x000fe20000000800 */
[----:B------:R0:W-:Y:S02]  /*43f40*/  STL [R1+0x908], R8 ;  /* 0x0009080801007387 */ /* 0x0001e40000100800 */
        /* <DEDUP_REMOVED lines=15> */
[----:B------:R-:W-:Y:S01]  /*44040*/  ULDC.64 UR36, c[0x0][0x228] ;  /* 0x00008a0000247ab9 */ /* 0x000fe20000000a00 */
[----:B0-----:R-:W-:-:S04]  /*44050*/  VIADD R8, R8, UR6 ;  /* 0x0000000608087c36 */ /* 0x001fc80008000000 */
[----:B------:R-:W-:Y:S01]  /*44060*/  @P1 LOP3.LUT R53, R53, 0x400000, RZ, 0xfc, !PT ;  /* 0x0040000035351812 */ /* 0x000fe200078efcff */
[----:B------:R-:W-:Y:S01]  /*44070*/  ULDC UR6, c[0x0][0x248] ;  /* 0x0000920000067ab9 */ /* 0x000fe20000000800 */
        /* <DEDUP_REMOVED lines=17> */
[----:B0-----:R-:W-:Y:S01]  /*44190*/  VIADD R8, R8, UR6 ;  /* 0x0000000608087c36 */ /* 0x001fe20008000000 */
[----:B------:R-:W-:Y:S01]  /*441a0*/  ISETP.LT.AND P0, PT, R5, UR22, !P0 ;  /* 0x0000001605007c0c */ /* 0x000fe2000c701270 */
[----:B------:R-:W-:-:S03]  /*441b0*/  ULDC UR6, c[0x0][0x228] ;  /* 0x00008a0000067ab9 */ /* 0x000fc60000000800 */
        /* <DEDUP_REMOVED lines=12> */
[----:B------:R-:W-:-:S04]  /*44280*/  ULDC UR10, c[0x0][0x248] ;  /* 0x00009200000a7ab9 */ /* 0x000fc80000000800 */
[----:B------:R0:W-:Y:S01]  /*44290*/  STL [R1+0x934], R8 ;  /* 0x0009340801007387 */ /* 0x0001e20000100800 */
[----:B------:R-:W-:Y:S02]  /*442a0*/  ISETP.LT.AND P1, PT, R6, UR29, !P0 ;  /* 0x0000001d06007c0c */ /* 0x000fe4000c721270 */
[----:B------:R-:W-:Y:S01]  /*442b0*/  LOP3.LUT R53, R53, 0xfffbffff, RZ, 0xc0, !PT ;  /* 0xfffbffff35357812 */ /* 0x000fe200078ec0ff */
[----:B------:R-:W-:Y:S02]  /*442c0*/  VIADD R2, R4, 0xbf ;  /* 0x000000bf04027836 */ /* 0x000fe40000000000 */
[----:B0-----:R-:W-:Y:S01]  /*442d0*/  VIADD R8, R8, UR10 ;  /* 0x0000000a08087c36 */ /* 0x001fe20008000000 */
[----:B------:R-:W-:Y:S01]  /*442e0*/  ISETP.LT.AND P0, PT, R5, UR26, !P0 ;  /* 0x0000001a05007c0c */ /* 0x000fe2000c701270 */
[----:B------:R-:W-:Y:S01]  /*442f0*/  ULDC.64 UR28, c[0x0][0x228] ;  /* 0x00008a00001c7ab9 */ /* 0x000fe20000000a00 */
[----:B------:R-:W-:Y:S02]  /*44300*/  ULDC UR10, c[0x0][0x228] ;  /* 0x00008a00000a7ab9 */ /* 0x000fe40000000800 */
        /* <DEDUP_REMOVED lines=21> */
[----:B------:R-:W-:Y:S01]  /*44460*/  ULDC UR12, c[0x0][0x228] ;  /* 0x00008a00000c7ab9 */ /* 0x000fe20000000800 */
[----:B0-----:R-:W-:Y:S01]  /*44470*/  VIADD R8, R8, UR14 ;  /* 0x0000000e08087c36 */ /* 0x001fe20008000000 */
[----:B------:R-:W-:-:S04]  /*44480*/  ULDC UR14, c[0x0][0x248] ;  /* 0x00009200000e7ab9 */ /* 0x000fc80000000800 */
[----:B------:R0:W-:Y:S01]  /*44490*/  STL [R1+0x94c], R8 ;  /* 0x00094c0801007387 */ /* 0x0001e20000100800 */
[----:B------:R-:W-:Y:S01]  /*444a0*/  @P1 LOP3.LUT R53, R53, 0x10000, RZ, 0xfc, !PT ;  /* 0x0001000035351812 */ /* 0x000fe200078efcff */
[----:B0-----:R-:W-:Y:S01]  /*444b0*/  VIADD R8, R8, UR14 ;  /* 0x0000000e08087c36 */ /* 0x001fe20008000000 */
[----:B------:R-:W-:Y:S02]  /*444c0*/  ULDC.64 UR14, c[0x0][0x228] ;  /* 0x00008a00000e7ab9 */ /* 0x000fe40000000a00 */
[----:B------:R-:W-:Y:S01]  /*444d0*/  ISETP.LT.AND P0, PT, R5, UR14, !P0 ;  /* 0x0000000e05007c0c */ /* 0x000fe2000c701270 */
[----:B------:R-:W-:Y:S01]  /*444e0*/  ULDC UR14, c[0x0][0x228] ;  /* 0x00008a00000e7ab9 */ /* 0x000fe20000000800 */
[----:B------:R-:W-:-:S11]  /*444f0*/  LOP3.LUT R53, R53, 0xffff7fff, RZ, 0xc0, !PT ;  /* 0xffff7fff35357812 */ /* 0x000fd600078ec0ff */
[----:B------:R-:W-:Y:S02]  /*44500*/  @P0 LOP3.LUT R53, R53, 0x8000, RZ, 0xfc, !PT ;  /* 0x0000800035350812 */ /* 0x000fe400078efcff */
[----:B------:R-:W-:-:S04]  /*44510*/  ISETP.GE.AND P0, PT, R2, UR21, PT ;  /* 0x0000001502007c0c */ /* 0x000fc8000bf06270 */
[----:B------:R-:W-:Y:S02]  /*44520*/  ISETP.LT.AND P1, PT, R6, UR40, !P0 ;  /* 0x0000002806007c0c */ /* 0x000fe4000c721270 */
[----:B------:R-:W-:Y:S02]  /*44530*/  ISETP.LT.AND P0, PT, R5, UR24, !P0 ;  /* 0x0000001805007c0c */ /* 0x000fe4000c701270 */
[----:B------:R-:W-:Y:S01]  /*44540*/  LOP3.LUT R53, R53, 0xffffbfff, RZ, 0xc0, !PT ;  /* 0xffffbfff35357812 */ /* 0x000fe200078ec0ff */
[----:B------:R0:W-:Y:S01]  /*44550*/  STL [R1+0x950], R8 ;  /* 0x0009500801007387 */ /* 0x0001e20000100800 */
[----:B------:R-:W-:Y:S01]  /*44560*/  VIADD R2, R4, 0xbd ;  /* 0x000000bd04027836 */ /* 0x000fe20000000000 */
        /* <DEDUP_REMOVED lines=9> */
[----:B------:R-:W-:Y:S02]  /*44600*/  ISETP.LT.AND P1, PT, R6, UR42, !P0 ;  /* 0x0000002a06007c0c */ /* 0x000fe4000c721270 */
[----:B------:R-:W-:Y:S01]  /*44610*/  LOP3.LUT R53, R53, 0xffffefff, RZ, 0xc0, !PT ;  /* 0xffffefff35357812 */ /* 0x000fe200078ec0ff */
[----:B------:R-:W-:Y:S01]  /*44620*/  VIADD R2, R4, 0xbc ;  /* 0x000000bc04027836 */ /* 0x000fe20000000000 */
[----:B------:R0:W-:Y:S01]  /*44630*/  STL [R1+0x958], R8 ;  /* 0x0009580801007387 */ /* 0x0001e20000100800 */
[----:B------:R-:W-:Y:S01]  /*44640*/  ULDC UR16, c[0x0][0x228] ;  /* 0x00008a0000107ab9 */ /* 0x000fe20000000800 */
        /* <DEDUP_REMOVED lines=15> */
[----:B------:R0:W-:Y:S01]  /*44740*/  STL [R1+0x960], R8 ;  /* 0x0009600801007387 */ /* 0x0001e20000100800 */
[----:B------:R-:W-:Y:S01]  /*44750*/  ISETP.LT.AND P0, PT, R5, UR28, !P0 ;  /* 0x0000001c05007c0c */ /* 0x000fe2000c701270 */
[----:B------:R-:W-:Y:S01]  /*44760*/  ULDC.64 UR40, c[0x0][0x228] ;  /* 0x00008a0000287ab9 */ /* 0x000fe20000000a00 */
[----:B------:R-:W-:-:S09]  /*44770*/  ULDC UR17, c[0x0][0x228] ;  /* 0x00008a0000117ab9 */ /* 0x000fd20000000800 */
        /* <DEDUP_REMOVED lines=27> */
[----:B------:R-:W-:Y:S01]  /*44930*/  ISETP.GE.AND P0, PT, R2, UR27, PT ;  /* 0x0000001b02007c0c */ /* 0x000fe2000bf06270 */
[----:B0-----:R-:W-:Y:S01]  /*44940*/  VIADD R8, R8, UR20 ;  /* 0x0000001408087c36 */ /* 0x001fe20008000000 */
[----:B------:R-:W-:Y:S01]  /*44950*/  LOP3.LUT R53, R53, 0xffffffef, RZ, 0xc0, !PT ;  /* 0xffffffef35357812 */ /* 0x000fe200078ec0ff */
[----:B------:R-:W-:Y:S01]  /*44960*/  VIADD R2, R4, 0xb8 ;  /* 0x000000b804027836 */ /* 0x000fe20000000000 */
[----:B------:R-:W-:Y:S01]  /*44970*/  ISETP.LT.AND P1, PT, R6, UR56, !P0 ;  /* 0x0000003806007c0c */ /* 0x000fe2000c721270 */
[----:B------:R-:W-:Y:S01]  /*44980*/  ULDC UR20, c[0x0][0x248] ;  /* 0x0000920000147ab9 */ /* 0x000fe20000000800 */
[----:B------:R-:W-:Y:S01]  /*44990*/  ISETP.LT.AND P0, PT, R5, UR22, !P0 ;  /* 0x0000001605007c0c */ /* 0x000fe2000c701270 */
[----:B------:R0:W-:Y:S01]  /*449a0*/  STL [R1+0x968], R8 ;  /* 0x0009680801007387 */ /* 0x0001e20000100800 */
[----:B------:R-:W-:Y:S01]  /*449b0*/  ULDC.64 UR26, c[0x0][0x228] ;  /* 0x00008a00001a7ab9 */ /* 0x000fe20000000a00 */
[----:B------:R-:W-:Y:S01]  /*449c0*/  ULDC UR22, c[0x0][0x248] ;  /* 0x0000920000167ab9 */ /* 0x000fe20000000800 */
[----:B------:R-:W-:Y:S01]  /*449d0*/  ULDC UR56, c[0x0][0x228] ;  /* 0x00008a0000387ab9 */ /* 0x000fe20000000800 */
[----:B0-----:R-:W-:-:S06]  /*449e0*/  VIADD R8, R8, UR18 ;  /* 0x0000001208087c36 */ /* 0x001fcc0008000000 */
[----:B------:R-:W-:Y:S01]  /*449f0*/  @P1 LOP3.LUT R53, R53, 0x10, RZ, 0xfc, !PT ;  /* 0x0000001035351812 */ /* 0x000fe200078efcff */
[----:B------:R-:W-:Y:S01]  /*44a00*/  ULDC UR18, c[0x0][0x248] ;  /* 0x0000920000127ab9 */ /* 0x000fe20000000800 */
[----:B------:R0:W-:Y:S02]  /*44a10*/  STL [R1+0x96c], R8 ;  /* 0x00096c0801007387 */ /* 0x0001e40000100800 */
        /* <DEDUP_REMOVED lines=9> */
[----:B------:R-:W-:Y:S01]  /*44ab0*/  ULDC UR15, c[0x0][0x228] ;  /* 0x00008a00000f7ab9 */ /* 0x000fe20000000800 */
        /* <DEDUP_REMOVED lines=9> */
[----:B------:R0:W-:Y:S01]  /*44b50*/  STL [R1+0x978], R8 ;  /* 0x0009780801007387 */ /* 0x0001e20000100800 */
[----:B------:R-:W-:Y:S01]  /*44b60*/  LOP3.LUT R53, R53, 0xfffffffd, RZ, 0xc0, !PT ;  /* 0xfffffffd35357812 */ /* 0x000fe200078ec0ff */
[----:B0-----:R-:W-:Y:S01]  /*44b70*/  VIADD R8, R8, UR20 ;  /* 0x0000001408087c36 */ /* 0x001fe20008000000 */
[----:B------:R-:W-:-:S04]  /*44b80*/  ULDC UR20, c[0x0][0x248] ;  /* 0x0000920000147ab9 */ /* 0x000fc80000000800 */
[----:B------:R0:W-:Y:S01]  /*44b90*/  STL [R1+0x97c], R8 ;  /* 0x00097c0801007387 */ /* 0x0001e20000100800 */
[----:B------:R-:W-:Y:S01]  /*44ba0*/  @P0 LOP3.LUT R53, R53, 0x2, RZ, 0xfc, !PT ;  /* 0x0000000235350812 */ /* 0x000fe200078efcff */
[----:B0-----:R-:W-:Y:S01]  /*44bb0*/  VIADD R8, R8, UR20 ;  /* 0x0000001408087c36 */ /* 0x001fe20008000000 */
[----:B------:R-:W-:Y:S01]  /*44bc0*/  ISETP.GE.AND P0, PT, R2, UR25, PT ;  /* 0x0000001902007c0c */ /* 0x000fe2000bf06270 */
[----:B------:R-:W-:-:S03]  /*44bd0*/  ULDC UR20, c[0x0][0x228] ;  /* 0x00008a0000147ab9 */ /* 0x000fc60000000800 */
[----:B------:R0:W-:Y:S01]  /*44be0*/  STL [R1+0x980], R8 ;  /* 0x0009800801007387 */ /* 0x0001e20000100800 */
[----:B------:R-:W-:Y:S01]  /*44bf0*/  ISETP.LT.AND P1, PT, R6, UR61, !P0 ;  /* 0x0000003d06007c0c */ /* 0x000fe2000c721270 */
[----:B------:R-:W-:Y:S01]  /*44c00*/  VIADD R2, R4, 0xb6 ;  /* 0x000000b604027836 */ /* 0x000fe20000000000 */
[----:B------:R-:W-:Y:S01]  /*44c10*/  ISETP.LT.AND P0, PT, R5, UR34, !P0 ;  /* 0x0000002205007c0c */ /* 0x000fe2000c701270 */
[----:B------:R-:W-:Y:S01]  /*44c20*/  ULDC UR61, c[0x0][0x228] ;  /* 0x00008a00003d7ab9 */ /* 0x000fe20000000800 */
[----:B0-----:R-:W-:Y:S01]  /*44c30*/  VIADD R8, R8, UR24 ;  /* 0x0000001808087c36 */ /* 0x001fe20008000000 */
[----:B------:R-:W-:-:S04]  /*44c40*/  ULDC UR24, c[0x0][0x248] ;  /* 0x0000920000187ab9 */ /* 0x000fc80000000800 */
[----:B------:R0:W-:Y:S02]  /*44c50*/  STL [R1+0x984], R8 ;  /* 0x0009840801007387 */ /* 0x0001e40000100800 */
[----:B0-----:R-:W-:Y:S01]  /*44c60*/  VIADD R8, R8, UR24 ;  /* 0x0000001808087c36 */ /* 0x001fe20008000000 */
[----:B------:R-:W-:Y:S01]  /*44c70*/  LOP3.LUT R53, R53, 0xfffffffe, RZ, 0xc0, !PT ;  /* 0xfffffffe35357812 */ /* 0x000fe200078ec0ff */
[----:B------:R-:W-:-:S03]  /*44c80*/  ULDC UR24, c[0x0][0x248] ;  /* 0x0000920000187ab9 */ /* 0x000fc60000000800 */
[----:B------:R0:W-:Y:S01]  /*44c90*/  STL [R1+0x988], R8 ;  /* 0x0009880801007387 */ /* 0x0001e20000100800 */
[----:B------:R-:W-:Y:S01]  /*44ca0*/  @P0 LOP3.LUT R54, R54, 0x80000000, RZ, 0xfc, !PT ;  /* 0x8000000036360812 */ /* 0x000fe200078efcff */
[----:B0-----:R-:W-:Y:S01]  /*44cb0*/  VIADD R8, R8, UR22 ;  /* 0x0000001608087c36 */ /* 0x001fe20008000000 */
[----:B------:R-:W-:-:S04]  /*44cc0*/  ULDC UR22, c[0x0][0x248] ;  /* 0x0000920000167ab9 */ /* 0x000fc80000000800 */
[----:B------:R0:W-:Y:S01]  /*44cd0*/  STL [R1+0x98c], R8 ;  /* 0x00098c0801007387 */ /* 0x0001e20000100800 */
[----:B------:R-:W-:Y:S02]  /*44ce0*/  ISETP.GE.AND P0, PT, R2, UR21, PT ;  /* 0x0000001502007c0c */ /* 0x000fe4000bf06270 */
[----:B------:R-:W-:Y:S01]  /*44cf0*/  @P1 LOP3.LUT R53, R53, 0x1, RZ, 0xfc, !PT ;  /* 0x0000000135351812 */ /* 0x000fe200078efcff */
[----:B0-----:R-:W-:Y:S01]  /*44d00*/  VIADD R8, R8, UR22 ;  /* 0x0000001608087c36 */ /* 0x001fe20008000000 */
[----:B------:R-:W-:Y:S02]  /*44d10*/  ISETP.LT.AND P1, PT, R6, UR43, !P0 ;  /* 0x0000002b06007c0c */ /* 0x000fe4000c721270 */
[----:B------:R-:W-:Y:S01]  /*44d20*/  LOP3.LUT R54, R54, 0xbfffffff, RZ, 0xc0, !PT ;  /* 0xbfffffff36367812 */ /* 0x000fe200078ec0ff */
[----:B------:R-:W-:Y:S01]  /*44d30*/  VIADD R2, R4, 0xb5 ;  /* 0x000000b504027836 */ /* 0x000fe20000000000 */
[----:B------:R0:W-:Y:S01]  /*44d40*/  STL [R1+0x990], R8 ;  /* 0x0009900801007387 */ /* 0x0001e20000100800 */
[----:B------:R-:W-:Y:S01]  /*44d50*/  ULDC UR43, c[0x0][0x228] ;  /* 0x00008a00002b7ab9 */ /* 0x000fe20000000800 */
[----:B------:R-:W-:Y:S01]  /*44d60*/  ULDC UR22, c[0x0][0x228] ;  /* 0x00008a0000167ab9 */ /* 0x000fe20000000800 */
        /* <DEDUP_REMOVED lines=37> */
[----:B0-----:R-:W-:Y:S01]  /*44fc0*/  VIADD R8, R8, UR26 ;  /* 0x0000001a08087c36 */ /* 0x001fe20008000000 */
[----:B------:R-:W-:Y:S02]  /*44fd0*/  ULDC UR26, c[0x0][0x248] ;  /* 0x00009200001a7ab9 */ /* 0x000fe40000000800 */
[----:B------:R-:W-:Y:S02]  /*44fe0*/  @P0 LOP3.LUT R54, R54, 0x2000000, RZ, 0xfc, !PT ;  /* 0x0200000036360812 */ /* 0x000fe400078efcff */
        /* <DEDUP_REMOVED lines=35> */
[----:B------:R-:W-:Y:S01]  /*45220*/  ULDC UR43, c[0x0][0x228] ;  /* 0x00008a00002b7ab9 */ /* 0x000fe20000000800 */
[----:B------:R-:W-:Y:S01]  /*45230*/  ISETP.LT.AND P0, PT, R5, UR38, !P0 ;  /* 0x0000002605007c0c */ /* 0x000fe2000c701270 */
[----:B0-----:R-:W-:Y:S01]  /*45240*/  VIADD R8, R8, UR28 ;  /* 0x0000001c08087c36 */ /* 0x001fe20008000000 */
        /* <DEDUP_REMOVED lines=11> */
[----:B------:R-:W-:-:S10]  /*45300*/  ULDC.64 UR34, c[0x0][0x228] ;  /* 0x00008a0000227ab9 */ /* 0x000fd40000000a00 */
        /* <DEDUP_REMOVED lines=30> */
[----:B------:R-:W-:-:S07]  /*454f0*/  ULDC UR53, c[0x0][0x228] ;  /* 0x00008a0000357ab9 */ /* 0x000fce0000000800 */
[----:B------:R-:W-:-:S04]  /*45500*/  @P1 LOP3.LUT R54, R54, 0x1000, RZ, 0xfc, !PT ;  /* 0x0000100036361812 */ /* 0x000fc800078efcff */
[----:B------:R-:W-:Y:S01]  /*45510*/  LOP3.LUT R54, R54, 0xfffff7ff, RZ, 0xc0, !PT ;  /* 0xfffff7ff36367812 */ /* 0x000fe200078ec0ff */
[----:B------:R0:W-:Y:S03]  /*45520*/  STL [R1+0x9b8], R8 ;  /* 0x0009b80801007387 */ /* 0x0001e60000100800 */
        /* <DEDUP_REMOVED lines=11> */
[----:B------:R-:W-:Y:S02]  /*455e0*/  ULDC.64 UR28, c[0x0][0x228] ;  /* 0x00008a00001c7ab9 */ /* 0x000fe40000000a00 */
[----:B------:R-:W-:-:S03]  /*455f0*/  ISETP.LT.AND P0, PT, R5, UR28, !P0 ;  /* 0x0000001c05007c0c */ /* 0x000fc6000c701270 */
[----:B------:R-:W-:-:S04]  /*45600*/  @P1 LOP3.LUT R54, R54, 0x400, RZ, 0xfc, !PT ;  /* 0x0000040036361812 */ /* 0x000fc800078efcff */
[----:B------:R-:W-:-:S06]  /*45610*/  LOP3.LUT R54, R54, 0xfffffdff, RZ, 0xc0, !PT ;  /* 0xfffffdff36367812 */ /* 0x000fcc00078ec0ff */
        /* <DEDUP_REMOVED lines=41> */
[----:B------:R-:W-:Y:S01]  /*458b0*/  ISETP.GE.AND P0, PT, R2, UR43, PT ;  /* 0x0000002b02007c0c */ /* 0x000fe2000bf06270 */
[----:B------:R-:W-:Y:S01]  /*458c0*/  VIADD R2, R4, 0xa6 ;  /* 0x000000a604027836 */ /* 0x000fe20000000000 */
[----:B------:R-:W-:Y:S01]  /*458d0*/  LOP3.LUT R54, R54, 0xfffffffe, RZ, 0xc0, !PT ;  /* 0xfffffffe36367812 */ /* 0x000fe200078ec0ff */
[----:B------:R-:W-:Y:S01]  /*458e0*/  ULDC.64 UR42, c[0x0][0x228] ;  /* 0x00008a00002a7ab9 */ /* 0x000fe20000000a00 */
        /* <DEDUP_REMOVED lines=42> */
[----:B------:R-:W-:-:S09]  /*45b90*/  ULDC.64 UR32, c[0x0][0x228] ;  /* 0x00008a0000207ab9 */ /* 0x000fd20000000a00 */
        /* <DEDUP_REMOVED lines=9> */
[----:B------:R-:W-:Y:S01]  /*45c30*/  ISETP.LT.AND P0, PT, R5, UR32, !P0 ;  /* 0x0000002005007c0c */ /* 0x000fe2000c701270 */
[----:B------:R0:W-:Y:S01]  /*45c40*/  STL [R1+0x9c4], R8 ;  /* 0x0009c40801007387 */ /* 0x0001e20000100800 */
[----:B------:R-:W-:Y:S01]  /*45c50*/  ULDC.64 UR38, c[0x0][0x228] ;  /* 0x00008a0000267ab9 */ /* 0x000fe20000000a00 */
[----:B------:R-:W-:Y:S01]  /*45c60*/  ULDC UR53, c[0x0][0x228] ;  /* 0x00008a0000357ab9 */ /* 0x000fe20000000800 */
[----:B0-----:R-:W-:-:S07]  /*45c70*/  VIADD R8, R8, UR27 ;  /* 0x0000001b08087c36 */ /* 0x001fce0008000000 */
        /* <DEDUP_REMOVED lines=58> */
[----:B------:R-:W-:-:S03]  /*46020*/  ULDC UR55, c[0x0][0x228] ;  /* 0x00008a0000377ab9 */ /* 0x000fc60000000800 */
        /* <DEDUP_REMOVED lines=179> */
[----:B------:R-:W-:Y:S01]  /*46b60*/  VIADD R2, R4, 0x96 ;  /* 0x0000009604027836 */ /* 0x000fe20000000000 */
[----:B------:R-:W-:Y:S01]  /*46b70*/  LOP3.LUT R55, R55, 0xfffffffe, RZ, 0xc0, !PT ;  /* 0xfffffffe37377812 */ /* 0x000fe200078ec0ff */
[----:B------:R-:W-:Y:S01]  /*46b80*/  ULDC.64 UR42, c[0x0][0x228] ;  /* 0x00008a00002a7ab9 */ /* 0x000fe20000000a00 */
[----:B------:R0:W-:Y:S01]  /*46b90*/  STL [R1+0xa78], R8 ;  /* 0x000a780801007387 */ /* 0x0001e20000100800 */
[----:B------:R-:W-:Y:S01]  /*46ba0*/  ISETP.LT.AND P1, PT, R6, UR6, !P0 ;  /* 0x0000000606007c0c */ /* 0x000fe2000c721270 */
[----:B------:R-:W-:Y:S01]  /*46bb0*/  ULDC UR6, c[0x0][0x248] ;  /* 0x0000920000067ab9 */ /* 0x000fe20000000800 */
[----:B------:R-:W-:Y:S01]  /*46bc0*/  ISETP.LT.AND P0, PT, R5, UR34, !P0 ;  /* 0x0000002205007c0c */ /* 0x000fe2000c701270 */
[----:B0-----:R-:W-:Y:S01]  /*46bd0*/  VIADD R8, R8, UR23 ;  /* 0x0000001708087c36 */ /* 0x001fe20008000000 */
[----:B------:R-:W-:-:S04]  /*46be0*/  ULDC UR23, c[0x0][0x248] ;  /* 0x0000920000177ab9 */ /* 0x000fc80000000800 */
        /* <DEDUP_REMOVED lines=8> */
[----:B------:R-:W-:Y:S02]  /*46c70*/  @P1 LOP3.LUT R55, R55, 0x1, RZ, 0xfc, !PT ;  /* 0x0000000137371812 */ /* 0x000fe400078efcff */
[----:B------:R-:W-:Y:S01]  /*46c80*/  LOP3.LUT R56, R56, 0xbfffffff, RZ, 0xc0, !PT ;  /* 0xbfffffff38387812 */ /* 0x000fe200078ec0ff */
[----:B------:R0:W-:Y:S01]  /*46c90*/  STL [R1+0xa84], R8 ;  /* 0x000a840801007387 */ /* 0x0001e20000100800 */
[----:B------:R-:W-:Y:S01]  /*46ca0*/  ISETP.LT.AND P1, PT, R6, UR7, !P0 ;  /* 0x0000000706007c0c */ /* 0x000fe2000c721270 */
[----:B------:R-:W-:Y:S01]  /*46cb0*/  VIADD R2, R4, 0x95 ;  /* 0x0000009504027836 */ /* 0x000fe20000000000 */
[----:B------:R-:W-:Y:S01]  /*46cc0*/  ULDC.64 UR36, c[0x0][0x228] ;  /* 0x00008a0000247ab9 */ /* 0x000fe20000000a00 */
[----:B0-----:R-:W-:-:S05]  /*46cd0*/  VIADD R8, R8, UR25 ;  /* 0x0000001908087c36 */ /* 0x001fca0008000000 */
[----:B------:R0:W-:Y:S01]  /*46ce0*/  STL [R1+0xa88], R8 ;  /* 0x000a880801007387 */ /* 0x0001e20000100800 */
[----:B------:R-:W-:Y:S01]  /*46cf0*/  ISETP.LT.AND P0, PT, R5, UR42, !P0 ;  /* 0x0000002a05007c0c */ /* 0x000fe2000c701270 */
[----:B------:R-:W-:Y:S01]  /*46d00*/  ULDC UR42, c[0x0][0x228] ;  /* 0x00008a00002a7ab9 */ /* 0x000fe20000000800 */
[----:B0-----:R-:W-:Y:S01]  /*46d10*/  VIADD R8, R8, UR23 ;  /* 0x0000001708087c36 */ /* 0x001fe20008000000 */
[----:B------:R-:W-:-:S04]  /*46d20*/  ULDC UR23, c[0x0][0x248] ;  /* 0x0000920000177ab9 */ /* 0x000fc80000000800 */
[----:B------:R0:W-:Y:S01]  /*46d30*/  STL [R1+0xa8c], R8 ;  /* 0x000a8c0801007387 */ /* 0x0001e20000100800 */
[----:B------:R-:W-:Y:S01]  /*46d40*/  @P1 LOP3.LUT R56, R56, 0x40000000, RZ, 0xfc, !PT ;  /* 0x4000000038381812 */ /* 0x000fe200078efcff */
[----:B0-----:R-:W-:-:S05]  /*46d50*/  VIADD R8, R8, UR23 ;  /* 0x0000001708087c36 */ /* 0x001fca0008000000 */
        /* <DEDUP_REMOVED lines=14> */
[----:B0-----:R-:W-:-:S07]  /*46e40*/  VIADD R8, R8, UR5 ;  /* 0x0000000508087c36 */ /* 0x001fce0008000000 */
        /* <DEDUP_REMOVED lines=37> */
[----:B------:R-:W-:-:S06]  /*470a0*/  ULDC UR14, c[0x0][0x248] ;  /* 0x00009200000e7ab9 */ /* 0x000fcc0000000800 */
[----:B------:R-:W-:-:S04]  /*470b0*/  @P1 LOP3.LUT R56, R56, 0x400000, RZ, 0xfc, !PT ;  /* 0x0040000038381812 */ /* 0x000fc800078efcff */
[----:B------:R-:W-:-:S04]  /*470c0*/  LOP3.LUT R56, R56, 0xffdfffff, RZ, 0xc0, !PT ;  /* 0xffdfffff38387812 */ /* 0x000fc800078ec0ff */
[----:B------:R-:W-:Y:S02]  /*470d0*/  @P0 LOP3.LUT R56, R56, 0x200000, RZ, 0xfc, !PT ;  /* 0x0020000038380812 */ /* 0x000fe400078efcff */
[----:B------:R-:W-:-:S04]  /*470e0*/  ISETP.GE.AND P0, PT, R2, UR41, PT ;  /* 0x0000002902007c0c */ /* 0x000fc8000bf06270 */
[----:B------:R-:W-:Y:S02]  /*470f0*/  ISETP.LT.AND P1, PT, R6, UR16, !P0 ;  /* 0x0000001006007c0c */ /* 0x000fe4000c721270 */
[----:B------:R-:W-:Y:S02]  /*47100*/  ISETP.LT.AND P0, PT, R5, UR32, !P0 ;  /* 0x0000002005007c0c */ /* 0x000fe4000c701270 */
[----:B------:R-:W-:Y:S01]  /*47110*/  LOP3.LUT R56, R56, 0xffefffff, RZ, 0xc0, !PT ;  /* 0xffefffff38387812 */ /* 0x000fe200078ec0ff */
[----:B------:R-:W-:-:S08]  /*47120*/  VIADD R2, R4, 0x90 ;  /* 0x0000009004027836 */ /* 0x000fd00000000000 */
        /* <DEDUP_REMOVED lines=40> */
[----:B------:R-:W-:Y:S01]  /*473b0*/  ISETP.GE.AND P0, PT, R2, UR29, PT ;  /* 0x0000001d02007c0c */ /* 0x000fe2000bf06270 */
[----:B------:R0:W-:Y:S01]  /*473c0*/  STL [R1+0xaac], R8 ;  /* 0x000aac0801007387 */ /* 0x0001e20000100800 */
[----:B------:R-:W-:Y:S01]  /*473d0*/  LOP3.LUT R56, R56, 0xffffefff, RZ, 0xc0, !PT ;  /* 0xffffefff38387812 */ /* 0x000fe200078ec0ff */
[----:B------:R-:W-:Y:S01]  /*473e0*/  VIADD R2, R4, 0x8c ;  /* 0x0000008c04027836 */ /* 0x000fe20000000000 */
[----:B------:R-:W-:Y:S01]  /*473f0*/  ISETP.LT.AND P1, PT, R6, UR19, !P0 ;  /* 0x0000001306007c0c */ /* 0x000fe2000c721270 */
[----:B------:R-:W-:Y:S01]  /*47400*/  ULDC.64 UR18, c[0x0][0x228] ;  /* 0x00008a0000127ab9 */ /* 0x000fe20000000a00 */
[----:B------:R-:W-:Y:S01]  /*47410*/  ISETP.LT.AND P0, PT, R5, UR34, !P0 ;  /* 0x0000002205007c0c */ /* 0x000fe2000c701270 */
[----:B------:R-:W-:Y:S01]  /*47420*/  ULDC.64 UR28, c[0x0][0x228] ;  /* 0x00008a00001c7ab9 */ /* 0x000fe20000000a00 */
[----:B0-----:R-:W-:Y:S01]  /*47430*/  VIADD R8, R8, UR6 ;  /* 0x0000000608087c36 */ /* 0x001fe20008000000 */
[----:B------:R-:W-:-:S04]  /*47440*/  ULDC UR6, c[0x0][0x248] ;  /* 0x0000920000067ab9 */ /* 0x000fc80000000800 */
[----:B------:R0:W-:Y:S04]  /*47450*/  STL [R1+0xab0], R8 ;  /* 0x000ab00801007387 */ /* 0x0001e80000100800 */
[----:B------:R-:W-:Y:S01]  /*47460*/  @P1 LOP3.LUT R56, R56, 0x1000, RZ, 0xfc, !PT ;  /* 0x0000100038381812 */ /* 0x000fe200078efcff */
[----:B0-----:R-:W-:-:S03]  /*47470*/  VIADD R8, R8, UR5 ;  /* 0x0000000508087c36 */ /* 0x001fc60008000000 */
[----:B------:R-:W-:Y:S01]  /*47480*/  LOP3.LUT R56, R56, 0xfffff7ff, RZ, 0xc0, !PT ;  /* 0xfffff7ff38387812 */ /* 0x000fe200078ec0ff */
[----:B------:R-:W-:Y:S01]  /*47490*/  ULDC UR5, c[0x0][0x248] ;  /* 0x0000920000057ab9 */ /* 0x000fe20000000800 */
        /* <DEDUP_REMOVED lines=30> */
[----:B------:R-:W-:Y:S02]  /*47680*/  ULDC UR10, c[0x0][0x248] ;  /* 0x00009200000a7ab9 */ /* 0x000fe40000000800 */
[----:B------:R-:W-:Y:S02]  /*47690*/  ISETP.LT.AND P1, PT, R6, UR15, !P0 ;  /* 0x0000000f06007c0c */ /* 0x000fe4000c721270 */
[----:B------:R-:W-:Y:S01]  /*476a0*/  LOP3.LUT R56, R56, 0xfffffeff, RZ, 0xc0, !PT ;  /* 0xfffffeff38387812 */ /* 0x000fe200078ec0ff */
[----:B------:R0:W-:Y:S01]  /*476b0*/  STL [R1+0xacc], R8 ;  /* 0x000acc0801007387 */ /* 0x0001e20000100800 */
[----:B------:R-:W-:Y:S01]  /*476c0*/  ISETP.LT.AND P0, PT, R5, UR28, !P0 ;  /* 0x0000001c05007c0c */ /* 0x000fe2000c701270 */
[----:B------:R-:W-:Y:S01]  /*476d0*/  VIADD R2, R4, 0x8a ;  /* 0x0000008a04027836 */ /* 0x000fe20000000000 */
[----:B------:R-:W-:Y:S01]  /*476e0*/  ULDC.64 UR30, c[0x0][0x228] ;  /* 0x00008a00001e7ab9 */ /* 0x000fe20000000a00 */
[----:B------:R-:W-:Y:S01]  /*476f0*/  ULDC UR15, c[0x0][0x248] ;  /* 0x00009200000f7ab9 */ /* 0x000fe20000000800 */
[----:B0-----:R-:W-:-:S05]  /*47700*/  VIADD R8, R8, UR10 ;  /* 0x0000000a08087c36 */ /* 0x001fca0008000000 */
        /* <DEDUP_REMOVED lines=19> */
[----:B------:R-:W-:Y:S01]  /*47840*/  ULDC.64 UR22, c[0x0][0x228] ;  /* 0x00008a0000167ab9 */ /* 0x000fe20000000a00 */
        /* <DEDUP_REMOVED lines=46> */
[----:B------:R-:W-:Y:S01]  /*47b30*/  ULDC UR13, c[0x0][0x228] ;  /* 0x00008a00000d7ab9 */ /* 0x000fe20000000800 */
[----:B0-----:R-:W-:-:S05]  /*47b40*/  VIADD R8, R8, UR18 ;  /* 0x0000001208087c36 */ /* 0x001fca0008000000 */
        /* <DEDUP_REMOVED lines=16> */
[----:B------:R-:W-:Y:S01]  /*47c50*/  ULDC UR24, c[0x0][0x248] ;  /* 0x0000920000187ab9 */ /* 0x000fe20000000800 */
[----:B------:R-:W-:-:S11]  /*47c60*/  ULDC UR17, c[0x0][0x228] ;  /* 0x00008a0000117ab9 */ /* 0x000fd60000000800 */
        /* <DEDUP_REMOVED lines=57> */
[----:B------:R-:W-:Y:S01]  /*48000*/  ULDC UR38, c[0x0][0x228] ;  /* 0x00008a0000267ab9 */ /* 0x000fe20000000800 */
[----:B------:R-:W-:Y:S01]  /*48010*/  ULDC UR23, c[0x0][0x228] ;  /* 0x00008a0000177ab9 */ /* 0x000fe20000000800 */
[----:B0-----:R-:W-:-:S07]  /*48020*/  VIADD R8, R8, UR18 ;  /* 0x0000001208087c36 */ /* 0x001fce0008000000 */
[----:B------:R-:W-:Y:S01]  /*48030*/  @P1 LOP3.LUT R57, R57, 0x400000, RZ, 0xfc, !PT ;  /* 0x0040000039391812 */ /* 0x000fe200078efcff */
[----:B------:R-:W-:-:S03]  /*48040*/  ULDC UR18, c[0x0][0x228] ;  /* 0x00008a0000127ab9 */ /* 0x000fc60000000800 */
        /* <DEDUP_REMOVED lines=56> */
[----:B------:R-:W-:Y:S01]  /*483d0*/  ULDC UR26, c[0x0][0x248] ;  /* 0x00009200001a7ab9 */ /* 0x000fe20000000800 */
        /* <DEDUP_REMOVED lines=71> */
[----:B0-----:R-:W-:Y:S01]  /*48850*/  VIADD R8, R8, UR25 ;  /* 0x0000001908087c36 */ /* 0x001fe20008000000 */
[----:B------:R-:W-:-:S07]  /*48860*/  ULDC UR25, c[0x0][0x248] ;  /* 0x0000920000197ab9 */ /* 0x000fce0000000800 */
        /* <DEDUP_REMOVED lines=60> */
[----:B------:R-:W-:-:S04]  /*48c30*/  ULDC UR26, c[0x0][0x248] ;  /* 0x00009200001a7ab9 */ /* 0x000fc80000000800 */
[----:B------:R0:W-:Y:S01]  /*48c40*/  STL [R1+0xcf4], R8 ;  /* 0x000cf40801007387 */ /* 0x0001e20000100800 */
[----:B------:R-:W-:Y:S01]  /*48c50*/  LOP3.LUT R57, R57, 0xfffffffe, RZ, 0xc0, !PT ;  /* 0xfffffffe39397812 */ /* 0x000fe200078ec0ff */
[----:B0-----:R-:W-:Y:S01]  /*48c60*/  VIADD R8, R8, UR25 ;  /* 0x0000001908087c36 */ /* 0x001fe20008000000 */
[----:B------:R-:W-:Y:S01]  /*48c70*/  @P0 LOP3.LUT R58, R58, 0x80000000, RZ, 0xfc, !PT ;  /* 0x800000003a3a0812 */ /* 0x000fe200078efcff */
[----:B------:R-:W-:-:S03]  /*48c80*/  ULDC UR25, c[0x0][0x248] ;  /* 0x0000920000197ab9 */ /* 0x000fc60000000800 */
[----:B------:R0:W-:Y:S01]  /*48c90*/  STL [R1+0xcf8], R8 ;  /* 0x000cf80801007387 */ /* 0x0001e20000100800 */
[----:B------:R-:W-:Y:S02]  /*48ca0*/  ISETP.GE.AND P0, PT, R2, UR33, PT ;  /* 0x0000002102007c0c */ /* 0x000fe4000bf06270 */
[----:B------:R-:W-:Y:S01]  /*48cb0*/  @P1 LOP3.LUT R57, R57, 0x1, RZ, 0xfc, !PT ;  /* 0x0000000139391812 */ /* 0x000fe200078efcff */
[----:B0-----:R-:W-:Y:S01]  /*48cc0*/  VIADD R8, R8, UR26 ;  /* 0x0000001a08087c36 */ /* 0x001fe20008000000 */
        /* <DEDUP_REMOVED lines=57> */
[----:B------:R-:W-:Y:S01]  /*49060*/  ULDC.64 UR36, c[0x0][0x228] ;  /* 0x00008a0000247ab9 */ /* 0x000fe20000000a00 */
[----:B------:R-:W-:Y:S01]  /*49070*/  ULDC UR26, c[0x0][0x248] ;  /* 0x00009200001a7ab9 */ /* 0x000fe20000000800 */
[----:B------:R-:W-:-:S08]  /*49080*/  ULDC UR59, c[0x0][0x228] ;  /* 0x00008a00003b7ab9 */ /* 0x000fd00000000800 */
        /* <DEDUP_REMOVED lines=10> */
[----:B------:R-:W-:Y:S01]  /*49130*/  ULDC UR58, c[0x0][0x228] ;  /* 0x00008a00003a7ab9 */ /* 0x000fe20000000800 */
        /* <DEDUP_REMOVED lines=116> */
[----:B------:R-:W-:-:S08]  /*49880*/  ULDC UR49, c[0x0][0x228] ;  /* 0x00008a0000317ab9 */ /* 0x000fd00000000800 */
        /* <DEDUP_REMOVED lines=88> */
[----:B------:R-:W-:-:S11]  /*49e10*/  ISETP.LT.AND P0, PT, R5, UR32, !P0 ;  /* 0x0000002005007c0c */ /* 0x000fd6000c701270 */
        /* <DEDUP_REMOVED lines=22> */
[----:B------:R-:W-:Y:S01]  /*49f80*/  ULDC.64 UR30, c[0x0][0x228] ;  /* 0x00008a00001e7ab9 */ /* 0x000fe20000000a00 */
[----:B------:R-:W-:-:S07]  /*49f90*/  ULDC UR6, c[0x0][0x248] ;  /* 0x0000920000067ab9 */ /* 0x000fce0000000800 */
        /* <DEDUP_REMOVED lines=12> */
[----:B0-----:R-:W-:Y:S01]  /*4a060*/  VIADD R8, R8, UR25 ;  /* 0x0000001908087c36 */ /* 0x001fe20008000000 */
[----:B------:R-:W-:-:S04]  /*4a070*/  ULDC UR25, c[0x0][0x248] ;  /* 0x0000920000197ab9 */ /* 0x000fc80000000800 */
[----:B------:R0:W-:Y:S05]  /*4a080*/  STL [R1+0xdd0], R8 ;  /* 0x000dd00801007387 */ /* 0x0001ea0000100800 */
[----:B------:R-:W-:Y:S01]  /*4a090*/  @P1 LOP3.LUT R59, R59, 0x400000, RZ, 0xfc, !PT ;  /* 0x004000003b3b1812 */ /* 0x000fe200078efcff */
[----:B0-----:R-:W-:-:S03]  /*4a0a0*/  VIADD R8, R8, UR26 ;  /* 0x0000001a08087c36 */ /* 0x001fc60008000000 */
[----:B------:R-:W-:Y:S02]  /*4a0b0*/  LOP3.LUT R59, R59, 0xffdfffff, RZ, 0xc0, !PT ;  /* 0xffdfffff3b3b7812 */ /* 0x000fe400078ec0ff */
        /* <DEDUP_REMOVED lines=10> */
[----:B0-----:R-:W-:-:S05]  /*4a160*/  VIADD R8, R8, UR25 ;  /* 0x0000001908087c36 */ /* 0x001fca0008000000 */
        /* <DEDUP_REMOVED lines=96> */
[----:B------:R-:W-:-:S08]  /*4a770*/  ULDC.64 UR36, c[0x0][0x228] ;  /* 0x00008a0000247ab9 */ /* 0x000fd00000000a00 */
        /* <DEDUP_REMOVED lines=24> */
[----:B------:R-:W-:Y:S01]  /*4a900*/  ULDC.64 UR38, c[0x0][0x228] ;  /* 0x00008a0000267ab9 */ /* 0x000fe20000000a00 */
[----:B0-----:R-:W-:Y:S01]  /*4a910*/  VIADD R8, R8, UR5 ;  /* 0x0000000508087c36 */ /* 0x001fe20008000000 */
[----:B------:R-:W-:Y:S01]  /*4a920*/  ISETP.LT.AND P0, PT, R5, UR30, !P0 ;  /* 0x0000001e05007c0c */ /* 0x000fe2000c701270 */
[----:B------:R-:W-:-:S03]  /*4a930*/  ULDC UR5, c[0x0][0x248] ;  /* 0x0000920000057ab9 */ /* 0x000fc60000000800 */
[----:B------:R0:W-:Y:S05]  /*4a940*/  STL [R1+0xf40], R8 ;  /* 0x000f400801007387 */ /* 0x0001ea0000100800 */
[----:B------:R-:W-:Y:S01]  /*4a950*/  @P1 LOP3.LUT R59, R59, 0x4, RZ, 0xfc, !PT ;  /* 0x000000043b3b1812 */ /* 0x000fe200078efcff */
[----:B0-----:R-:W-:-:S03]  /*4a960*/  VIADD R8, R8, UR6 ;  /* 0x0000000608087c36 */ /* 0x001fc60008000000 */
[----:B------:R-:W-:Y:S01]  /*4a970*/  LOP3.LUT R59, R59, 0xfffffffd, RZ, 0xc0, !PT ;  /* 0xfffffffd3b3b7812 */ /* 0x000fe200078ec0ff */
[----:B------:R-:W-:Y:S01]  /*4a980*/  ULDC UR6, c[0x0][0x248] ;  /* 0x0000920000067ab9 */ /* 0x000fe20000000800 */
[----:B------:R0:W-:Y:S02]  /*4a990*/  STL [R1+0xf44], R8 ;  /* 0x000f440801007387 */ /* 0x0001e40000100800 */
[----:B------:R-:W-:Y:S01]  /*4a9a0*/  @P0 LOP3.LUT R59, R59, 0x2, RZ, 0xfc, !PT ;  /* 0x000000023b3b0812 */ /* 0x000fe200078efcff */
[----:B0-----:R-:W-:Y:S01]  /*4a9b0*/  VIADD R8, R8, UR5 ;  /* 0x0000000508087c36 */ /* 0x001fe20008000000 */
[----:B------:R-:W-:Y:S01]  /*4a9c0*/  ULDC UR5, c[0x0][0x248] ;  /* 0x0000920000057ab9 */ /* 0x000fe20000000800 */
[----:B------:R-:W-:-:S03]  /*4a9d0*/  ISETP.GE.AND P0, PT, R2, UR11, PT ;  /* 0x0000000b02007c0c */ /* 0x000fc6000bf06270 */
[----:B------:R0:W-:Y:S01]  /*4a9e0*/  STL [R1+0xf4c], R8 ;  /* 0x000f4c0801007387 */ /* 0x0001e20000100800 */
[----:B------:R-:W-:Y:S01]  /*4a9f0*/  ISETP.LT.AND P1, PT, R6, UR20, !P0 ;  /* 0x0000001406007c0c */ /* 0x000fe2000c721270 */
[----:B------:R-:W-:Y:S01]  /*4aa00*/  VIADD R2, R4, 0x56 ;  /* 0x0000005604027836 */ /* 0x000fe20000000000 */
[----:B------:R-:W-:Y:S01]  /*4aa10*/  ISETP.LT.AND P0, PT, R5, UR18, !P0 ;  /* 0x0000001205007c0c */ /* 0x000fe2000c701270 */
[----:B------:R-:W-:Y:S01]  /*4aa20*/  ULDC UR18, c[0x0][0x248] ;  /* 0x0000920000127ab9 */ /* 0x000fe20000000800 */
[----:B------:R-:W-:Y:S01]  /*4aa30*/  LOP3.LUT R59, R59, 0xfffffffe, RZ, 0xc0, !PT ;  /* 0xfffffffe3b3b7812 */ /* 0x000fe200078ec0ff */
[----:B------:R-:W-:Y:S01]  /*4aa40*/  ULDC UR20, c[0x0][0x248] ;  /* 0x0000920000147ab9 */ /* 0x000fe20000000800 */
[----:B------:R-:W-:Y:S01]  /*4aa50*/  ULDC UR11, c[0x0][0x228] ;  /* 0x00008a00000b7ab9 */ /* 0x000fe20000000800 */
[----:B0-----:R-:W-:Y:S01]  /*4aa60*/  VIADD R8, R8, UR5 ;  /* 0x0000000508087c36 */ /* 0x001fe20008000000 */
[----:B------:R-:W-:-:S04]  /*4aa70*/  ULDC UR5, c[0x0][0x228] ;  /* 0x00008a0000057ab9 */ /* 0x000fc80000000800 */
[----:B------:R0:W-:Y:S02]  /*4aa80*/  STL [R1+0xf54], R8 ;  /* 0x000f540801007387 */ /* 0x0001e40000100800 */
        /* <DEDUP_REMOVED lines=8> */
[----:B------:R-:W-:Y:S02]  /*4ab10*/  @P1 LOP3.LUT R59, R59, 0x1, RZ, 0xfc, !PT ;  /* 0x000000013b3b1812 */ /* 0x000fe400078efcff */
[----:B------:R-:W-:Y:S01]  /*4ab20*/  LOP3.LUT R188, R188, 0xbfffffff, RZ, 0xc0, !PT ;  /* 0xbfffffffbcbc7812 */ /* 0x000fe200078ec0ff */
[----:B------:R-:W-:Y:S01]  /*4ab30*/  VIADD R2, R4, 0x55 ;  /* 0x0000005504027836 */ /* 0x000fe20000000000 */
[----:B------:R-:W-:Y:S01]  /*4ab40*/  ULDC.64 UR26, c[0x0][0x228] ;  /* 0x00008a00001a7ab9 */ /* 0x000fe20000000a00 */
[----:B0-----:R-:W-:Y:S01]  /*4ab50*/  VIADD R8, R8, UR10 ;  /* 0x0000000a08087c36 */ /* 0x001fe20008000000 */
[----:B------:R-:W-:Y:S01]  /*4ab60*/  ULDC UR10, c[0x0][0x248] ;  /* 0x00009200000a7ab9 */ /* 0x000fe20000000800 */
[----:B------:R-:W-:-:S03]  /*4ab70*/  ISETP.LT.AND P1, PT, R6, UR22, !P0 ;  /* 0x0000001606007c0c */ /* 0x000fc6000c721270 */
[----:B------:R0:W-:Y:S01]  /*4ab80*/  STL [R1+0xf60], R8 ;  /* 0x000f600801007387 */ /* 0x0001e20000100800 */
[----:B------:R-:W-:Y:S01]  /*4ab90*/  ISETP.LT.AND P0, PT, R5, UR32, !P0 ;  /* 0x0000002005007c0c */ /* 0x000fe2000c701270 */
[----:B0-----:R-:W-:-:S08]  /*4aba0*/  VIADD R8, R8, UR10 ;  /* 0x0000000a08087c36 */ /* 0x001fd00008000000 */
        /* <DEDUP_REMOVED lines=109> */
[----:B------:R-:W-:Y:S01]  /*4b280*/  ULDC UR30, c[0x0][0x228] ;  /* 0x00008a00001e7ab9 */ /* 0x000fe20000000800 */
[----:B------:R0:W-:Y:S01]  /*4b290*/  STL [R1+0xfbc], R8 ;  /* 0x000fbc0801007387 */ /* 0x0001e20000100800 */
        /* <DEDUP_REMOVED lines=76> */
[----:B------:R-:W-:-:S08]  /*4b760*/  ULDC.64 UR30, c[0x0][0x228] ;  /* 0x00008a00001e7ab9 */ /* 0x000fd00000000a00 */
        /* <DEDUP_REMOVED lines=100> */
[----:B------:R-:W-:Y:S01]  /*4bdb0*/  R2UR UR4, R26 ;  /* 0x000000001a0472ca */ /* 0x000fe200000e0000 */
[----:B------:R-:W-:Y:S01]  /*4bdc0*/  VIADD R25, R4, 0x19 ;  /* 0x0000001904197836 */ /* 0x000fe20000000000 */
        /* <DEDUP_REMOVED lines=24> */
[----:B------:R-:W-:Y:S01]  /*4bf50*/  VIADD R24, R4, 0x18 ;  /* 0x0000001804187836 */ /* 0x000fe20000000000 */
        /* <DEDUP_REMOVED lines=49> */
[----:B------:R-:W-:Y:S01]  /*4c270*/  VIADD R20, R4, 0x14 ;  /* 0x0000001404147836 */ /* 0x000fe20000000000 */
[----:B------:R-:W-:-:S08]  /*4c280*/  ULDC UR55, c[0x0][0x248] ;  /* 0x0000920000377ab9 */ /* 0x000fd00000000800 */
        /* <DEDUP_REMOVED lines=11> */
[----:B------:R-:W-:Y:S01]  /*4c340*/  ULDC.64 UR34, c[0x0][0x228] ;  /* 0x00008a0000227ab9 */ /* 0x000fe20000000a00 */
        /* <DEDUP_REMOVED lines=14> */
[C---:B------:R-:W-:Y:S01]  /*4c430*/  VIADD R2, R4.reuse, 0x36 ;  /* 0x0000003604027836 */ /* 0x040fe20000000000 */
[----:B------:R-:W-:Y:S01]  /*4c440*/  LOP3.LUT R189, R189, 0xfffffffe, RZ, 0xc0, !PT ;  /* 0xfffffffebdbd7812 */ /* 0x000fe200078ec0ff */
[----:B------:R0:W-:Y:S01]  /*4c450*/  STL [R1+0xff8], R8 ;  /* 0x000ff80801007387 */ /* 0x0001e20000100800 */
[----:B------:R-:W-:Y:S01]  /*4c460*/  ISETP.LT.AND P0, PT, R5, UR34, !P0 ;  /* 0x0000002205007c0c */ /* 0x000fe2000c701270 */
[----:B------:R-:W-:Y:S01]  /*4c470*/  ULDC.64 UR32, c[0x0][0x228] ;  /* 0x00008a0000207ab9 */ /* 0x000fe20000000a00 */
[----:B------:R-:W-:Y:S01]  /*4c480*/  VIADD R19, R4, 0x13 ;  /* 0x0000001304137836 */ /* 0x000fe20000000000 */
[----:B------:R-:W-:Y:S01]  /*4c490*/  ULDC UR53, c[0x0][0x248] ;  /* 0x0000920000357ab9 */ /* 0x000fe20000000800 */
[----:B0-----:R-:W-:Y:S01]  /*4c4a0*/  VIADD R8, R8, UR13 ;  /* 0x0000000d08087c36 */ /* 0x001fe20008000000 */
[----:B------:R-:W-:-:S04]  /*4c4b0*/  ULDC UR13, c[0x0][0x248] ;  /* 0x00009200000d7ab9 */ /* 0x000fc80000000800 */
[----:B------:R0:W-:Y:S04]  /*4c4c0*/  STL [R1+0xffc], R8 ;  /* 0x000ffc0801007387 */ /* 0x0001e80000100800 */
        /* <DEDUP_REMOVED lines=9> */
[C---:B------:R-:W-:Y:S01]  /*4c560*/  VIADD R2, R4.reuse, 0x35 ;  /* 0x0000003504027836 */ /* 0x040fe20000000000 */
[----:B------:R0:W-:Y:S01]  /*4c570*/  STL [R1+0x1004], R8 ;  /* 0x0010040801007387 */ /* 0x0001e20000100800 */
[----:B------:R-:W-:Y:S01]  /*4c580*/  ULDC.64 UR36, c[0x0][0x228] ;  /* 0x00008a0000247ab9 */ /* 0x000fe20000000a00 */
[----:B------:R-:W-:Y:S01]  /*4c590*/  ULDC UR13, c[0x0][0x228] ;  /* 0x00008a00000d7ab9 */ /* 0x000fe20000000800 */
[----:B------:R-:W-:Y:S01]  /*4c5a0*/  VIADD R18, R4, 0x12 ;  /* 0x0000001204127836 */ /* 0x000fe20000000000 */
        /* <DEDUP_REMOVED lines=46> */
[----:B------:R-:W-:Y:S01]  /*4c890*/  VIADD R17, R4, 0x11 ;  /* 0x0000001104117836 */ /* 0x000fe20000000000 */
[----:B------:R-:W-:Y:S02]  /*4c8a0*/  ULDC UR50, c[0x0][0x248] ;  /* 0x0000920000327ab9 */ /* 0x000fe40000000800 */
        /* <DEDUP_REMOVED lines=43> */
[----:B------:R-:W-:-:S02]  /*4cb60*/  VIADD R16, R4, 0x10 ;  /* 0x0000001004107836 */ /* 0x000fc40000000000 */
        /* <DEDUP_REMOVED lines=207> */
[----:B------:R0:W-:Y:S01]  /*4d860*/  STL [R1+0x1080], R8 ;  /* 0x0010800801007387 */ /* 0x0001e20000100800 */
[----:B------:R-:W-:Y:S01]  /*4d870*/  LOP3.LUT R190, R190, 0xffffffef, RZ, 0xc0, !PT ;  /* 0xffffffefbebe7812 */ /* 0x000fe200078ec0ff */
[----:B------:R-:W-:Y:S01]  /*4d880*/  VIADD R2, R4, 0x28 ;  /* 0x0000002804027836 */ /* 0x000fe20000000000 */
[----:B------:R-:W-:Y:S01]  /*4d890*/  ULDC UR16, c[0x0][0x248] ;  /* 0x0000920000107ab9 */ /* 0x000fe20000000800 */
[----:B0-----:R-:W-:Y:S01]  /*4d8a0*/  VIADD R8, R8, UR21 ;  /* 0x0000001508087c36 */ /* 0x001fe20008000000 */
[----:B------:R-:W-:Y:S01]  /*4d8b0*/  ISETP.LT.AND P0, PT, R5, UR44, !P0 ;  /* 0x0000002c05007c0c */ /* 0x000fe2000c701270 */
[----:B------:R-:W-:-:S05]  /*4d8c0*/  ULDC UR21, c[0x0][0x248] ;  /* 0x0000920000157ab9 */ /* 0x000fca0000000800 */
[----:B------:R-:W-:Y:S01]  /*4d8d0*/  @P1 LOP3.LUT R190, R190, 0x10, RZ, 0xfc, !PT ;  /* 0x00000010bebe1812 */ /* 0x000fe200078efcff */
[C---:B------:R-:W-:Y:S01]  /*4d8e0*/  VIADD R14, R4.reuse, 0xe ;  /* 0x0000000e040e7836 */ /* 0x040fe20000000000 */
[----:B------:R0:W-:Y:S01]  /*4d8f0*/  STL [R1+0x1074], R8 ;  /* 0x0010740801007387 */ /* 0x0001e20000100800 */
[----:B------:R-:W-:Y:S01]  /*4d900*/  VIADD R13, R4, 0xd ;  /* 0x0000000d040d7836 */ /* 0x000fe20000000000 */
[----:B------:R-:W-:Y:S01]  /*4d910*/  ULDC UR44, c[0x0][0x248] ;  /* 0x00009200002c7ab9 */ /* 0x000fe20000000800 */
[----:B0-----:R-:W-:Y:S01]  /*4d920*/  VIADD R8, R8, UR25 ;  /* 0x0000001908087c36 */ /* 0x001fe20008000000 */
[----:B------:R-:W-:Y:S01]  /*4d930*/  LOP3.LUT R190, R190, 0xfffffff7, RZ, 0xc0, !PT ;  /* 0xfffffff7bebe7812 */ /* 0x000fe200078ec0ff */
[----:B------:R-:W-:-:S03]  /*4d940*/  ULDC UR25, c[0x0][0x248] ;  /* 0x0000920000197ab9 */ /* 0x000fc60000000800 */
        /* <DEDUP_REMOVED lines=13> */
[----:B0-----:R-:W-:Y:S01]  /*4da20*/  VIADD R8, R8, UR27 ;  /* 0x0000001b08087c36 */ /* 0x001fe20008000000 */
[----:B------:R-:W-:Y:S01]  /*4da30*/  ISETP.LT.AND P0, PT, R5, UR46, !P0 ;  /* 0x0000002e05007c0c */ /* 0x000fe2000c701270 */
[----:B------:R-:W-:-:S03]  /*4da40*/  ULDC UR27, c[0x0][0x248] ;  /* 0x00009200001b7ab9 */ /* 0x000fc60000000800 */
[----:B------:R0:W-:Y:S02]  /*4da50*/  STL [R1+0x103c], R8 ;  /* 0x00103c0801007387 */ /* 0x0001e40000100800 */
[----:B0-----:R-:W-:Y:S01]  /*4da60*/  VIADD R8, R8, UR23 ;  /* 0x0000001708087c36 */ /* 0x001fe20008000000 */
[----:B------:R-:W-:Y:S01]  /*4da70*/  @P1 LOP3.LUT R190, R190, 0x4, RZ, 0xfc, !PT ;  /* 0x00000004bebe1812 */ /* 0x000fe200078efcff */
[----:B------:R-:W-:-:S03]  /*4da80*/  ULDC UR23, c[0x0][0x248] ;  /* 0x0000920000177ab9 */ /* 0x000fc60000000800 */
[----:B------:R0:W-:Y:S02]  /*4da90*/  STL [R1+0x102c], R8 ;  /* 0x00102c0801007387 */ /* 0x0001e40000100800 */
[----:B0-----:R-:W-:Y:S01]  /*4daa0*/  VIADD R8, R8, UR5 ;  /* 0x0000000508087c36 */ /* 0x001fe20008000000 */
[----:B------:R-:W-:Y:S01]  /*4dab0*/  LOP3.LUT R190, R190, 0xfffffffd, RZ, 0xc0, !PT ;  /* 0xfffffffdbebe7812 */ /* 0x000fe200078ec0ff */
[----:B------:R-:W-:-:S03]  /*4dac0*/  ULDC UR5, c[0x0][0x248] ;  /* 0x0000920000057ab9 */ /* 0x000fc60000000800 */
        /* <DEDUP_REMOVED lines=8> */
[----:B------:R-:W-:Y:S01]  /*4db50*/  LOP3.LUT R190, R190, 0xfffffffe, RZ, 0xc0, !PT ;  /* 0xfffffffebebe7812 */ /* 0x000fe200078ec0ff */
[----:B------:R-:W-:Y:S01]  /*4db60*/  ULDC.64 UR32, c[0x0][0x228] ;  /* 0x00008a0000207ab9 */ /* 0x000fe20000000a00 */
[----:B0-----:R-:W-:Y:S01]  /*4db70*/  VIADD R8, R8, UR6 ;  /* 0x0000000608087c36 */ /* 0x001fe20008000000 */
[----:B------:R-:W-:Y:S01]  /*4db80*/  ISETP.LT.AND P0, PT, R5, UR34, !P0 ;  /* 0x0000002205007c0c */ /* 0x000fe2000c701270 */
[----:B------:R-:W-:Y:S01]  /*4db90*/  ULDC UR6, c[0x0][0x248] ;  /* 0x0000920000067ab9 */ /* 0x000fe20000000800 */
[----:B------:R-:W-:-:S06]  /*4dba0*/  ULDC UR18, c[0x0][0x248] ;  /* 0x0000920000127ab9 */ /* 0x000fcc0000000800 */
[----:B------:R-:W-:Y:S01]  /*4dbb0*/  @P1 LOP3.LUT R190, R190, 0x1, RZ, 0xfc, !PT ;  /* 0x00000001bebe1812 */ /* 0x000fe200078efcff */
[----:B------:R0:W-:Y:S01]  /*4dbc0*/  STL [R1+0x1008], R8 ;  /* 0x0010080801007387 */ /* 0x0001e20000100800 */
[----:B------:R-:W-:Y:S01]  /*4dbd0*/  ULDC UR34, c[0x0][0x248] ;  /* 0x0000920000227ab9 */ /* 0x000fe20000000800 */
[----:B0-----:R-:W-:Y:S02]  /*4dbe0*/  VIADD R8, R8, UR21 ;  /* 0x0000001508087c36 */ /* 0x001fe40008000000 */
[----:B------:R-:W-:Y:S01]  /*4dbf0*/  @P0 LOP3.LUT R191, R191, 0x80000000, RZ, 0xfc, !PT ;  /* 0x80000000bfbf0812 */ /* 0x000fe200078efcff */
[----:B------:R-:W-:Y:S02]  /*4dc00*/  ULDC UR21, c[0x0][0x248] ;  /* 0x0000920000157ab9 */ /* 0x000fe40000000800 */
[----:B------:R0:W-:Y:S02]  /*4dc10*/  STL [R1+0xff4], R8 ;  /* 0x000ff40801007387 */ /* 0x0001e40000100800 */
        /* <DEDUP_REMOVED lines=9> */
[----:B------:R-:W-:Y:S01]  /*4dcb0*/  ISETP.LT.AND P0, PT, R5, UR32, !P0 ;  /* 0x0000002005007c0c */ /* 0x000fe2000c701270 */
[----:B------:R-:W-:Y:S01]  /*4dcc0*/  ULDC UR23, c[0x0][0x248] ;  /* 0x0000920000177ab9 */ /* 0x000fe20000000800 */
[----:B------:R-:W-:Y:S02]  /*4dcd0*/  ULDC UR32, c[0x0][0x248] ;  /* 0x0000920000207ab9 */ /* 0x000fe40000000800 */
        /* <DEDUP_REMOVED lines=21> */
[----:B0-----:R-:W-:Y:S01]  /*4de30*/  VIADD R8, R8, UR30 ;  /* 0x0000001e08087c36 */ /* 0x001fe20008000000 */
[----:B------:R-:W-:-:S04]  /*4de40*/  ULDC.64 UR30, c[0x0][0x228] ;  /* 0x00008a00001e7ab9 */ /* 0x000fc80000000a00 */
        /* <DEDUP_REMOVED lines=20> */
[----:B0-----:R-:W-:-:S05]  /*4df90*/  VIADD R8, R8, UR11 ;  /* 0x0000000b08087c36 */ /* 0x001fca0008000000 */
[----:B------:R0:W-:Y:S02]  /*4dfa0*/  STL [R1+0xf64], R8 ;  /* 0x000f640801007387 */ /* 0x0001e40000100800 */
[----:B0-----:R-:W-:Y:S01]  /*4dfb0*/  VIADD R8, R8, UR5 ;  /* 0x0000000508087c36 */ /* 0x001fe20008000000 */
[----:B------:R-:W-:Y:S01]  /*4dfc0*/  @P1 LOP3.LUT R191, R191, 0x4000000, RZ, 0xfc, !PT ;  /* 0x04000000bfbf1812 */ /* 0x000fe200078efcff */
[----:B------:R-:W-:-:S03]  /*4dfd0*/  ULDC UR5, c[0x0][0x248] ;  /* 0x0000920000057ab9 */ /* 0x000fc60000000800 */
[----:B------:R0:W-:Y:S02]  /*4dfe0*/  STL [R1+0xf50], R8 ;  /* 0x000f500801007387 */ /* 0x0001e40000100800 */
[----:B0-----:R-:W-:Y:S01]  /*4dff0*/  VIADD R8, R8, UR10 ;  /* 0x0000000a08087c36 */ /* 0x001fe20008000000 */
[----:B------:R-:W-:Y:S02]  /*4e000*/  ULDC.64 UR10, c[0x0][0x228] ;  /* 0x00008a00000a7ab9 */ /* 0x000fe40000000a00 */
[----:B------:R-:W-:Y:S01]  /*4e010*/  ISETP.LT.AND P0, PT, R5, UR10, !P0 ;  /* 0x0000000a05007c0c */ /* 0x000fe2000c701270 */
[----:B------:R-:W-:Y:S01]  /*4e020*/  ULDC UR10, c[0x0][0x248] ;  /* 0x00009200000a7ab9 */ /* 0x000fe20000000800 */
[----:B------:R-:W-:Y:S01]  /*4e030*/  LOP3.LUT R191, R191, 0xfdffffff, RZ, 0xc0, !PT ;  /* 0xfdffffffbfbf7812 */ /* 0x000fe200078ec0ff */
[----:B------:R0:W-:Y:S02]  /*4e040*/  STL [R1+0xf48], R8 ;  /* 0x000f480801007387 */ /* 0x0001e40000100800 */
[----:B0-----:R-:W-:-:S08]  /*4e050*/  VIADD R8, R8, UR6 ;  /* 0x0000000608087c36 */ /* 0x001fd00008000000 */
[----:B------:R-:W-:Y:S01]  /*4e060*/  @P0 LOP3.LUT R191, R191, 0x2000000, RZ, 0xfc, !PT ;  /* 0x02000000bfbf0812 */ /* 0x000fe200078efcff */
[----:B------:R-:W-:Y:S01]  /*4e070*/  ULDC UR6, c[0x0][0x248] ;  /* 0x0000920000067ab9 */ /* 0x000fe20000000800 */
[----:B------:R-:W-:Y:S01]  /*4e080*/  ISETP.GE.AND P0, PT, R2, UR43, PT ;  /* 0x0000002b02007c0c */ /* 0x000fe2000bf06270 */
[----:B------:R0:W-:Y:S01]  /*4e090*/  STL [R1+0xf34], R8 ;  /* 0x000f340801007387 */ /* 0x0001e20000100800 */
[----:B------:R-:W-:Y:S01]  /*4e0a0*/  LOP3.LUT R191, R191, 0xfeffffff, RZ, 0xc0, !PT ;  /* 0xfeffffffbfbf7812 */ /* 0x000fe200078ec0ff */
[----:B------:R-:W-:Y:S01]  /*4e0b0*/  VIADD R2, R4, 0x22 ;  /* 0x0000002204027836 */ /* 0x000fe20000000000 */
[----:B------:R-:W-:Y:S01]  /*4e0c0*/  ISETP.LT.AND P1, PT, R6, UR28, !P0 ;  /* 0x0000001c06007c0c */ /* 0x000fe2000c721270 */
[----:B------:R-:W-:Y:S01]  /*4e0d0*/  ULDC.64 UR42, c[0x0][0x228] ;  /* 0x00008a00002a7ab9 */ /* 0x000fe20000000a00 */
[----:B------:R-:W-:Y:S01]  /*4e0e0*/  ULDC UR28, c[0x0][0x248] ;  /* 0x00009200001c7ab9 */ /* 0x000fe20000000800 */
[----:B0-----:R-:W-:Y:S01]  /*4e0f0*/  VIADD R8, R8, UR12 ;  /* 0x0000000c08087c36 */ /* 0x001fe20008000000 */
[----:B------:R-:W-:-:S04]  /*4e100*/  ULDC UR12, c[0x0][0x248] ;  /* 0x00009200000c7ab9 */ /* 0x000fc80000000800 */
[----:B------:R0:W-:Y:S05]  /*4e110*/  STL [R1+0xf2c], R8 ;  /* 0x000f2c0801007387 */ /* 0x0001ea0000100800 */
[----:B------:R-:W-:Y:S01]  /*4e120*/  @P1 LOP3.LUT R191, R191, 0x1000000, RZ, 0xfc, !PT ;  /* 0x01000000bfbf1812 */ /* 0x000fe200078efcff */
[----:B0-----:R-:W-:Y:S01]  /*4e130*/  VIADD R8, R8, UR14 ;  /* 0x0000000e08087c36 */ /* 0x001fe20008000000 */
[----:B------:R-:W-:Y:S02]  /*4e140*/  ULDC.64 UR14, c[0x0][0x228] ;  /* 0x00008a00000e7ab9 */ /* 0x000fe40000000a00 */
[----:B------:R-:W-:Y:S01]  /*4e150*/  ISETP.LT.AND P0, PT, R5, UR14, !P0 ;  /* 0x0000000e05007c0c */ /* 0x000fe2000c701270 */
[----:B------:R-:W-:Y:S01]  /*4e160*/  ULDC UR14, c[0x0][0x248] ;  /* 0x00009200000e7ab9 */ /* 0x000fe20000000800 */
[----:B------:R-:W-:Y:S01]  /*4e170*/  LOP3.LUT R191, R191, 0xff7fffff, RZ, 0xc0, !PT ;  /* 0xff7fffffbfbf7812 */ /* 0x000fe200078ec0ff */
[----:B------:R0:W-:Y:S10]  /*4e180*/  STL [R1+0xdf8], R8 ;  /* 0x000df80801007387 */ /* 0x0001f40000100800 */
[----:B------:R-:W-:-:S02]  /*4e190*/  @P0 LOP3.LUT R191, R191, 0x800000, RZ, 0xfc, !PT ;  /* 0x00800000bfbf0812 */ /* 0x000fc400078efcff */
[----:B------:R-:W-:Y:S01]  /*4e1a0*/  ISETP.GE.AND P0, PT, R2, UR45, PT ;  /* 0x0000002d02007c0c */ /* 0x000fe2000bf06270 */
[----:B0-----:R-:W-:Y:S01]  /*4e1b0*/  VIADD R8, R8, UR38 ;  /* 0x0000002608087c36 */ /* 0x001fe20008000000 */
[----:B------:R-:W-:Y:S01]  /*4e1c0*/  LOP3.LUT R191, R191, 0xffbfffff, RZ, 0xc0, !PT ;  /* 0xffbfffffbfbf7812 */ /* 0x000fe200078ec0ff */
[----:B------:R-:W-:Y:S01]  /*4e1d0*/  VIADD R2, R4, 0x21 ;  /* 0x0000002104027836 */ /* 0x000fe20000000000 */
[----:B------:R-:W-:Y:S01]  /*4e1e0*/  ISETP.LT.AND P1, PT, R6, UR26, !P0 ;  /* 0x0000001a06007c0c */ /* 0x000fe2000c721270 */
[----:B------:R-:W-:Y:S01]  /*4e1f0*/  ULDC UR38, c[0x0][0x248] ;  /* 0x0000920000267ab9 */ /* 0x000fe20000000800 */
[----:B------:R0:W-:Y:S02]  /*4e200*/  STL [R1+0xdf0], R8 ;  /* 0x000df00801007387 */ /* 0x0001e40000100800 */
[----:B0-----:R-:W-:Y:S01]  /*4e210*/  VIADD R8, R8, UR25 ;  /* 0x0000001908087c36 */ /* 0x001fe20008000000 */
[----:B------:R-:W-:Y:S02]  /*4e220*/  ULDC.64 UR24, c[0x0][0x228] ;  /* 0x00008a0000187ab9 */ /* 0x000fe40000000a00 */
        /* <DEDUP_REMOVED lines=11> */
[----:B------:R-:W-:Y:S01]  /*4e2e0*/  ULDC.64 UR46, c[0x0][0x228] ;  /* 0x00008a00002e7ab9 */ /* 0x000fe20000000a00 */
[----:B------:R0:W-:Y:S01]  /*4e2f0*/  STL [R1+0xdd4], R8 ;  /* 0x000dd40801007387 */ /* 0x0001e20000100800 */
[----:B------:R-:W-:Y:S01]  /*4e300*/  VIADD R12, R4, 0xc ;  /* 0x0000000c040c7836 */ /* 0x000fe20000000000 */
[----:B------:R-:W-:Y:S01]  /*4e310*/  ULDC UR40, c[0x0][0x248] ;  /* 0x0000920000287ab9 */ /* 0x000fe20000000800 */
[----:B0-----:R-:W-:Y:S01]  /*4e320*/  VIADD R8, R8, UR21 ;  /* 0x0000001508087c36 */ /* 0x001fe20008000000 */
[----:B------:R-:W-:-:S02]  /*4e330*/  ULDC.64 UR20, c[0x0][0x228] ;  /* 0x00008a0000147ab9 */ /* 0x000fc40000000a00 */
[----:B------:R-:W-:Y:S01]  /*4e340*/  ISETP.LT.AND P0, PT, R5, UR20, !P0 ;  /* 0x0000001405007c0c */ /* 0x000fe2000c701270 */
[----:B------:R-:W-:-:S04]  /*4e350*/  ULDC UR20, c[0x0][0x248] ;  /* 0x0000920000147ab9 */ /* 0x000fc80000000800 */
[----:B------:R-:W-:-:S04]  /*4e360*/  @P1 LOP3.LUT R191, R191, 0x100000, RZ, 0xfc, !PT ;  /* 0x00100000bfbf1812 */ /* 0x000fc800078efcff */
[----:B------:R-:W-:-:S04]  /*4e370*/  LOP3.LUT R191, R191, 0xfff7ffff, RZ, 0xc0, !PT ;  /* 0xfff7ffffbfbf7812 */ /* 0x000fc800078ec0ff */
[----:B------:R-:W-:Y:S02]  /*4e380*/  @P0 LOP3.LUT R191, R191, 0x80000, RZ, 0xfc, !PT ;  /* 0x00080000bfbf0812 */ /* 0x000fe400078efcff */
[----:B------:R-:W-:-:S04]  /*4e390*/  ISETP.GE.AND P0, PT, R2, UR35, PT ;  /* 0x0000002302007c0c */ /* 0x000fc8000bf06270 */
[----:B------:R-:W-:Y:S01]  /*4e3a0*/  ISETP.LT.AND P1, PT, R6, UR19, !P0 ;  /* 0x0000001306007c0c */ /* 0x000fe2000c721270 */
[----:B------:R0:W-:Y:S01]  /*4e3b0*/  STL [R1+0xdc4], R8 ;  /* 0x000dc40801007387 */ /* 0x0001e20000100800 */
[----:B------:R-:W-:Y:S01]  /*4e3c0*/  LOP3.LUT R191, R191, 0xfffbffff, RZ, 0xc0, !PT ;  /* 0xfffbffffbfbf7812 */ /* 0x000fe200078ec0ff */
[----:B0-----:R-:W-:Y:S01]  /*4e3d0*/  VIADD R8, R8, UR16 ;  /* 0x0000001008087c36 */ /* 0x001fe20008000000 */
[----:B------:R-:W-:Y:S02]  /*4e3e0*/  ULDC.64 UR16, c[0x0][0x228] ;  /* 0x00008a0000107ab9 */ /* 0x000fe40000000a00 */
[----:B------:R-:W-:-:S07]  /*4e3f0*/  ISETP.LT.AND P0, PT, R5, UR16, !P0 ;  /* 0x0000001005007c0c */ /* 0x000fce000c701270 */
[----:B------:R-:W-:Y:S01]  /*4e400*/  @P1 LOP3.LUT R191, R191, 0x40000, RZ, 0xfc, !PT ;  /* 0x00040000bfbf1812 */ /* 0x000fe200078efcff */
[----:B------:R-:W-:Y:S01]  /*4e410*/  VIADD R2, R4, 0x1f ;  /* 0x0000001f04027836 */ /* 0x000fe20000000000 */
[----:B------:R0:W-:Y:S02]  /*4e420*/  STL [R1+0xdb8], R8 ;  /* 0x000db80801007387 */ /* 0x0001e40000100800 */
[----:B------:R-:W-:Y:S01]  /*4e430*/  LOP3.LUT R191, R191, 0xfffdffff, RZ, 0xc0, !PT ;  /* 0xfffdffffbfbf7812 */ /* 0x000fe200078ec0ff */
[----:B0-----:R-:W-:-:S03]  /*4e440*/  VIADD R8, R8, UR36 ;  /* 0x0000002408087c36 */ /* 0x001fc60008000000 */
[----:B------:R-:W-:Y:S01]  /*4e450*/  @P0 LOP3.LUT R191, R191, 0x20000, RZ, 0xfc, !PT ;  /* 0x00020000bfbf0812 */ /* 0x000fe200078efcff */
[----:B------:R-:W-:Y:S01]  /*4e460*/  ULDC UR36, c[0x0][0x248] ;  /* 0x0000920000247ab9 */ /* 0x000fe20000000800 */
[----:B------:R-:W-:Y:S01]  /*4e470*/  ISETP.GE.AND P0, PT, R2, UR33, PT ;  /* 0x0000002102007c0c */ /* 0x000fe2000bf06270 */
[----:B------:R0:W-:Y:S03]  /*4e480*/  STL [R1+0xda8], R8 ;  /* 0x000da80801007387 */ /* 0x0001e60000100800 */
[----:B------:R-:W-:Y:S02]  /*4e490*/  ISETP.LT.AND P1, PT, R6, UR13, !P0 ;  /* 0x0000000d06007c0c */ /* 0x000fe4000c721270 */
[----:B------:R-:W-:Y:S01]  /*4e4a0*/  LOP3.LUT R191, R191, 0xfffeffff, RZ, 0xc0, !PT ;  /* 0xfffeffffbfbf7812 */ /* 0x000fe200078ec0ff */
[----:B------:R-:W-:Y:S01]  /*4e4b0*/  VIADD R2, R4, 0x1e ;  /* 0x0000001e04027836 */ /* 0x000fe20000000000 */
[----:B------:R-:W-:Y:S01]  /*4e4c0*/  ULDC UR13, c[0x0][0x248] ;  /* 0x00009200000d7ab9 */ /* 0x000fe20000000800 */
[----:B0-----:R-:W-:Y:S01]  /*4e4d0*/  VIADD R8, R8, UR32 ;  /* 0x0000002008087c36 */ /* 0x001fe20008000000 */
[----:B------:R-:W-:-:S04]  /*4e4e0*/  ULDC UR32, c[0x0][0x248] ;  /* 0x0000920000207ab9 */ /* 0x000fc80000000800 */
[----:B------:R0:W-:Y:S03]  /*4e4f0*/  STL [R1+0xd9c], R8 ;  /* 0x000d9c0801007387 */ /* 0x0001e60000100800 */
[----:B------:R-:W-:Y:S01]  /*4e500*/  @P1 LOP3.LUT R191, R191, 0x10000, RZ, 0xfc, !PT ;  /* 0x00010000bfbf1812 */ /* 0x000fe200078efcff */
[----:B0-----:R-:W-:Y:S01]  /*4e510*/  VIADD R8, R8, UR18 ;  /* 0x0000001208087c36 */ /* 0x001fe20008000000 */
[----:B------:R-:W-:Y:S02]  /*4e520*/  ULDC.64 UR18, c[0x0][0x228] ;  /* 0x00008a0000127ab9 */ /* 0x000fe40000000a00 */
[----:B------:R-:W-:Y:S02]  /*4e530*/  ISETP.LT.AND P0, PT, R5, UR18, !P0 ;  /* 0x0000001205007c0c */ /* 0x000fe4000c701270 */
        /* <DEDUP_REMOVED lines=14> */
[----:B------:R-:W-:-:S05]  /*4e620*/  ISETP.LT.AND P0, PT, R5, UR22, !P0 ;  /* 0x0000001605007c0c */ /* 0x000fca000c701270 */
        /* <DEDUP_REMOVED lines=10> */
[----:B------:R-:W-:Y:S01]  /*4e6d0*/  VIADD R9, R4, 0xa ;  /* 0x0000000a04097836 */ /* 0x000fe20000000000 */
[----:B------:R-:W-:-:S08]  /*4e6e0*/  ULDC UR11, c[0x0][0x248] ;  /* 0x00009200000b7ab9 */ /* 0x000fd00000000800 */
[----:B------:R-:W-:Y:S01]  /*4e6f0*/  @P1 LOP3.LUT R191, R191, 0x1000, RZ, 0xfc, !PT ;  /* 0x00001000bfbf1812 */ /* 0x000fe200078efcff */
[----:B0-----:R-:W-:Y:S01]  /*4e700*/  VIADD R8, R8, UR5 ;  /* 0x0000000508087c36 */ /* 0x001fe20008000000 */
[----:B------:R-:W-:Y:S02]  /*4e710*/  ULDC UR5, c[0x0][0x248] ;  /* 0x0000920000057ab9 */ /* 0x000fe40000000800 */
        /* <DEDUP_REMOVED lines=8> */
[----:B------:R-:W-:Y:S01]  /*4e7a0*/  VIADD R252, R4, 0x9 ;  /* 0x0000000904fc7836 */ /* 0x000fe20000000000 */
[----:B------:R-:W-:Y:S01]  /*4e7b0*/  ULDC UR15, c[0x0][0x248] ;  /* 0x00009200000f7ab9 */ /* 0x000fe20000000800 */
[----:B0-----:R-:W-:Y:S01]  /*4e7c0*/  VIADD R8, R8, UR6 ;  /* 0x0000000608087c36 */ /* 0x001fe20008000000 */
[----:B------:R-:W-:Y:S01]  /*4e7d0*/  ISETP.LT.AND P0, PT, R5, UR29, !P0 ;  /* 0x0000001d05007c0c */ /* 0x000fe2000c701270 */
[----:B------:R-:W-:-:S03]  /*4e7e0*/  ULDC UR6, c[0x0][0x248] ;  /* 0x0000920000067ab9 */ /* 0x000fc60000000800 */
[----:B------:R0:W-:Y:S04]  /*4e7f0*/  STL [R1+0xd54], R8 ;  /* 0x000d540801007387 */ /* 0x0001e80000100800 */
        /* <DEDUP_REMOVED lines=10> */
[----:B0-----:R-:W-:Y:S01]  /*4e8a0*/  VIADD R8, R8, UR14 ;  /* 0x0000000e08087c36 */ /* 0x001fe20008000000 */
[----:B------:R-:W-:Y:S01]  /*4e8b0*/  LOP3.LUT R191, R191, 0xfffffeff, RZ, 0xc0, !PT ;  /* 0xfffffeffbfbf7812 */ /* 0x000fe200078ec0ff */
[----:B------:R-:W-:-:S03]  /*4e8c0*/  ULDC UR14, c[0x0][0x248] ;  /* 0x00009200000e7ab9 */ /* 0x000fc60000000800 */
[----:B------:R0:W-:Y:S02]  /*4e8d0*/  STL [R1+0xd30], R8 ;  /* 0x000d300801007387 */ /* 0x0001e40000100800 */
[----:B0-----:R-:W-:Y:S01]  /*4e8e0*/  VIADD R8, R8, UR30 ;  /* 0x0000001e08087c36 */ /* 0x001fe20008000000 */
[----:B------:R-:W-:Y:S02]  /*4e8f0*/  ULDC.64 UR30, c[0x0][0x228] ;  /* 0x00008a00001e7ab9 */ /* 0x000fe40000000a00 */
[----:B------:R-:W-:Y:S02]  /*4e900*/  ISETP.LT.AND P1, PT, R6, UR30, !P0 ;  /* 0x0000001e06007c0c */ /* 0x000fe4000c721270 */
[----:B------:R-:W-:Y:S01]  /*4e910*/  ISETP.LT.AND P0, PT, R5, UR54, !P0 ;  /* 0x0000003605007c0c */ /* 0x000fe2000c701270 */
[----:B------:R0:W-:Y:S01]  /*4e920*/  STL [R1+0xd20], R8 ;  /* 0x000d200801007387 */ /* 0x0001e20000100800 */
[----:B------:R-:W-:Y:S01]  /*4e930*/  VIADD R195, R4, 0x8 ;  /* 0x0000000804c37836 */ /* 0x000fe20000000000 */
[----:B------:R-:W-:-:S08]  /*4e940*/  ULDC UR54, c[0x0][0x248] ;  /* 0x0000920000367ab9 */ /* 0x000fd00000000800 */
[----:B------:R-:W-:-:S04]  /*4e950*/  @P1 LOP3.LUT R191, R191, 0x100, RZ, 0xfc, !PT ;  /* 0x00000100bfbf1812 */ /* 0x000fc800078efcff */
[----:B------:R-:W-:Y:S01]  /*4e960*/  LOP3.LUT R191, R191, 0xffffff7f, RZ, 0xc0, !PT ;  /* 0xffffff7fbfbf7812 */ /* 0x000fe200078ec0ff */
[----:B0-----:R-:W-:Y:S01]  /*4e970*/  VIADD R8, R8, UR34 ;  /* 0x0000002208087c36 */ /* 0x001fe20008000000 */
[----:B------:R-:W-:Y:S02]  /*4e980*/  ULDC.64 UR34, c[0x0][0x228] ;  /* 0x00008a0000227ab9 */ /* 0x000fe40000000a00 */
[----:B------:R-:W-:Y:S02]  /*4e990*/  @P0 LOP3.LUT R191, R191, 0x80, RZ, 0xfc, !PT ;  /* 0x00000080bfbf0812 */ /* 0x000fe400078efcff */
[----:B------:R-:W-:-:S04]  /*4e9a0*/  ISETP.GE.AND P0, PT, R26, UR21, PT ;  /* 0x000000151a007c0c */ /* 0x000fc8000bf06270 */
[----:B------:R-:W-:Y:S02]  /*4e9b0*/  ISETP.LT.AND P1, PT, R6, UR34, !P0 ;  /* 0x0000002206007c0c */ /* 0x000fe4000c721270 */
[----:B------:R-:W-:Y:S01]  /*4e9c0*/  ISETP.LT.AND P0, PT, R5, UR51, !P0 ;  /* 0x0000003305007c0c */ /* 0x000fe2000c701270 */
[----:B------:R0:W-:Y:S01]  /*4e9d0*/  STL [R1+0xd14], R8 ;  /* 0x000d140801007387 */ /* 0x0001e20000100800 */
[----:B------:R-:W-:Y:S01]  /*4e9e0*/  LOP3.LUT R191, R191, 0xffffffbf, RZ, 0xc0, !PT ;  /* 0xffffffbfbfbf7812 */ /* 0x000fe200078ec0ff */
[----:B------:R-:W-:-:S08]  /*4e9f0*/  ULDC UR51, c[0x0][0x228] ;  /* 0x00008a0000337ab9 */ /* 0x000fd00000000800 */
[----:B------:R-:W-:Y:S01]  /*4ea00*/  @P1 LOP3.LUT R191, R191, 0x40, RZ, 0xfc, !PT ;  /* 0x00000040bfbf1812 */ /* 0x000fe200078efcff */
[----:B0-----:R-:W-:-:S03]  /*4ea10*/  VIADD R8, R8, UR38 ;  /* 0x0000002608087c36 */ /* 0x001fc60008000000 */
[----:B------:R-:W-:Y:S02]  /*4ea20*/  LOP3.LUT R191, R191, 0xffffffdf, RZ, 0xc0, !PT ;  /* 0xffffffdfbfbf7812 */ /* 0x000fe400078ec0ff */
[----:B------:R0:W-:Y:S02]  /*4ea30*/  STL [R1+0xd04], R8 ;  /* 0x000d040801007387 */ /* 0x0001e40000100800 */
[----:B------:R-:W-:Y:S02]  /*4ea40*/  @P0 LOP3.LUT R191, R191, 0x20, RZ, 0xfc, !PT ;  /* 0x00000020bfbf0812 */ /* 0x000fe400078efcff */
[----:B------:R-:W-:Y:S01]  /*4ea50*/  ISETP.GE.AND P0, PT, R25, UR17, PT ;  /* 0x0000001119007c0c */ /* 0x000fe2000bf06270 */
[----:B------:R-:W-:Y:S01]  /*4ea60*/  ULDC.64 UR16, c[0x0][0x228] ;  /* 0x00008a0000107ab9 */ /* 0x000fe20000000a00 */
[----:B0-----:R-:W-:Y:S01]  /*4ea70*/  VIADD R8, R8, UR39 ;  /* 0x0000002708087c36 */ /* 0x001fe20008000000 */
[----:B------:R-:W-:Y:S01]  /*4ea80*/  ULDC.64 UR38, c[0x0][0x228] ;  /* 0x00008a0000267ab9 */ /* 0x000fe20000000a00 */
[----:B------:R-:W4:Y:S01]  /*4ea90*/  LDL.LU R26, [R1+0x1bc4] ;  /* 0x001bc400011a7983 */ /* 0x000f220000300800 */
[----:B------:R-:W-:-:S02]  /*4eaa0*/  ISETP.LT.AND P1, PT, R6, UR38, !P0 ;  /* 0x0000002606007c0c */ /* 0x000fc4000c721270 */
[----:B------:R-:W-:Y:S01]  /*4eab0*/  ISETP.LT.AND P0, PT, R5, UR51, !P0 ;  /* 0x0000003305007c0c */ /* 0x000fe2000c701270 */
[----:B------:R-:W-:Y:S01]  /*4eac0*/  ULDC UR51, c[0x0][0x228] ;  /* 0x00008a0000337ab9 */ /* 0x000fe20000000800 */
[----:B------:R-:W-:-:S09]  /*4ead0*/  LOP3.LUT R191, R191, 0xffffffef, RZ, 0xc0, !PT ;  /* 0xffffffefbfbf7812 */ /* 0x000fd200078ec0ff */
[----:B------:R-:W-:-:S04]  /*4eae0*/  @P1 LOP3.LUT R191, R191, 0x10, RZ, 0xfc, !PT ;  /* 0x00000010bfbf1812 */ /* 0x000fc800078efcff */
[----:B------:R-:W-:-:S04]  /*4eaf0*/  LOP3.LUT R191, R191, 0xfffffff7, RZ, 0xc0, !PT ;  /* 0xfffffff7bfbf7812 */ /* 0x000fc800078ec0ff */
[----:B------:R-:W-:Y:S02]  /*4eb00*/  @P0 LOP3.LUT R191, R191, 0x8, RZ, 0xfc, !PT ;  /* 0x00000008bfbf0812 */ /* 0x000fe400078efcff */
[----:B------:R-:W-:Y:S01]  /*4eb10*/  ISETP.GE.AND P0, PT, R24, UR19, PT ;  /* 0x0000001318007c0c */ /* 0x000fe2000bf06270 */
[----:B------:R-:W-:-:S03]  /*4eb20*/  ULDC.64 UR18, c[0x0][0x228] ;  /* 0x00008a0000127ab9 */ /* 0x000fc60000000a00 */
[----:B------:R-:W-:Y:S02]  /*4eb30*/  ISETP.LT.AND P1, PT, R6, UR42, !P0 ;  /* 0x0000002a06007c0c */ /* 0x000fe4000c721270 */
[----:B------:R-:W-:Y:S01]  /*4eb40*/  ISETP.LT.AND P0, PT, R5, UR51, !P0 ;  /* 0x0000003305007c0c */ /* 0x000fe2000c701270 */
[----:B------:R-:W-:Y:S01]  /*4eb50*/  ULDC UR51, c[0x0][0x228] ;  /* 0x00008a0000337ab9 */ /* 0x000fe20000000800 */
[----:B------:R-:W-:-:S09]  /*4eb60*/  LOP3.LUT R191, R191, 0xfffffffb, RZ, 0xc0, !PT ;  /* 0xfffffffbbfbf7812 */ /* 0x000fd200078ec0ff */
[----:B------:R-:W-:-:S04]  /*4eb70*/  @P1 LOP3.LUT R191, R191, 0x4, RZ, 0xfc, !PT ;  /* 0x00000004bfbf1812 */ /* 0x000fc800078efcff */
[----:B------:R-:W-:-:S04]  /*4eb80*/  LOP3.LUT R191, R191, 0xfffffffd, RZ, 0xc0, !PT ;  /* 0xfffffffdbfbf7812 */ /* 0x000fc800078ec0ff */
[----:B------:R-:W-:Y:S02]  /*4eb90*/  @P0 LOP3.LUT R191, R191, 0x2, RZ, 0xfc, !PT ;  /* 0x00000002bfbf0812 */ /* 0x000fe400078efcff */
[----:B------:R-:W-:Y:S01]  /*4eba0*/  ISETP.GE.AND P0, PT, R23, UR23, PT ;  /* 0x0000001717007c0c */ /* 0x000fe2000bf06270 */
[----:B------:R0:W-:Y:S01]  /*4ebb0*/  STL [R1+0xcfc], R8 ;  /* 0x000cfc0801007387 */ /* 0x0001e20000100800 */
[----:B------:R-:W-:Y:S01]  /*4ebc0*/  LOP3.LUT R191, R191, 0xfffffffe, RZ, 0xc0, !PT ;  /* 0xfffffffebfbf7812 */ /* 0x000fe200078ec0ff */
[----:B------:R-:W-:Y:S01]  /*4ebd0*/  ULDC.64 UR22, c[0x0][0x228] ;  /* 0x00008a0000167ab9 */ /* 0x000fe20000000a00 */
[----:B------:R-:W-:Y:S02]  /*4ebe0*/  ISETP.LT.AND P1, PT, R6, UR46, !P0 ;  /* 0x0000002e06007c0c */ /* 0x000fe4000c721270 */
[----:B------:R-:W-:Y:S01]  /*4ebf0*/  ISETP.LT.AND P0, PT, R5, UR51, !P0 ;  /* 0x0000003305007c0c */ /* 0x000fe2000c701270 */
[----:B------:R-:W-:-:S12]  /*4ec00*/  ULDC UR51, c[0x0][0x228] ;  /* 0x00008a0000337ab9 */ /* 0x000fd80000000800 */
[----:B------:R-:W-:Y:S02]  /*4ec10*/  @P0 LOP3.LUT R192, R192, 0x80000000, RZ, 0xfc, !PT ;  /* 0x80000000c0c00812 */ /* 0x000fe400078efcff */
[----:B------:R-:W-:Y:S01]  /*4ec20*/  ISETP.GE.AND P0, PT, R22, UR27, PT ;  /* 0x0000001b16007c0c */ /* 0x000fe2000bf06270 */
[----:B0-----:R-:W-:Y:S01]  /*4ec30*/  VIADD R8, R8, UR41 ;  /* 0x0000002908087c36 */ /* 0x001fe20008000000 */
[----:B------:R-:W-:Y:S01]  /*4ec40*/  @P1 LOP3.LUT R191, R191, 0x1, RZ, 0xfc, !PT ;  /* 0x00000001bfbf1812 */ /* 0x000fe200078efcff */
[----:B------:R-:W-:Y:S01]  /*4ec50*/  ULDC.64 UR26, c[0x0][0x228] ;  /* 0x00008a00001a7ab9 */ /* 0x000fe20000000a00 */
[----:B------:R-:W-:Y:S01]  /*4ec60*/  ISETP.LT.AND P1, PT, R6, UR16, !P0 ;  /* 0x0000001006007c0c */ /* 0x000fe2000c721270 */
[----:B------:R-:W-:Y:S01]  /*4ec70*/  ULDC UR16, c[0x0][0x228] ;  /* 0x00008a0000107ab9 */ /* 0x000fe20000000800 */
        /* <DEDUP_REMOVED lines=10> */
[----:B------:R-:W-:Y:S01]  /*4ed20*/  ISETP.LT.AND P1, PT, R6, UR18, !P0 ;  /* 0x0000001206007c0c */ /* 0x000fe2000c721270 */
[----:B------:R-:W4:Y:S01]  /*4ed30*/  LDL.LU R25, [R1+0x1bc0] ;  /* 0x001bc00001197983 */ /* 0x000f220000300800 */
[----:B------:R-:W-:Y:S01]  /*4ed40*/  ISETP.LT.AND P0, PT, R5, UR51, !P0 ;  /* 0x0000003305007c0c */ /* 0x000fe2000c701270 */
[----:B------:R-:W-:Y:S01]  /*4ed50*/  ULDC UR51, c[0x0][0x228] ;  /* 0x00008a0000337ab9 */ /* 0x000fe20000000800 */
[----:B------:R-:W-:Y:S01]  /*4ed60*/  ULDC UR18, c[0x0][0x228] ;  /* 0x00008a0000127ab9 */ /* 0x000fe20000000800 */
[----:B0-----:R-:W-:-:S08]  /*4ed70*/  VIADD R8, R8, UR37 ;  /* 0x0000002508087c36 */ /* 0x001fd00008000000 */
[----:B------:R-:W-:-:S04]  /*4ed80*/  @P1 LOP3.LUT R192, R192, 0x10000000, RZ, 0xfc, !PT ;  /* 0x10000000c0c01812 */ /* 0x000fc800078efcff */
[----:B------:R-:W-:Y:S01]  /*4ed90*/  LOP3.LUT R192, R192, 0xf7ffffff, RZ, 0xc0, !PT ;  /* 0xf7ffffffc0c07812 */ /* 0x000fe200078ec0ff */
[----:B------:R0:W-:Y:S03]  /*4eda0*/  STL [R1+0xcdc], R8 ;  /* 0x000cdc0801007387 */ /* 0x0001e60000100800 */
[----:B------:R-:W-:Y:S01]  /*4edb0*/  @P0 LOP3.LUT R192, R192, 0x8000000, RZ, 0xfc, !PT ;  /* 0x08000000c0c00812 */ /* 0x000fe200078efcff */
[----:B------:R-:W4:Y:S01]  /*4edc0*/  LDL.LU R24, [R1+0x1bbc] ;  /* 0x001bbc0001187983 */ /* 0x000f220000300800 */
[----:B------:R-:W-:Y:S01]  /*4edd0*/  ISETP.GE.AND P0, PT, R20, UR35, PT ;  /* 0x0000002314007c0c */ /* 0x000fe2000bf06270 */
[----:B------:R-:W-:Y:S01]  /*4ede0*/  ULDC.64 UR34, c[0x0][0x228] ;  /* 0x00008a0000227ab9 */ /* 0x000fe20000000a00 */
[----:B0-----:R-:W-:Y:S01]  /*4edf0*/  VIADD R8, R8, UR20 ;  /* 0x0000001408087c36 */ /* 0x001fe20008000000 */
[----:B------:R-:W-:Y:S02]  /*4ee00*/  ULDC.64 UR20, c[0x0][0x228] ;  /* 0x00008a0000147ab9 */ /* 0x000fe40000000a00 */
        /* <DEDUP_REMOVED lines=14> */
[----:B------:R-:W-:-:S10]  /*4eef0*/  ULDC UR51, c[0x0][0x228] ;  /* 0x00008a0000337ab9 */ /* 0x000fd40000000800 */
[----:B------:R-:W-:-:S04]  /*4ef00*/  @P1 LOP3.LUT R192, R192, 0x1000000, RZ, 0xfc, !PT ;  /* 0x01000000c0c01812 */ /* 0x000fc800078efcff */
[----:B------:R-:W-:Y:S01]  /*4ef10*/  LOP3.LUT R192, R192, 0xff7fffff, RZ, 0xc0, !PT ;  /* 0xff7fffffc0c07812 */ /* 0x000fe200078ec0ff */
[----:B0-----:R-:W-:Y:S01]  /*4ef20*/  VIADD R8, R8, UR24 ;  /* 0x0000001808087c36 */ /* 0x001fe20008000000 */
[----:B------:R-:W-:Y:S02]  /*4ef30*/  ULDC.64 UR24, c[0x0][0x228] ;  /* 0x00008a0000187ab9 */ /* 0x000fe40000000a00 */
        /* <DEDUP_REMOVED lines=10> */
[----:B------:R-:W-:-:S04]  /*4efe0*/  LOP3.LUT R192, R192, 0xffdfffff, RZ, 0xc0, !PT ;  /* 0xffdfffffc0c07812 */ /* 0x000fc800078ec0ff */
[----:B------:R-:W-:Y:S02]  /*4eff0*/  @P0 LOP3.LUT R192, R192, 0x200000, RZ, 0xfc, !PT ;  /* 0x00200000c0c00812 */ /* 0x000fe400078efcff */
[----:B------:R-:W-:Y:S01]  /*4f000*/  ISETP.GE.AND P0, PT, R17, UR47, PT ;  /* 0x0000002f11007c0c */ /* 0x000fe2000bf06270 */
[----:B0-----:R-:W-:Y:S01]  /*4f010*/  VIADD R8, R8, UR28 ;  /* 0x0000001c08087c36 */ /* 0x001fe20008000000 */
[----:B------:R-:W-:Y:S01]  /*4f020*/  LOP3.LUT R192, R192, 0xffefffff, RZ, 0xc0, !PT ;  /* 0xffefffffc0c07812 */ /* 0x000fe200078ec0ff */
[----:B------:R-:W-:Y:S01]  /*4f030*/  ULDC.64 UR28, c[0x0][0x228] ;  /* 0x00008a00001c7ab9 */ /* 0x000fe20000000a00 */
[----:B------:R-:W-:Y:S01]  /*4f040*/  ISETP.LT.AND P1, PT, R6, UR26, !P0 ;  /* 0x0000001a06007c0c */ /* 0x000fe2000c721270 */
[----:B------:R-:W-:Y:S01]  /*4f050*/  VIADD R194, R4, 0x7 ;  /* 0x0000000704c27836 */ /* 0x000fe20000000000 */
[----:B------:R-:W-:Y:S01]  /*4f060*/  ISETP.LT.AND P0, PT, R5, UR51, !P0 ;  /* 0x0000003305007c0c */ /* 0x000fe2000c701270 */
[----:B------:R-:W-:-:S10]  /*4f070*/  ULDC.64 UR46, c[0x0][0x228] ;  /* 0x00008a00002e7ab9 */ /* 0x000fd40000000a00 */
[----:B------:R-:W-:-:S04]  /*4f080*/  @P1 LOP3.LUT R192, R192, 0x100000, RZ, 0xfc, !PT ;  /* 0x00100000c0c01812 */ /* 0x000fc800078efcff */
[----:B------:R-:W-:-:S04]  /*4f090*/  LOP3.LUT R192, R192, 0xfff7ffff, RZ, 0xc0, !PT ;  /* 0xfff7ffffc0c07812 */ /* 0x000fc800078ec0ff */
[----:B------:R-:W-:Y:S02]  /*4f0a0*/  @P0 LOP3.LUT R192, R192, 0x80000, RZ, 0xfc, !PT ;  /* 0x00080000c0c00812 */ /* 0x000fe400078efcff */
[----:B------:R-:W-:-:S04]  /*4f0b0*/  ISETP.GE.AND P0, PT, R16, UR17, PT ;  /* 0x0000001110007c0c */ /* 0x000fc8000bf06270 */
[----:B------:R-:W-:Y:S02]  /*4f0c0*/  ISETP.LT.AND P1, PT, R6, UR28, !P0 ;  /* 0x0000001c06007c0c */ /* 0x000fe4000c721270 */
[----:B------:R-:W-:Y:S01]  /*4f0d0*/  ISETP.LT.AND P0, PT, R5, UR16, !P0 ;  /* 0x0000001005007c0c */ /* 0x000fe2000c701270 */
[----:B------:R-:W-:Y:S01]  /*4f0e0*/  ULDC UR16, c[0x0][0x228] ;  /* 0x00008a0000107ab9 */ /* 0x000fe20000000800 */
[----:B------:R-:W-:-:S09]  /*4f0f0*/  LOP3.LUT R192, R192, 0xfffbffff, RZ, 0xc0, !PT ;  /* 0xfffbffffc0c07812 */ /* 0x000fd200078ec0ff */
[----:B------:R-:W-:-:S04]  /*4f100*/  @P1 LOP3.LUT R192, R192, 0x40000, RZ, 0xfc, !PT ;  /* 0x00040000c0c01812 */ /* 0x000fc800078efcff */
[----:B------:R-:W-:-:S04]  /*4f110*/  LOP3.LUT R192, R192, 0xfffdffff, RZ, 0xc0, !PT ;  /* 0xfffdffffc0c07812 */ /* 0x000fc800078ec0ff */
[----:B------:R-:W-:Y:S02]  /*4f120*/  @P0 LOP3.LUT R192, R192, 0x20000, RZ, 0xfc, !PT ;  /* 0x00020000c0c00812 */ /* 0x000fe400078efcff */
[----:B------:R-:W-:-:S04]  /*4f130*/  ISETP.GE.AND P0, PT, R15, UR19, PT ;  /* 0x000000130f007c0c */ /* 0x000fc8000bf06270 */
[----:B------:R-:W-:Y:S02]  /*4f140*/  ISETP.LT.AND P1, PT, R6, UR30, !P0 ;  /* 0x0000001e06007c0c */ /* 0x000fe4000c721270 */
[----:B------:R-:W-:Y:S01]  /*4f150*/  ISETP.LT.AND P0, PT, R5, UR16, !P0 ;  /* 0x0000001005007c0c */ /* 0x000fe2000c701270 */
[----:B------:R0:W-:Y:S01]  /*4f160*/  STL [R1+0xcb4], R8 ;  /* 0x000cb40801007387 */ /* 0x0001e20000100800 */
[----:B------:R-:W-:Y:S01]  /*4f170*/  LOP3.LUT R192, R192, 0xfffeffff, RZ, 0xc0, !PT ;  /* 0xfffeffffc0c07812 */ /* 0x000fe200078ec0ff */
[----:B------:R-:W-:Y:S02]  /*4f180*/  ULDC UR16, c[0x0][0x228] ;  /* 0x00008a0000107ab9 */ /* 0x000fe40000000800 */
[----:B------:R-:W4:Y:S06]  /*4f190*/  LDL.LU R21, [R1+0x1bb0] ;  /* 0x001bb00001157983 */ /* 0x000f2c0000300800 */
        /* <DEDUP_REMOVED lines=20> */
[----:B------:R-:W-:Y:S01]  /*4f2e0*/  @P1 LOP3.LUT R192, R192, 0x1000, RZ, 0xfc, !PT ;  /* 0x00001000c0c01812 */ /* 0x000fe200078efcff */
[----:B0-----:R-:W-:Y:S01]  /*4f2f0*/  VIADD R8, R8, UR36 ;  /* 0x0000002408087c36 */ /* 0x001fe20008000000 */
[----:B------:R-:W-:-:S02]  /*4f300*/  ULDC.64 UR36, c[0x0][0x228] ;  /* 0x00008a0000247ab9 */ /* 0x000fc40000000a00 */
[----:B------:R-:W-:Y:S02]  /*4f310*/  LOP3.LUT R192, R192, 0xfffff7ff, RZ, 0xc0, !PT ;  /* 0xfffff7ffc0c07812 */ /* 0x000fe400078ec0ff */
[----:B------:R0:W-:Y:S02]  /*4f320*/  STL [R1+0xca0], R8 ;  /* 0x000ca00801007387 */ /* 0x0001e40000100800 */
[----:B------:R-:W-:Y:S02]  /*4f330*/  @P0 LOP3.LUT R192, R192, 0x800, RZ, 0xfc, !PT ;  /* 0x00000800c0c00812 */ /* 0x000fe400078efcff */
[----:B------:R-:W-:Y:S01]  /*4f340*/  ISETP.GE.AND P0, PT, R12, UR25, PT ;  /* 0x000000190c007c0c */ /* 0x000fe2000bf06270 */
[----:B------:R-:W4:Y:S01]  /*4f350*/  LDL.LU R19, [R1+0x1ba8] ;  /* 0x001ba80001137983 */ /* 0x000f220000300800 */
[----:B0-----:R-:W-:Y:S02]  /*4f360*/  VIADD R8, R8, UR40 ;  /* 0x0000002808087c36 */ /* 0x001fe40008000000 */
[----:B------:R-:W-:Y:S01]  /*4f370*/  ISETP.LT.AND P1, PT, R6, UR36, !P0 ;  /* 0x0000002406007c0c */ /* 0x000fe2000c721270 */
[----:B------:R-:W-:-:S02]  /*4f380*/  ULDC.64 UR40, c[0x0][0x228] ;  /* 0x00008a0000287ab9 */ /* 0x000fc40000000a00 */
[----:B------:R0:W-:Y:S04]  /*4f390*/  STL [R1+0xc94], R8 ;  /* 0x000c940801007387 */ /* 0x0001e80000100800 */
[----:B------:R-:W4:Y:S01]  /*4f3a0*/  LDL.LU R18, [R1+0x1ba4] ;  /* 0x001ba40001127983 */ /* 0x000f220000300800 */
[----:B0-----:R-:W-:Y:S01]  /*4f3b0*/  VIADD R8, R8, UR44 ;  /* 0x0000002c08087c36 */ /* 0x001fe20008000000 */
[----:B------:R-:W-:Y:S01]  /*4f3c0*/  ISETP.LT.AND P0, PT, R5, UR16, !P0 ;  /* 0x0000001005007c0c */ /* 0x000fe2000c701270 */
[----:B------:R-:W-:-:S03]  /*4f3d0*/  ULDC.64 UR44, c[0x0][0x228] ;  /* 0x00008a00002c7ab9 */ /* 0x000fc60000000a00 */
[----:B------:R0:W-:Y:S01]  /*4f3e0*/  STL [R1+0xc88], R8 ;  /* 0x000c880801007387 */ /* 0x0001e20000100800 */
[----:B------:R-:W-:-:S03]  /*4f3f0*/  LOP3.LUT R192, R192, 0xfffffbff, RZ, 0xc0, !PT ;  /* 0xfffffbffc0c07812 */ /* 0x000fc600078ec0ff */
[----:B------:R-:W4:Y:S01]  /*4f400*/  LDL.LU R17, [R1+0x1ba0] ;  /* 0x001ba00001117983 */ /* 0x000f220000300800 */
[----:B0-----:R-:W-:Y:S01]  /*4f410*/  VIADD R8, R8, UR48 ;  /* 0x0000003008087c36 */ /* 0x001fe20008000000 */
[----:B------:R-:W-:Y:S01]  /*4f420*/  @P1 LOP3.LUT R192, R192, 0x400, RZ, 0xfc, !PT ;  /* 0x00000400c0c01812 */ /* 0x000fe200078efcff */
[C---:B------:R-:W-:Y:S01]  /*4f430*/  VIADD R193, R4.reuse, 0x6 ;  /* 0x0000000604c17836 */ /* 0x040fe20000000000 */
[----:B------:R-:W-:Y:S01]  /*4f440*/  R2UR UR16, R11 ;  /* 0x000000000b1072ca */ /* 0x000fe200000e0000 */
[----:B------:R-:W-:Y:S01]  /*4f450*/  VIADD R2, R4, 0x5 ;  /* 0x0000000504027836 */ /* 0x000fe20000000000 */
[----:B------:R0:W-:Y:S01]  /*4f460*/  STL [R1+0xc78], R8 ;  /* 0x000c780801007387 */ /* 0x0001e20000100800 */
[----:B------:R-:W-:Y:S01]  /*4f470*/  LOP3.LUT R192, R192, 0xfffffdff, RZ, 0xc0, !PT ;  /* 0xfffffdffc0c07812 */ /* 0x000fe200078ec0ff */
[----:B------:R-:W-:Y:S02]  /*4f480*/  ULDC.64 UR48, c[0x0][0x228] ;  /* 0x00008a0000307ab9 */ /* 0x000fe40000000a00 */
[----:B------:R-:W4:Y:S01]  /*4f490*/  LDL.LU R16, [R1+0x1b9c] ;  /* 0x001b9c0001107983 */ /* 0x000f220000300800 */
[----:B0-----:R-:W-:Y:S01]  /*4f4a0*/  VIADD R8, R8, UR50 ;  /* 0x0000003208087c36 */ /* 0x001fe20008000000 */
[----:B------:R-:W-:Y:S01]  /*4f4b0*/  @P0 LOP3.LUT R192, R192, 0x200, RZ, 0xfc, !PT ;  /* 0x00000200c0c00812 */ /* 0x000fe200078efcff */
[----:B------:R-:W-:-:S03]  /*4f4c0*/  ULDC.64 UR50, c[0x0][0x228] ;  /* 0x00008a0000327ab9 */ /* 0x000fc60000000a00 */
[----:B------:R0:W-:Y:S01]  /*4f4d0*/  STL [R1+0xc70], R8 ;  /* 0x000c700801007387 */ /* 0x0001e20000100800 */
[----:B------:R-:W-:-:S03]  /*4f4e0*/  ISETP.GE.AND P0, PT, R10, UR27, PT ;  /* 0x0000001b0a007c0c */ /* 0x000fc6000bf06270 */
[----:B------:R-:W4:Y:S01]  /*4f4f0*/  LDL.LU R15, [R1+0x1b98] ;  /* 0x001b9800010f7983 */ /* 0x000f220000300800 */
[----:B0-----:R-:W-:Y:S01]  /*4f500*/  VIADD R8, R8, UR55 ;  /* 0x0000003708087c36 */ /* 0x001fe20008000000 */
[----:B------:R-:W-:-:S04]  /*4f510*/  ISETP.LT.AND P2, PT, R6, UR38, !P0 ;  /* 0x0000002606007c0c */ /* 0x000fc8000c741270 */
[----:B------:R0:W-:Y:S04]  /*4f520*/  STL [R1+0xc68], R8 ;  /* 0x000c680801007387 */ /* 0x0001e80000100800 */
[----:B------:R-:W4:Y:S01]  /*4f530*/  LDL.LU R14, [R1+0x1b94] ;  /* 0x001b9400010e7983 */ /* 0x000f220000300800 */
[----:B0-----:R-:W-:-:S05]  /*4f540*/  VIADD R8, R8, UR5 ;  /* 0x0000000508087c36 */ /* 0x001fca0008000000 */
[----:B------:R0:W-:Y:S01]  /*4f550*/  STL [R1+0xc5c], R8 ;  /* 0x000c5c0801007387 */ /* 0x0001e20000100800 */
[----:B------:R-:W-:Y:S02]  /*4f560*/  ISETP.LT.AND P1, PT, R5, UR18, !P0 ;  /* 0x0000001205007c0c */ /* 0x000fe4000c721270 */
[----:B------:R-:W-:Y:S01]  /*4f570*/  LOP3.LUT R192, R192, 0xfffffeff, RZ, 0xc0, !PT ;  /* 0xfffffeffc0c07812 */ /* 0x000fe200078ec0ff */
[----:B------:R-:W4:Y:S01]  /*4f580*/  LDL.LU R13, [R1+0x1b90] ;  /* 0x001b9000010d7983 */ /* 0x000f220000300800 */
[----:B0-----:R-:W-:Y:S01]  /*4f590*/  VIADD R8, R8, UR6 ;  /* 0x0000000608087c36 */ /* 0x001fe20008000000 */
[----:B------:R-:W-:-:S04]  /*4f5a0*/  ISETP.GE.AND P0, PT, R9, UR29, PT ;  /* 0x0000001d09007c0c */ /* 0x000fc8000bf06270 */
[----:B------:R0:W-:Y:S01]  /*4f5b0*/  STL [R1+0xc54], R8 ;  /* 0x000c540801007387 */ /* 0x0001e20000100800 */
[----:B------:R-:W-:-:S03]  /*4f5c0*/  @P2 LOP3.LUT R192, R192, 0x100, RZ, 0xfc, !PT ;  /* 0x00000100c0c02812 */ /* 0x000fc600078efcff */
[----:B------:R-:W4:Y:S01]  /*4f5d0*/  LDL.LU R12, [R1+0x1b8c] ;  /* 0x001b8c00010c7983 */ /* 0x000f220000300800 */
[----:B0-----:R-:W-:Y:S01]  /*4f5e0*/  VIADD R8, R8, UR7 ;  /* 0x0000000708087c36 */ /* 0x001fe20008000000 */
[----:B------:R-:W-:Y:S02]  /*4f5f0*/  ISETP.LT.AND P2, PT, R6, UR40, !P0 ;  /* 0x0000002806007c0c */ /* 0x000fe4000c741270 */
[----:B------:R-:W-:Y:S02]  /*4f600*/  LOP3.LUT R192, R192, 0xffffff7f, RZ, 0xc0, !PT ;  /* 0xffffff7fc0c07812 */ /* 0x000fe400078ec0ff */
[----:B------:R0:W-:Y:S02]  /*4f610*/  STL [R1+0xc4c], R8 ;  /* 0x000c4c0801007387 */ /* 0x0001e40000100800 */
[----:B------:R-:W-:Y:S02]  /*4f620*/  @P1 LOP3.LUT R192, R192, 0x80, RZ, 0xfc, !PT ;  /* 0x00000080c0c01812 */ /* 0x000fe400078efcff */
[----:B------:R-:W4:Y:S04]  /*4f630*/  LDL.LU R11, [R1+0x1b88] ;  /* 0x001b8800010b7983 */ /* 0x000f280000300800 */
[----:B------:R-:W4:Y:S01]  /*4f640*/  LDL.LU R10, [R1+0x1b84] ;  /* 0x001b8400010a7983 */ /* 0x000f220000300800 */
[----:B0-----:R-:W-:Y:S01]  /*4f650*/  VIADD R8, R8, UR10 ;  /* 0x0000000a08087c36 */ /* 0x001fe20008000000 */
[----:B------:R-:W-:-:S04]  /*4f660*/  ISETP.LT.AND P1, PT, R5, UR61, !P0 ;  /* 0x0000003d05007c0c */ /* 0x000fc8000c721270 */
[----:B------:R0:W-:Y:S01]  /*4f670*/  STL [R1+0xc3c], R8 ;  /* 0x000c3c0801007387 */ /* 0x0001e20000100800 */
[----:B------:R-:W-:-:S03]  /*4f680*/  LOP3.LUT R192, R192, 0xffffffbf, RZ, 0xc0, !PT ;  /* 0xffffffbfc0c07812 */ /* 0x000fc600078ec0ff */
[----:B------:R-:W4:Y:S01]  /*4f690*/  LDL.LU R9, [R1+0x1b80] ;  /* 0x001b800001097983 */ /* 0x000f220000300800 */
[----:B0-----:R-:W-:Y:S01]  /*4f6a0*/  VIADD R8, R8, UR11 ;  /* 0x0000000b08087c36 */ /* 0x001fe20008000000 */
[----:B------:R-:W-:Y:S02]  /*4f6b0*/  ISETP.GE.AND P0, PT, R252, UR31, PT ;  /* 0x0000001ffc007c0c */ /* 0x000fe4000bf06270 */
[----:B------:R-:W-:Y:S02]  /*4f6c0*/  @P2 LOP3.LUT R192, R192, 0x40, RZ, 0xfc, !PT ;  /* 0x00000040c0c02812 */ /* 0x000fe400078efcff */
[----:B------:R0:W-:Y:S01]  /*4f6d0*/  STL [R1+0xc30], R8 ;  /* 0x000c300801007387 */ /* 0x0001e20000100800 */
[----:B------:R-:W-:Y:S02]  /*4f6e0*/  ISETP.LT.AND P2, PT, R6, UR42, !P0 ;  /* 0x0000002a06007c0c */ /* 0x000fe4000c741270 */
[----:B------:R-:W-:Y:S01]  /*4f6f0*/  LOP3.LUT R192, R192, 0xffffffdf, RZ, 0xc0, !PT ;  /* 0xffffffdfc0c07812 */ /* 0x000fe200078ec0ff */
[----:B0-----:R-:W-:-:S04]  /*4f700*/  VIADD R8, R8, UR12 ;  /* 0x0000000c08087c36 */ /* 0x001fc80008000000 */
[----:B------:R-:W-:Y:S01]  /*4f710*/  VIADD R252, R8, UR13 ;  /* 0x0000000d08fc7c36 */ /* 0x000fe20008000000 */
[----:B------:R0:W-:Y:S01]  /*4f720*/  STL [R1+0xc20], R8 ;  /* 0x000c200801007387 */ /* 0x0001e20000100800 */
[----:B------:R-:W-:Y:S02]  /*4f730*/  @P1 LOP3.LUT R192, R192, 0x20, RZ, 0xfc, !PT ;  /* 0x00000020c0c01812 */ /* 0x000fe400078efcff */
[----:B------:R-:W-:Y:S02]  /*4f740*/  ISETP.LT.AND P1, PT, R5, UR60, !P0 ;  /* 0x0000003c05007c0c */ /* 0x000fe4000c721270 */
[----:B------:R-:W-:Y:S01]  /*4f750*/  LOP3.LUT R192, R192, 0xffffffef, RZ, 0xc0, !PT ;  /* 0xffffffefc0c07812 */ /* 0x000fe200078ec0ff */
[----:B0-----:R-:W4:Y:S04]  /*4f760*/  LDL.LU R8, [R1+0x1b7c] ;  /* 0x001b7c0001087983 */ /* 0x001f280000300800 */
[----:B------:R0:W-:Y:S01]  /*4f770*/  STL [R1+0xc18], R252 ;  /* 0x000c18fc01007387 */ /* 0x0001e20000100800 */
[----:B------:R-:W-:-:S02]  /*4f780*/  ISETP.GE.AND P0, PT, R195, UR33, PT ;  /* 0x00000021c3007c0c */ /* 0x000fc4000bf06270 */
[----:B------:R-:W-:Y:S01]  /*4f790*/  @P2 LOP3.LUT R192, R192, 0x10, RZ, 0xfc, !PT ;  /* 0x00000010c0c02812 */ /* 0x000fe200078efcff */
[----:B0-----:R-:W-:-:S04]  /*4f7a0*/  VIADD R252, R252, UR14 ;  /* 0x0000000efcfc7c36 */ /* 0x001fc80008000000 */
[----:B------:R-:W-:Y:S01]  /*4f7b0*/  VIADD R195, R252, UR15 ;  /* 0x0000000ffcc37c36 */ /* 0x000fe20008000000 */
[----:B------:R0:W-:Y:S01]  /*4f7c0*/  STL [R1+0xc08], R252 ;  /* 0x000c08fc01007387 */ /* 0x0001e20000100800 */
[----:B------:R-:W-:-:S03]  /*4f7d0*/  ISETP.LT.AND P2, PT, R6, UR44, !P0 ;  /* 0x0000002c06007c0c */ /* 0x000fc6000c741270 */
[----:B------:R1:W-:Y:S01]  /*4f7e0*/  STL [R1+0xc00], R195 ;  /* 0x000c00c301007387 */ /* 0x0003e20000100800 */
[----:B------:R-:W-:Y:S01]  /*4f7f0*/  LOP3.LUT R192, R192, 0xfffffff7, RZ, 0xc0, !PT ;  /* 0xfffffff7c0c07812 */ /* 0x000fe200078ec0ff */
[----:B0-----:R-:W0:Y:S01]  /*4f800*/  S2R R252, SR_TID.X ;  /* 0x0000000000fc7919 */ /* 0x001e220000002100 */
[----:B-1----:R-:W-:Y:S02]  /*4f810*/  VIADD R195, R195, UR52 ;  /* 0x00000034c3c37c36 */ /* 0x002fe40008000000 */
[----:B------:R-:W-:-:S03]  /*4f820*/  @P1 LOP3.LUT R192, R192, 0x8, RZ, 0xfc, !PT ;  /* 0x00000008c0c01812 */ /* 0x000fc600078efcff */
[----:B------:R1:W-:Y:S01]  /*4f830*/  STL [R1+0xadc], R195 ;  /* 0x000adcc301007387 */ /* 0x0003e20000100800 */
[----:B------:R-:W-:Y:S02]  /*4f840*/  ISETP.LT.AND P1, PT, R5, UR59, !P0 ;  /* 0x0000003b05007c0c */ /* 0x000fe4000c721270 */
[----:B------:R-:W-:Y:S01]  /*4f850*/  LOP3.LUT R192, R192, 0xfffffffb, RZ, 0xc0, !PT ;  /* 0xfffffffbc0c07812 */ /* 0x000fe200078ec0ff */
[----:B-1----:R-:W-:-:S03]  /*4f860*/  VIADD R195, R195, UR53 ;  /* 0x00000035c3c37c36 */ /* 0x002fc60008000000 */
[----:B------:R-:W-:Y:S02]  /*4f870*/  @P2 LOP3.LUT R192, R192, 0x4, RZ, 0xfc, !PT ;  /* 0x00000004c0c02812 */ /* 0x000fe400078efcff */
[----:B------:R1:W-:Y:S02]  /*4f880*/  STL [R1+0xad4], R195 ;  /* 0x000ad4c301007387 */ /* 0x0003e40000100800 */
[----:B------:R-:W-:Y:S02]  /*4f890*/  LOP3.LUT R192, R192, 0xfffffffd, RZ, 0xc0, !PT ;  /* 0xfffffffdc0c07812 */ /* 0x000fe400078ec0ff */
[----:B------:R-:W-:Y:S01]  /*4f8a0*/  ISETP.GE.AND P0, PT, R194, UR35, PT ;  /* 0x00000023c2007c0c */ /* 0x000fe2000bf06270 */
[----:B-1----:R-:W-:Y:S01]  /*4f8b0*/  VIADD R195, R195, UR54 ;  /* 0x00000036c3c37c36 */ /* 0x002fe20008000000 */
[----:B------:R-:W-:-:S04]  /*4f8c0*/  @P1 LOP3.LUT R192, R192, 0x2, RZ, 0xfc, !PT ;  /* 0x00000002c0c01812 */ /* 0x000fc800078efcff */
[----:B------:R1:W-:Y:S01]  /*4f8d0*/  STL [R1+0x110c], R195 ;  /* 0x00110cc301007387 */ /* 0x0003e20000100800 */
[----:B------:R-:W-:Y:S01]  /*4f8e0*/  ISETP.LT.AND P1, PT, R6, UR46, !P0 ;  /* 0x0000002e06007c0c */ /* 0x000fe2000c721270 */
[C---:B0-----:R-:W-:Y:S01]  /*4f8f0*/  IMAD.SHL.U32 R194, R252.reuse, 0x40, RZ ;  /* 0x00000040fcc27824 */ /* 0x041fe200078e00ff */
[----:B------:R-:W-:Y:S01]  /*4f900*/  ISETP.GE.AND P2, PT, R193, UR37, PT ;  /* 0x00000025c1007c0c */ /* 0x000fe2000bf46270 */
[----:B------:R-:W-:Y:S01]  /*4f910*/  IMAD.SHL.U32 R193, R252, 0x10, RZ ;  /* 0x00000010fcc17824 */ /* 0x000fe200078e00ff */
[----:B------:R-:W-:Y:S01]  /*4f920*/  LOP3.LUT R192, R192, 0xfffffffe, RZ, 0xc0, !PT ;  /* 0xfffffffec0c07812 */ /* 0x000fe200078ec0ff */
[----:B------:R-:W-:Y:S01]  /*4f930*/  IMAD.SHL.U32 R252, R252, 0x8, RZ ;  /* 0x00000008fcfc7824 */ /* 0x000fe200078e00ff */
[----:B------:R-:W-:Y:S02]  /*4f940*/  ISETP.GE.AND P4, PT, R2, UR39, PT ;  /* 0x0000002702007c0c */ /* 0x000fe4000bf86270 */
[----:B------:R-:W-:Y:S02]  /*4f950*/  LOP3.LUT R2, R194, 0x400, RZ, 0xc0, !PT ;  /* 0x00000400c2027812 */ /* 0x000fe400078ec0ff */
[----:B------:R-:W-:-:S03]  /*4f960*/  ISETP.LT.AND P3, PT, R6, UR57, !P4 ;  /* 0x0000003906007c0c */ /* 0x000fc6000e761270 */
[----:B------:R-:W-:Y:S02]  /*4f970*/  @P1 LOP3.LUT R192, R192, 0x1, RZ, 0xfc, !PT ;  /* 0x00000001c0c01812 */ /* 0x000fe400078efcff */
[----:B------:R-:W-:Y:S02]  /*4f980*/  ISETP.LT.AND P1, PT, R6, UR48, !P2 ;  /* 0x0000003006007c0c */ /* 0x000fe4000d721270 */
[C---:B------:R-:W-:Y:S02]  /*4f990*/  ISETP.LT.AND P0, PT, R5.reuse, UR58, !P0 ;  /* 0x0000003a05007c0c */ /* 0x040fe4000c701270 */
[C---:B------:R-:W-:Y:S02]  /*4f9a0*/  ISETP.LT.AND P2, PT, R5.reuse, UR50, !P2 ;  /* 0x0000003205007c0c */ /* 0x040fe4000d741270 */
[----:B------:R-:W-:Y:S02]  /*4f9b0*/  ISETP.LT.AND P4, PT, R5, UR56, !P4 ;  /* 0x0000003805007c0c */ /* 0x000fe4000e781270 */
[----:B------:R-:W-:-:S02]  /*4f9c0*/  LOP3.LUT R193, R193, 0xf0, RZ, 0xc0, !PT ;  /* 0x000000f0c1c17812 */ /* 0x000fc400078ec0ff */
[----:B------:R-:W-:Y:S02]  /*4f9d0*/  LOP3.LUT R194, R252, 0x300, RZ, 0xc0, !PT ;  /* 0x00000300fcc27812 */ /* 0x000fe400078ec0ff */
[----:B------:R-:W-:Y:S01]  /*4f9e0*/  ISETP.GE.AND P5, PT, R5, UR16, PT ;  /* 0x0000001005007c0c */ /* 0x000fe2000bfa6270 */
[----:B------:R-:W-:Y:S01]  /*4f9f0*/  BAR.SYNC.DEFER_BLOCKING 0x0 ;  /* 0x0000000000007b1d */ /* 0x000fe20000010000 */
[----:B------:R-:W-:-:S05]  /*4fa00*/  IADD3 R2, R2, UR4, R193 ;  /* 0x0000000402027c10 */ /* 0x000fca000fffe0c1 */
[----:B------:R-:W0:Y:S01]  /*4fa10*/  S2R R252, SR_TID.X ;  /* 0x0000000000fc7919 */ /* 0x000e220000002100 */
[----:B------:R-:W-:Y:S01]  /*4fa20*/  IMAD.IADD R2, R2, 0x1, R194 ;  /* 0x0000000102027824 */ /* 0x000fe200078e02c2 */
[----:B-1----:R-:W2:Y:S01]  /*4fa30*/  LDL R195, [R1+0x910] ;  /* 0x0009100001c37983 */ /* 0x002ea20000100800 */
[----:B------:R-:W-:Y:S01]  /*4fa40*/  ISETP.LT.AND P5, PT, R4, UR51, !P5 ;  /* 0x0000003304007c0c */ /* 0x000fe2000efa1270 */
[----:B------:R-:W-:Y:S01]  /*4fa50*/  ULDC UR5, c[0x0][0x228] ;  /* 0x00008a0000057ab9 */ /* 0x000fe20000000800 */
[----:B------:R-:W-:Y:S01]  /*4fa60*/  ULDC UR6, c[0x0][0x22c] ;  /* 0x00008b0000067ab9 */ /* 0x000fe20000000800 */
[----:B------:R-:W-:Y:S04]  /*4fa70*/  STL [R1+0x1bfc], R192 ;  /* 0x001bfcc001007387 */ /* 0x000fe80000100800 */
[----:B------:R-:W-:Y:S04]  /*4fa80*/  STL [R1+0x1bf4], R191 ;  /* 0x001bf4bf01007387 */ /* 0x000fe80000100800 */
[----:B------:R-:W-:Y:S04]  /*4fa90*/  STSM.16.M88.4 [R2], R156 ;  /* 0x0000009c02007844 */ /* 0x000fe80000000200 */
[----:B------:R-:W-:Y:S04]  /*4faa0*/  STL [R1+0x1bf0], R190 ;  /* 0x001bf0be01007387 */ /* 0x000fe80000100800 */
[----:B------:R-:W-:Y:S04]  /*4fab0*/  STL [R1+0x1be0], R189 ;  /* 0x001be0bd01007387 */ /* 0x000fe80000100800 */
[----:B------:R-:W-:Y:S04]  /*4fac0*/  STL [R1+0x1bdc], R188 ;  /* 0x001bdcbc01007387 */ /* 0x000fe80000100800 */
[----:B------:R-:W-:Y:S01]  /*4fad0*/  STL [R1+0x1bd4], R59 ;  /* 0x001bd43b01007387 */ /* 0x000fe20000100800 */
[----:B0-----:R-:W-:-:S03]  /*4fae0*/  LOP3.LUT R252, R252, 0x7f, RZ, 0xc0, !PT ;  /* 0x0000007ffcfc7812 */ /* 0x001fc600078ec0ff */
[----:B------:R-:W-:Y:S01]  /*4faf0*/  STL [R1+0x1bd0], R58 ;  /* 0x001bd03a01007387 */ /* 0x000fe20000100800 */
[----:B------:R-:W-:Y:S01]  /*4fb00*/  LEA R252, R252, UR4, 0x4 ;  /* 0x00000004fcfc7c11 */ /* 0x000fe2000f8e20ff */
[----:B------:R-:W-:Y:S02]  /*4fb10*/  ULDC UR4, c[0x0][0x228] ;  /* 0x00008a0000047ab9 */ /* 0x000fe40000000800 */
        /* <DEDUP_REMOVED lines=12> */
[----:B------:R-:W-:Y:S06]  /*4fbe0*/  BAR.SYNC.DEFER_BLOCKING 0x0 ;  /* 0x0000000000007b1d */ /* 0x000fec0000010000 */
[----:B------:R-:W-:Y:S04]  /*4fbf0*/  STL [R1+0x1b7c], R3 ;  /* 0x001b7c0301007387 */ /* 0x000fe80000100800 */
[----:B------:R-:W-:Y:S04]  /*4fc00*/  STL [R1+0x1c00], R193 ;  /* 0x001c00c101007387 */ /* 0x000fe80000100800 */
[----:B------:R-:W0:Y:S01]  /*4fc10*/  LDS.128 R48, [R252] ;  /* 0x00000000fc307984 */ /* 0x000e220000000c00 */
[----:B------:R-:W-:Y:S06]  /*4fc20*/  BAR.SYNC.DEFER_BLOCKING 0x0 ;  /* 0x0000000000007b1d */ /* 0x000fec0000010000 */
[----:B------:R-:W-:Y:S04]  /*4fc30*/  STSM.16.M88.4 [R2], R148 ;  /* 0x0000009402007844 */ /* 0x000fe80000000200 */
[----:B0-----:R-:W-:Y:S01]  /*4fc40*/  STL [R1+0x4c0], R48 ;  /* 0x0004c03001007387 */ /* 0x001fe20000100800 */
[----:B------:R-:W-:-:S03]  /*4fc50*/  IMAD.MOV.U32 R193, RZ, RZ, R49 ;  /* 0x000000ffffc17224 */ /* 0x000fc600078e0031 */
[----:B------:R-:W-:Y:S01]  /*4fc60*/  STL.64 [R1+0x4c8], R50 ;  /* 0x0004c83201007387 */ /* 0x000fe20000100a00 */
[----:B------:R-:W-:Y:S06]  /*4fc70*/  BAR.SYNC.DEFER_BLOCKING 0x0 ;  /* 0x0000000000007b1d */ /* 0x000fec0000010000 */
[----:B------:R-:W0:Y:S02]  /*4fc80*/  LDS.128 R48, [R252] ;  /* 0x00000000fc307984 */ /* 0x000e240000000c00 */
        /* <DEDUP_REMOVED lines=9> */
[----:B0-----:R-:W-:Y:S04]  /*4fd20*/  STL.64 [R1+0x4a0], R48 ;  /* 0x0004a03001007387 */ /* 0x001fe80000100a00 */
[----:B------:R-:W-:Y:S01]  /*4fd30*/  STL.64 [R1+0x4a8], R50 ;  /* 0x0004a83201007387 */ /* 0x000fe20000100a00 */
[----:B------:R-:W-:Y:S01]  /*4fd40*/  BAR.SYNC.DEFER_BLOCKING 0x0 ;  /* 0x0000000000007b1d */ /* 0x000fe20000010000 */
[----:B--2---:R-:W-:-:S05]  /*4fd50*/  IMAD.WIDE R194, R195, 0x2, R66 ;  /* 0x00000002c3c27825 */ /* 0x004fca00078e0242 */
[----:B------:R-:W0:Y:S02]  /*4fd60*/  LDS.128 R48, [R252] ;  /* 0x00000000fc307984 */ /* 0x000e240000000c00 */
[----:B------:R-:W-:Y:S06]  /*4fd70*/  BAR.SYNC.DEFER_BLOCKING 0x0 ;  /* 0x0000000000007b1d */ /* 0x000fec0000010000 */
[----:B------:R-:W-:Y:S04]  /*4fd80*/  STSM.16.M88.4 [R2], R124 ;  /* 0x0000007c02007844 */ /* 0x000fe80000000200 */
[----:B0-----:R-:W-:Y:S04]  /*4fd90*/  STL.64 [R1+0x490], R48 ;  /* 0x0004903001007387 */ /* 0x001fe80000100a00 */
        /* <DEDUP_REMOVED lines=9> */
[----:B------:R-:W-:Y:S04]  /*4fe30*/  STL [R1+0x1bf8], R191 ;  /* 0x001bf8bf01007387 */ /* 0x000fe80000100800 */
[----:B------:R-:W0:Y:S01]  /*4fe40*/  LDS.128 R48, [R252] ;  /* 0x00000000fc307984 */ /* 0x000e220000000c00 */
[----:B------:R-:W-:Y:S06]  /*4fe50*/  BAR.SYNC.DEFER_BLOCKING 0x0 ;  /* 0x0000000000007b1d */ /* 0x000fec0000010000 */
[----:B------:R-:W-:Y:S04]  /*4fe60*/  STSM.16.M88.4 [R2], R108 ;  /* 0x0000006c02007844 */ /* 0x000fe80000000200 */
[----:B0-----:R-:W-:Y:S04]  /*4fe70*/  STL.64 [R1+0x470], R48 ;  /* 0x0004703001007387 */ /* 0x001fe80000100a00 */
[----:B------:R-:W-:Y:S01]  /*4fe80*/  STL.64 [R1+0x478], R50 ;  /* 0x0004783201007387 */ /* 0x000fe20000100a00 */
[----:B------:R-:W-:Y:S06]  /*4fe90*/  BAR.SYNC.DEFER_BLOCKING 0x0 ;  /* 0x0000000000007b1d */ /* 0x000fec0000010000 */
[----:B------:R-:W0:Y:S02]  /*4fea0*/  LDS.128 R48, [R252] ;  /* 0x00000000fc307984 */ /* 0x000e240000000c00 */
[----:B------:R-:W-:Y:S06]  /*4feb0*/  BAR.SYNC.DEFER_BLOCKING 0x0 ;  /* 0x0000000000007b1d */ /* 0x000fec0000010000 */
[----:B------:R-:W-:Y:S02]  /*4fec0*/  STSM.16.M88.4 [R2], R100 ;  /* 0x0000006402007844 */ /* 0x000fe40000000200 */
[----:B------:R-:W-:Y:S06]  /*4fed0*/  BAR.SYNC.DEFER_BLOCKING 0x0 ;  /* 0x0000000000007b1d */ /* 0x000fec0000010000 */
[----:B0-----:R-:W-:Y:S04]  /*4fee0*/  STL.64 [R1+0x460], R48 ;  /* 0x0004603001007387 */ /* 0x001fe80000100a00 */
[----:B------:R-:W-:Y:S04]  /*4fef0*/  STL.64 [R1+0x468], R50 ;  /* 0x0004683201007387 */ /* 0x000fe80000100a00 */
[----:B------:R-:W0:Y:S01]  /*4ff00*/  LDS.128 R48, [R252] ;  /* 0x00000000fc307984 */ /* 0x000e220000000c00 */
        /* <DEDUP_REMOVED lines=9> */
[----:B0-----:R-:W-:Y:S01]  /*4ffa0*/  STL [R1+0x440], R48 ;  /* 0x0004403001007387 */ /* 0x001fe20000100800 */
[----:B------:R-:W-:-:S03]  /*4ffb0*/  IMAD.MOV.U32 R190, RZ, RZ, R49 ;  /* 0x000000ffffbe7224 */ /* 0x000fc600078e0031 */
        /* <DEDUP_REMOVED lines=21> */
[----:B---3--:R-:W-:Y:S02]  /*50110*/  STSM.16.M88.4 [R2], R68 ;  /* 0x0000004402007844 */ /* 0x008fe40000000200 */
[----:B------:R-:W-:Y:S06]  /*50120*/  BAR.SYNC.DEFER_BLOCKING 0x0 ;  /* 0x0000000000007b1d */ /* 0x000fec0000010000 */
[----:B0-----:R-:W-:Y:S04]  /*50130*/  STL.64 [R1+0x400], R48 ;  /* 0x0004003001007387 */ /* 0x001fe80000100a00 */
[----:B------:R-:W-:Y:S04]  /*50140*/  STL.64 [R1+0x408], R50 ;  /* 0x0004083201007387 */ /* 0x000fe80000100a00 */
[----:B------:R-:W0:Y:S01]  /*50150*/  LDS.128 R48, [R252] ;  /* 0x00000000fc307984 */ /* 0x000e220000000c00 */
[----:B------:R-:W-:Y:S06]  /*50160*/  BAR.SYNC.DEFER_BLOCKING 0x0 ;  /* 0x0000000000007b1d */ /* 0x000fec0000010000 */
[----:B----4-:R-:W-:Y:S02]  /*50170*/  STSM.16.M88.4 [R2], R60 ;  /* 0x0000003c02007844 */ /* 0x010fe40000000200 */
[----:B------:R-:W-:Y:S06]  /*50180*/  BAR.SYNC.DEFER_BLOCKING 0x0 ;  /* 0x0000000000007b1d */ /* 0x000fec0000010000 */
[----:B0-----:R-:W-:Y:S01]  /*50190*/  STL [R1+0x3f0], R48 ;  /* 0x0003f03001007387 */ /* 0x001fe20000100800 */
[----:B------:R-:W-:-:S03]  /*501a0*/  IMAD.MOV.U32 R189, RZ, RZ, R49 ;  /* 0x000000ffffbd7224 */ /* 0x000fc600078e0031 */
[----:B------:R-:W-:Y:S04]  /*501b0*/  STL.64 [R1+0x3f8], R50 ;  /* 0x0003f83201007387 */ /* 0x000fe80000100a00 */
[----:B------:R-:W-:Y:S04]  /*501c0*/  STL [R1+0x1be4], R189 ;  /* 0x001be4bd01007387 */ /* 0x000fe80000100800 */
        /* <DEDUP_REMOVED lines=15> */
[----:B------:R-:W-:Y:S01]  /*502c0*/  BAR.SYNC.DEFER_BLOCKING 0x0 ;  /* 0x0000000000007b1d */ /* 0x000fe20000010000 */
[----:B0-----:R-:W-:-:S05]  /*502d0*/  IMAD.MOV.U32 R188, RZ, RZ, R45 ;  /* 0x000000ffffbc7224 */ /* 0x001fca00078e002d */
[----:B------:R-:W-:Y:S04]  /*502e0*/  STL [R1+0x3a0], R44 ;  /* 0x0003a02c01007387 */ /* 0x000fe80000100800 */
        /* <DEDUP_REMOVED lines=216> */
[----:B------:R-:W2:Y:S04]  /*51070*/  LDL.LU R156, [R1+0x330] ;  /* 0x00033000019c7983 */ /* 0x000ea80000300800 */
[----:B------:R-:W0:Y:S01]  /*51080*/  LDS.128 R8, [R252] ;  /* 0x00000000fc087984 */ /* 0x000e220000000c00 */
[----:B------:R-:W-:Y:S06]  /*51090*/  BAR.SYNC.DEFER_BLOCKING 0x0 ;  /* 0x0000000000007b1d */ /* 0x000fec0000010000 */
[----:B0-----:R-:W-:Y:S04]  /*510a0*/  STL.64 [R1+0x150], R8 ;  /* 0x0001500801007387 */ /* 0x001fe80000100a00 */
[----:B------:R-:W-:Y:S04]  /*510b0*/  STL.64 [R1+0x158], R10 ;  /* 0x0001580a01007387 */ /* 0x000fe80000100a00 */
[----:B------:R-:W2:Y:S04]  /*510c0*/  LDL.LU R157, [R1+0x334] ;  /* 0x00033400019d7983 */ /* 0x000ea80000300800 */
[----:B------:R-:W2:Y:S04]  /*510d0*/  LDL.LU R158, [R1+0x338] ;  /* 0x00033800019e7983 */ /* 0x000ea80000300800 */
[----:B------:R-:W2:Y:S04]  /*510e0*/  LDL.LU R159, [R1+0x33c] ;  /* 0x00033c00019f7983 */ /* 0x000ea80000300800 */
[----:B------:R-:W-:Y:S01]  /*510f0*/  STSM.16.M88.4 [R2], R236 ;  /* 0x000000ec02007844 */ /* 0x000fe20000000200 */
        /* <DEDUP_REMOVED lines=9> */
[----:B0-----:R-:W-:Y:S04]  /*51190*/  STL [R1+0x130], R8 ;  /* 0x0001300801007387 */ /* 0x001fe80000100800 */
[----:B------:R-:W-:Y:S04]  /*511a0*/  STL.64 [R1+0x138], R10 ;  /* 0x0001380a01007387 */ /* 0x000fe80000100a00 */
[----:B------:R-:W3:Y:S04]  /*511b0*/  LDL.LU R124, [R1+0x360] ;  /* 0x00036000017c7983 */ /* 0x000ee80000300800 */
[----:B------:R-:W3:Y:S04]  /*511c0*/  LDL.LU R125, [R1+0x364] ;  /* 0x00036400017d7983 */ /* 0x000ee80000300800 */
[----:B------:R-:W3:Y:S04]  /*511d0*/  LDL.LU R126, [R1+0x368] ;  /* 0x00036800017e7983 */ /* 0x000ee80000300800 */
[----:B------:R-:W3:Y:S04]  /*511e0*/  LDL.LU R127, [R1+0x36c] ;  /* 0x00036c00017f7983 */ /* 0x000ee80000300800 */
[----:B------:R-:W-:Y:S01]  /*511f0*/  STSM.16.M88.4 [R2], R244 ;  /* 0x000000f402007844 */ /* 0x000fe20000000200 */
[----:B------:R-:W-:Y:S06]  /*51200*/  BAR.SYNC.DEFER_BLOCKING 0x0 ;  /* 0x0000000000007b1d */ /* 0x000fec0000010000 */
[----:B------:R-:W4:Y:S04]  /*51210*/  LDL.LU R132, [R1+0x390] ;  /* 0x0003900001847983 */ /* 0x000f280000300800 */
[----:B------:R-:W4:Y:S04]  /*51220*/  LDL.LU R133, [R1+0x394] ;  /* 0x0003940001857983 */ /* 0x000f280000300800 */
[----:B------:R-:W4:Y:S04]  /*51230*/  LDL.LU R134, [R1+0x398] ;  /* 0x0003980001867983 */ /* 0x000f280000300800 */
[----:B------:R-:W4:Y:S01]  /*51240*/  LDL.LU R135, [R1+0x39c] ;  /* 0x00039c0001877983 */ /* 0x000f220000300800 */
[----:B------:R-:W-:-:S03]  /*51250*/  IMAD.MOV.U32 R51, RZ, RZ, R9 ;  /* 0x000000ffff337224 */ /* 0x000fc600078e0009 */
[----:B------:R-:W0:Y:S01]  /*51260*/  LDS.128 R8, [R252] ;  /* 0x00000000fc087984 */ /* 0x000e220000000c00 */
[----:B------:R-:W-:Y:S06]  /*51270*/  BAR.SYNC.DEFER_BLOCKING 0x0 ;  /* 0x0000000000007b1d */ /* 0x000fec0000010000 */
[----:B------:R-:W4:Y:S04]  /*51280*/  LDL.LU R148, [R1+0x3c0] ;  /* 0x0003c00001947983 */ /* 0x000f280000300800 */
[----:B------:R-:W4:Y:S04]  /*51290*/  LDL.LU R149, [R1+0x3c4] ;  /* 0x0003c40001957983 */ /* 0x000f280000300800 */
[----:B------:R-:W4:Y:S04]  /*512a0*/  LDL.LU R150, [R1+0x3c8] ;  /* 0x0003c80001967983 */ /* 0x000f280000300800 */
[----:B------:R-:W4:Y:S04]  /*512b0*/  LDL.LU R151, [R1+0x3cc] ;  /* 0x0003cc0001977983 */ /* 0x000f280000300800 */
[----:B------:R-:W-:Y:S01]  /*512c0*/  STSM.16.M88.4 [R2], R248 ;  /* 0x000000f802007844 */ /* 0x000fe20000000200 */
[----:B------:R-:W-:Y:S06]  /*512d0*/  BAR.SYNC.DEFER_BLOCKING 0x0 ;  /* 0x0000000000007b1d */ /* 0x000fec0000010000 */
[----:B0-----:R-:W-:Y:S04]  /*512e0*/  STL.64 [R1+0x120], R8 ;  /* 0x0001200801007387 */ /* 0x001fe80000100a00 */
[----:B------:R-:W-:Y:S04]  /*512f0*/  STL.64 [R1+0x128], R10 ;  /* 0x0001280a01007387 */ /* 0x000fe80000100a00 */
[----:B------:R-:W0:Y:S01]  /*51300*/  LDS.128 R8, [R252] ;  /* 0x00000000fc087984 */ /* 0x000e220000000c00 */
[----:B------:R-:W-:Y:S06]  /*51310*/  BAR.SYNC.DEFER_BLOCKING 0x0 ;  /* 0x0000000000007b1d */ /* 0x000fec0000010000 */
[----:B0-----:R-:W-:Y:S04]  /*51320*/  STL [R1+0x110], R8 ;  /* 0x0001100801007387 */ /* 0x001fe80000100800 */
[----:B--2---:R-:W-:Y:S01]  /*51330*/  STSM.16.M88.4 [R2], R156 ;  /* 0x0000009c02007844 */ /* 0x004fe20000000200 */
[----:B------:R-:W-:-:S03]  /*51340*/  IMAD.MOV.U32 R7, RZ, RZ, R9 ;  /* 0x000000ffff077224 */ /* 0x000fc600078e0009 */
[----:B------:R-:W-:Y:S01]  /*51350*/  STL.64 [R1+0x118], R10 ;  /* 0x0001180a01007387 */ /* 0x000fe20000100a00 */
[----:B------:R-:W-:Y:S06]  /*51360*/  BAR.SYNC.DEFER_BLOCKING 0x0 ;  /* 0x0000000000007b1d */ /* 0x000fec0000010000 */
        /* <DEDUP_REMOVED lines=8> */
[----:B------:R-:W2:Y:S04]  /*513f0*/  LDL.LU R156, [R1+0x5f0] ;  /* 0x0005f000019c7983 */ /* 0x000ea80000300800 */
[----:B------:R-:W2:Y:S04]  /*51400*/  LDL.LU R157, [R1+0x5f4] ;  /* 0x0005f400019d7983 */ /* 0x000ea80000300800 */
[----:B------:R-:W2:Y:S04]  /*51410*/  LDL.LU R158, [R1+0x5f8] ;  /* 0x0005f800019e7983 */ /* 0x000ea80000300800 */
[----:B------:R-:W2:Y:S04]  /*51420*/  LDL.LU R159, [R1+0x5fc] ;  /* 0x0005fc00019f7983 */ /* 0x000ea80000300800 */
[----:B---3--:R-:W-:Y:S01]  /*51430*/  STSM.16.M88.4 [R2], R124 ;  /* 0x0000007c02007844 */ /* 0x008fe20000000200 */
[----:B------:R-:W-:Y:S06]  /*51440*/  BAR.SYNC.DEFER_BLOCKING 0x0 ;  /* 0x0000000000007b1d */ /* 0x000fec0000010000 */
[----:B------:R-:W0:Y:S02]  /*51450*/  LDS.128 R8, [R252] ;  /* 0x00000000fc087984 */ /* 0x000e240000000c00 */
[----:B------:R-:W-:Y:S06]  /*51460*/  BAR.SYNC.DEFER_BLOCKING 0x0 ;  /* 0x0000000000007b1d */ /* 0x000fec0000010000 */
[----:B----4-:R-:W-:Y:S04]  /*51470*/  STSM.16.M88.4 [R2], R132 ;  /* 0x0000008402007844 */ /* 0x010fe80000000200 */
[----:B0-----:R-:W-:Y:S04]  /*51480*/  STL.64 [R1+0xf0], R8 ;  /* 0x0000f00801007387 */ /* 0x001fe80000100a00 */
[----:B------:R-:W-:Y:S01]  /*51490*/  STL.64 [R1+0xf8], R10 ;  /* 0x0000f80a01007387 */ /* 0x000fe20000100a00 */
[----:B------:R-:W-:Y:S06]  /*514a0*/  BAR.SYNC.DEFER_BLOCKING 0x0 ;  /* 0x0000000000007b1d */ /* 0x000fec0000010000 */
[----:B------:R-:W0:Y:S02]  /*514b0*/  LDS.128 R8, [R252] ;  /* 0x00000000fc087984 */ /* 0x000e240000000c00 */
[----:B------:R-:W-:Y:S06]  /*514c0*/  BAR.SYNC.DEFER_BLOCKING 0x0 ;  /* 0x0000000000007b1d */ /* 0x000fec0000010000 */
[----:B0-----:R-:W-:Y:S04]  /*514d0*/  STL.64 [R1+0xe0], R8 ;  /* 0x0000e00801007387 */ /* 0x001fe80000100a00 */
[----:B------:R-:W-:Y:S04]  /*514e0*/  STL.64 [R1+0xe8], R10 ;  /* 0x0000e80a01007387 */ /* 0x000fe80000100a00 */
[----:B------:R-:W3:Y:S04]  /*514f0*/  LDL.LU R124, [R1+0x600] ;  /* 0x00060000017c7983 */ /* 0x000ee80000300800 */
[----:B------:R-:W3:Y:S04]  /*51500*/  LDL.LU R125, [R1+0x604] ;  /* 0x00060400017d7983 */ /* 0x000ee80000300800 */
[----:B------:R-:W3:Y:S04]  /*51510*/  LDL.LU R126, [R1+0x608] ;  /* 0x00060800017e7983 */ /* 0x000ee80000300800 */
[----:B------:R-:W3:Y:S04]  /*51520*/  LDL.LU R127, [R1+0x60c] ;  /* 0x00060c00017f7983 */ /* 0x000ee80000300800 */
[----:B------:R0:W-:Y:S01]  /*51530*/  STSM.16.M88.4 [R2], R148 ;  /* 0x0000009402007844 */ /* 0x0001e20000000200 */
[----:B------:R-:W-:Y:S06]  /*51540*/  BAR.SYNC.DEFER_BLOCKING 0x0 ;  /* 0x0000000000007b1d */ /* 0x000fec0000010000 */
[----:B------:R-:W4:Y:S04]  /*51550*/  LDL.LU R132, [R1+0x610] ;  /* 0x0006100001847983 */ /* 0x000f280000300800 */
[----:B------:R-:W4:Y:S04]  /*51560*/  LDL.LU R133, [R1+0x614] ;  /* 0x0006140001857983 */ /* 0x000f280000300800 */
[----:B------:R-:W4:Y:S04]  /*51570*/  LDL.LU R134, [R1+0x618] ;  /* 0x0006180001867983 */ /* 0x000f280000300800 */
[----:B------:R-:W4:Y:S04]  /*51580*/  LDL.LU R135, [R1+0x61c] ;  /* 0x00061c0001877983 */ /* 0x000f280000300800 */
[----:B------:R-:W1:Y:S01]  /*51590*/  LDS.128 R8, [R252] ;  /* 0x00000000fc087984 */ /* 0x000e620000000c00 */
[----:B------:R-:W-:Y:S06]  /*515a0*/  BAR.SYNC.DEFER_BLOCKING 0x0 ;  /* 0x0000000000007b1d */ /* 0x000fec0000010000 */
[----:B0-----:R-:W4:Y:S04]  /*515b0*/  LDL.LU R148, [R1+0x620] ;  /* 0x0006200001947983 */ /* 0x001f280000300800 */
[----:B------:R-:W4:Y:S04]  /*515c0*/  LDL.LU R149, [R1+0x624] ;  /* 0x0006240001957983 */ /* 0x000f280000300800 */
[----:B------:R-:W4:Y:S04]  /*515d0*/  LDL.LU R150, [R1+0x628] ;  /* 0x0006280001967983 */ /* 0x000f280000300800 */
[----:B------:R-:W4:Y:S04]  /*515e0*/  LDL.LU R151, [R1+0x62c] ;  /* 0x00062c0001977983 */ /* 0x000f280000300800 */
[----:B--2---:R-:W-:Y:S01]  /*515f0*/  STSM.16.M88.4 [R2], R140 ;  /* 0x0000008c02007844 */ /* 0x004fe20000000200 */
[----:B-1----:R-:W-:-:S03]  /*51600*/  IMAD.MOV.U32 R50, RZ, RZ, R9 ;  /* 0x000000ffff327224 */ /* 0x002fc600078e0009 */
[----:B------:R-:W-:Y:S04]  /*51610*/  STL [R1+0xd0], R8 ;  /* 0x0000d00801007387 */ /* 0x000fe80000100800 */
[----:B------:R-:W-:Y:S01]  /*51620*/  STL.64 [R1+0xd8], R10 ;  /* 0x0000d80a01007387 */ /* 0x000fe20000100a00 */
[----:B------:R-:W-:Y:S06]  /*51630*/  BAR.SYNC.DEFER_BLOCKING 0x0 ;  /* 0x0000000000007b1d */ /* 0x000fec0000010000 */
[----:B------:R-:W0:Y:S02]  /*51640*/  LDS.128 R8, [R252] ;  /* 0x00000000fc087984 */ /* 0x000e240000000c00 */
[----:B------:R-:W-:Y:S06]  /*51650*/  BAR.SYNC.DEFER_BLOCKING 0x0 ;  /* 0x0000000000007b1d */ /* 0x000fec0000010000 */
[----:B0-----:R-:W-:Y:S04]  /*51660*/  STL.64 [R1+0xc0], R8 ;  /* 0x0000c00801007387 */ /* 0x001fe80000100a00 */
[----:B------:R-:W-:Y:S04]  /*51670*/  STL.64 [R1+0xc8], R10 ;  /* 0x0000c80a01007387 */ /* 0x000fe80000100a00 */
[----:B------:R-:W2:Y:S04]  /*51680*/  LDL.LU R140, [R1+0x630] ;  /* 0x00063000018c7983 */ /* 0x000ea80000300800 */
[----:B------:R-:W2:Y:S04]  /*51690*/  LDL.LU R141, [R1+0x634] ;  /* 0x00063400018d7983 */ /* 0x000ea80000300800 */
[----:B------:R-:W2:Y:S04]  /*516a0*/  LDL.LU R142, [R1+0x638] ;  /* 0x00063800018e7983 */ /* 0x000ea80000300800 */
[----:B------:R-:W2:Y:S04]  /*516b0*/  LDL.LU R143, [R1+0x63c] ;  /* 0x00063c00018f7983 */ /* 0x000ea80000300800 */
[----:B------:R-:W-:Y:S01]  /*516c0*/  STSM.16.M88.4 [R2], R156 ;  /* 0x0000009c02007844 */ /* 0x000fe20000000200 */
[----:B------:R-:W-:Y:S06]  /*516d0*/  BAR.SYNC.DEFER_BLOCKING 0x0 ;  /* 0x0000000000007b1d */ /* 0x000fec0000010000 */
[----:B------:R-:W0:Y:S02]  /*516e0*/  LDS.128 R8, [R252] ;  /* 0x00000000fc087984 */ /* 0x000e240000000c00 */
[----:B------:R-:W-:Y:S06]  /*516f0*/  BAR.SYNC.DEFER_BLOCKING 0x0 ;  /* 0x0000000000007b1d */ /* 0x000fec0000010000 */
[----:B0-----:R-:W-:Y:S01]  /*51700*/  STL [R1+0xb0], R8 ;  /* 0x0000b00801007387 */ /* 0x001fe20000100800 */
[----:B------:R-:W-:-:S02]  /*51710*/  IMAD.MOV.U32 R0, RZ, RZ, R9 ;  /* 0x000000ffff007224 */ /* 0x000fc400078e0009 */
[----:B------:R-:W-:Y:S01]  /*51720*/  IMAD.MOV.U32 R49, RZ, RZ, R10 ;  /* 0x000000ffff317224 */ /* 0x000fe200078e000a */
[----:B------:R-:W-:Y:S04]  /*51730*/  STL [R1+0xbc], R11 ;  /* 0x0000bc0b01007387 */ /* 0x000fe80000100800 */
        /* <DEDUP_REMOVED lines=9> */
[----:B------:R1:W-:Y:S04]  /*517d0*/  STL [R1+0x1b90], R49 ;  /* 0x001b903101007387 */ /* 0x0003e80000100800 */
[----:B0-----:R-:W-:Y:S01]  /*517e0*/  STL [R1+0xa4], R9 ;  /* 0x0000a40901007387 */ /* 0x001fe20000100800 */
[----:B-1----:R-:W-:-:S03]  /*517f0*/  IMAD.MOV.U32 R49, RZ, RZ, R8 ;  /* 0x000000ffff317224 */ /* 0x002fc600078e0008 */
[----:B------:R-:W-:Y:S01]  /*51800*/  STL.64 [R1+0xa8], R10 ;  /* 0x0000a80a01007387 */ /* 0x000fe20000100a00 */
[----:B------:R-:W-:Y:S06]  /*51810*/  BAR.SYNC.DEFER_BLOCKING 0x0 ;  /* 0x0000000000007b1d */ /* 0x000fec0000010000 */
[----:B------:R-:W0:Y:S02]  /*51820*/  LDS.128 R8, [R252] ;  /* 0x00000000fc087984 */ /* 0x000e240000000c00 */
[----:B------:R-:W-:Y:S06]  /*51830*/  BAR.SYNC.DEFER_BLOCKING 0x0 ;  /* 0x0000000000007b1d */ /* 0x000fec0000010000 */
[----:B------:R1:W-:Y:S04]  /*51840*/  STSM.16.M88.4 [R2], R148 ;  /* 0x0000009402007844 */ /* 0x0003e80000000200 */
[----:B0-----:R-:W-:Y:S04]  /*51850*/  STL.64 [R1+0x90], R8 ;  /* 0x0000900801007387 */ /* 0x001fe80000100a00 */
[----:B------:R-:W-:Y:S01]  /*51860*/  STL.64 [R1+0x98], R10 ;  /* 0x0000980a01007387 */ /* 0x000fe20000100a00 */
[----:B------:R-:W-:Y:S06]  /*51870*/  BAR.SYNC.DEFER_BLOCKING 0x0 ;  /* 0x0000000000007b1d */ /* 0x000fec0000010000 */
[----:B------:R-:W3:Y:S04]  /*51880*/  LDL.LU R116, [R1+0x650] ;  /* 0x0006500001747983 */ /* 0x000ee80000300800 */
[----:B------:R-:W3:Y:S04]  /*51890*/  LDL.LU R117, [R1+0x654] ;  /* 0x0006540001757983 */ /* 0x000ee80000300800 */
[----:B------:R-:W3:Y:S04]  /*518a0*/  LDL.LU R118, [R1+0x658] ;  /* 0x0006580001767983 */ /* 0x000ee80000300800 */
[----:B------:R-:W3:Y:S04]  /*518b0*/  LDL.LU R119, [R1+0x65c] ;  /* 0x00065c0001777983 */ /* 0x000ee80000300800 */
[----:B------:R-:W0:Y:S01]  /*518c0*/  LDS.128 R8, [R252] ;  /* 0x00000000fc087984 */ /* 0x000e220000000c00 */
[----:B------:R-:W-:Y:S06]  /*518d0*/  BAR.SYNC.DEFER_BLOCKING 0x0 ;  /* 0x0000000000007b1d */ /* 0x000fec0000010000 */
[----:B-1----:R-:W4:Y:S04]  /*518e0*/  LDL.LU R148, [R1+0x660] ;  /* 0x0006600001947983 */ /* 0x002f280000300800 */
[----:B--2---:R-:W-:Y:S04]  /*518f0*/  STSM.16.M88.4 [R2], R140 ;  /* 0x0000008c02007844 */ /* 0x004fe80000000200 */
[----:B0-----:R-:W-:Y:S04]  /*51900*/  STL.64 [R1+0x80], R8 ;  /* 0x0000800801007387 */ /* 0x001fe80000100a00 */
[----:B------:R-:W-:Y:S01]  /*51910*/  STL.64 [R1+0x88], R10 ;  /* 0x0000880a01007387 */ /* 0x000fe20000100a00 */
[----:B------:R-:W-:Y:S06]  /*51920*/  BAR.SYNC.DEFER_BLOCKING 0x0 ;  /* 0x0000000000007b1d */ /* 0x000fec0000010000 */
[----:B------:R-:W4:Y:S04]  /*51930*/  LDL.LU R149, [R1+0x664] ;  /* 0x0006640001957983 */ /* 0x000f280000300800 */
[----:B------:R-:W4:Y:S04]  /*51940*/  LDL.LU R150, [R1+0x668] ;  /* 0x0006680001967983 */ /* 0x000f280000300800 */
[----:B------:R-:W4:Y:S04]  /*51950*/  LDL.LU R151, [R1+0x66c] ;  /* 0x00066c0001977983 */ /* 0x000f280000300800 */
        /* <DEDUP_REMOVED lines=16> */
[----:B------:R0:W-:Y:S01]  /*51a60*/  STSM.16.M88.4 [R2], R156 ;  /* 0x0000009c02007844 */ /* 0x0001e20000000200 */
[----:B------:R-:W-:Y:S06]  /*51a70*/  BAR.SYNC.DEFER_BLOCKING 0x0 ;  /* 0x0000000000007b1d */ /* 0x000fec0000010000 */
[----:B0-----:R-:W2:Y:S04]  /*51a80*/  LDL.LU R156, [R1+0x6a0] ;  /* 0x0006a000019c7983 */ /* 0x001ea80000300800 */
[----:B------:R-:W2:Y:S04]  /*51a90*/  LDL.LU R157, [R1+0x6a4] ;  /* 0x0006a400019d7983 */ /* 0x000ea80000300800 */
[----:B------:R-:W2:Y:S04]  /*51aa0*/  LDL.LU R158, [R1+0x6a8] ;  /* 0x0006a800019e7983 */ /* 0x000ea80000300800 */
[----:B------:R-:W0:Y:S01]  /*51ab0*/  LDS.128 R8, [R252] ;  /* 0x00000000fc087984 */ /* 0x000e220000000c00 */
[----:B------:R-:W-:Y:S06]  /*51ac0*/  BAR.SYNC.DEFER_BLOCKING 0x0 ;  /* 0x0000000000007b1d */ /* 0x000fec0000010000 */
[----:B------:R-:W2:Y:S04]  /*51ad0*/  LDL.LU R159, [R1+0x6ac] ;  /* 0x0006ac00019f7983 */ /* 0x000ea80000300800 */
[----:B0-----:R-:W-:Y:S04]  /*51ae0*/  STL.64 [R1+0x60], R8 ;  /* 0x0000600801007387 */ /* 0x001fe80000100a00 */
[----:B------:R-:W-:Y:S04]  /*51af0*/  STL.64 [R1+0x68], R10 ;  /* 0x0000680a01007387 */ /* 0x000fe80000100a00 */
[----:B---3--:R-:W-:Y:S01]  /*51b00*/  STSM.16.M88.4 [R2], R116 ;  /* 0x0000007402007844 */ /* 0x008fe20000000200 */
[----:B------:R-:W-:Y:S06]  /*51b10*/  BAR.SYNC.DEFER_BLOCKING 0x0 ;  /* 0x0000000000007b1d */ /* 0x000fec0000010000 */
[----:B------:R-:W0:Y:S02]  /*51b20*/  LDS.128 R8, [R252] ;  /* 0x00000000fc087984 */ /* 0x000e240000000c00 */
[----:B------:R-:W-:Y:S06]  /*51b30*/  BAR.SYNC.DEFER_BLOCKING 0x0 ;  /* 0x0000000000007b1d */ /* 0x000fec0000010000 */
[----:B----4-:R1:W-:Y:S01]  /*51b40*/  STSM.16.M88.4 [R2], R148 ;  /* 0x0000009402007844 */ /* 0x0103e20000000200 */
[----:B0-----:R-:W-:-:S03]  /*51b50*/  IMAD.MOV.U32 R48, RZ, RZ, R9 ;  /* 0x000000ffff307224 */ /* 0x001fc600078e0009 */
[----:B------:R-:W-:Y:S04]  /*51b60*/  STL [R1+0x50], R8 ;  /* 0x0000500801007387 */ /* 0x000fe80000100800 */
[----:B------:R-:W-:Y:S01]  /*51b70*/  STL.64 [R1+0x58], R10 ;  /* 0x0000580a01007387 */ /* 0x000fe20000100a00 */
[----:B------:R-:W-:Y:S06]  /*51b80*/  BAR.SYNC.DEFER_BLOCKING 0x0 ;  /* 0x0000000000007b1d */ /* 0x000fec0000010000 */
[----:B-1----:R-:W3:Y:S04]  /*51b90*/  LDL.LU R148, [R1+0x6b0] ;  /* 0x0006b00001947983 */ /* 0x002ee80000300800 */
[----:B------:R-:W3:Y:S04]  /*51ba0*/  LDL.LU R149, [R1+0x6b4] ;  /* 0x0006b40001957983 */ /* 0x000ee80000300800 */
[----:B------:R-:W3:Y:S04]  /*51bb0*/  LDL.LU R150, [R1+0x6b8] ;  /* 0x0006b80001967983 */ /* 0x000ee80000300800 */
[----:B------:R-:W3:Y:S04]  /*51bc0*/  LDL.LU R151, [R1+0x6bc] ;  /* 0x0006bc0001977983 */ /* 0x000ee80000300800 */
[----:B------:R-:W0:Y:S01]  /*51bd0*/  LDS.128 R8, [R252] ;  /* 0x00000000fc087984 */ /* 0x000e220000000c00 */
[----:B------:R-:W-:Y:S06]  /*51be0*/  BAR.SYNC.DEFER_BLOCKING 0x0 ;  /* 0x0000000000007b1d */ /* 0x000fec0000010000 */
[----:B--2---:R-:W-:Y:S04]  /*51bf0*/  STSM.16.M88.4 [R2], R124 ;  /* 0x0000007c02007844 */ /* 0x004fe80000000200 */
[----:B0-----:R-:W-:Y:S04]  /*51c00*/  STL.64 [R1+0x40], R8 ;  /* 0x0000400801007387 */ /* 0x001fe80000100a00 */
[----:B------:R-:W-:Y:S01]  /*51c10*/  STL.64 [R1+0x48], R10 ;  /* 0x0000480a01007387 */ /* 0x000fe20000100a00 */
[----:B------:R-:W-:Y:S06]  /*51c20*/  BAR.SYNC.DEFER_BLOCKING 0x0 ;  /* 0x0000000000007b1d */ /* 0x000fec0000010000 */
[----:B------:R-:W0:Y:S02]  /*51c30*/  LDS.128 R8, [R252] ;  /* 0x00000000fc087984 */ /* 0x000e240000000c00 */
[----:B------:R-:W-:Y:S06]  /*51c40*/  BAR.SYNC.DEFER_BLOCKING 0x0 ;  /* 0x0000000000007b1d */ /* 0x000fec0000010000 */
[----:B------:R-:W-:Y:S04]  /*51c50*/  STSM.16.M88.4 [R2], R132 ;  /* 0x0000008402007844 */ /* 0x000fe80000000200 */
[----:B0-----:R-:W-:Y:S01]  /*51c60*/  STL.64 [R1+0x30], R8 ;  /* 0x0000300801007387 */ /* 0x001fe20000100a00 */
[----:B------:R-:W-:-:S03]  /*51c70*/  IMAD.MOV.U32 R3, RZ, RZ, R10 ;  /* 0x000000ffff037224 */ /* 0x000fc600078e000a */
[----:B------:R-:W-:Y:S01]  /*51c80*/  STL [R1+0x3c], R11 ;  /* 0x00003c0b01007387 */ /* 0x000fe20000100800 */
[----:B------:R-:W-:Y:S06]  /*51c90*/  BAR.SYNC.DEFER_BLOCKING 0x0 ;  /* 0x0000000000007b1d */ /* 0x000fec0000010000 */
[----:B------:R-:W0:Y:S02]  /*51ca0*/  LDS.128 R8, [R252] ;  /* 0x00000000fc087984 */ /* 0x000e240000000c00 */
[----:B------:R-:W-:Y:S06]  /*51cb0*/  BAR.SYNC.DEFER_BLOCKING 0x0 ;  /* 0x0000000000007b1d */ /* 0x000fec0000010000 */
[----:B------:R-:W-:Y:S04]  /*51cc0*/  STSM.16.M88.4 [R2], R140 ;  /* 0x0000008c02007844 */ /* 0x000fe80000000200 */
[----:B------:R1:W-:Y:S04]  /*51cd0*/  STL [R1+0x1b80], R3 ;  /* 0x001b800301007387 */ /* 0x0003e80000100800 */
[----:B0-----:R-:W-:Y:S01]  /*51ce0*/  STL [R1+0x24], R9 ;  /* 0x0000240901007387 */ /* 0x001fe20000100800 */
[----:B-1----:R-:W-:-:S03]  /*51cf0*/  IMAD.MOV.U32 R3, RZ, RZ, R8 ;  /* 0x000000ffff037224 */ /* 0x002fc600078e0008 */
        /* <DEDUP_REMOVED lines=10> */
[----:B------:R0:W-:Y:S01]  /*51da0*/  STSM.16.M88.4 [R2], R156 ;  /* 0x0000009c02007844 */ /* 0x0001e20000000200 */
[----:B------:R-:W-:Y:S06]  /*51db0*/  BAR.SYNC.DEFER_BLOCKING 0x0 ;  /* 0x0000000000007b1d */ /* 0x000fec0000010000 */
[----:B0-----:R-:W4:Y:S04]  /*51dc0*/  LDL.LU R156, [R1+0x6d0] ;  /* 0x0006d000019c7983 */ /* 0x001f280000300800 */
[----:B------:R-:W4:Y:S04]  /*51dd0*/  LDL.LU R157, [R1+0x6d4] ;  /* 0x0006d400019d7983 */ /* 0x000f280000300800 */
[----:B------:R-:W4:Y:S04]  /*51de0*/  LDL.LU R158, [R1+0x6d8] ;  /* 0x0006d800019e7983 */ /* 0x000f280000300800 */
[----:B------:R-:W4:Y:S04]  /*51df0*/  LDL.LU R159, [R1+0x6dc] ;  /* 0x0006dc00019f7983 */ /* 0x000f280000300800 */
[----:B------:R-:W0:Y:S01]  /*51e00*/  LDS.128 R8, [R252] ;  /* 0x00000000fc087984 */ /* 0x000e220000000c00 */
[----:B------:R-:W-:Y:S06]  /*51e10*/  BAR.SYNC.DEFER_BLOCKING 0x0 ;  /* 0x0000000000007b1d */ /* 0x000fec0000010000 */
[----:B0-----:R-:W-:Y:S04]  /*51e20*/  STL.64 [R1], R8 ;  /* 0x0000000801007387 */ /* 0x001fe80000100a00 */
[----:B------:R-:W-:Y:S04]  /*51e30*/  STL.64 [R1+0x8], R10 ;  /* 0x0000080a01007387 */ /* 0x000fe80000100a00 */
        /* <DEDUP_REMOVED lines=15> */
[----:B---3--:R0:W-:Y:S04]  /*51f30*/  STSM.16.M88.4 [R2], R148 ;  /* 0x0000009402007844 */ /* 0x0081e80000000200 */
[----:B------:R-:W3:Y:S01]  /*51f40*/  LDL.LU R143, [R1+0x71c] ;  /* 0x00071c00018f7983 */ /* 0x000ee20000300800 */
[----:B------:R-:W-:Y:S06]  /*51f50*/  BAR.SYNC.DEFER_BLOCKING 0x0 ;  /* 0x0000000000007b1d */ /* 0x000fec0000010000 */
[----:B0-----:R-:W3:Y:S04]  /*51f60*/  LDL.LU R148, [R1+0x720] ;  /* 0x0007200001947983 */ /* 0x001ee80000300800 */
[----:B------:R-:W3:Y:S04]  /*51f70*/  LDL.LU R149, [R1+0x724] ;  /* 0x0007240001957983 */ /* 0x000ee80000300800 */
[----:B------:R-:W3:Y:S04]  /*51f80*/  LDL.LU R150, [R1+0x728] ;  /* 0x0007280001967983 */ /* 0x000ee80000300800 */
[----:B------:R-:W3:Y:S04]  /*51f90*/  LDL.LU R151, [R1+0x72c] ;  /* 0x00072c0001977983 */ /* 0x000ee80000300800 */
[----:B------:R-:W0:Y:S01]  /*51fa0*/  LDS.128 R248, [R252] ;  /* 0x00000000fcf87984 */ /* 0x000e220000000c00 */
[----:B------:R-:W-:Y:S06]  /*51fb0*/  BAR.SYNC.DEFER_BLOCKING 0x0 ;  /* 0x0000000000007b1d */ /* 0x000fec0000010000 */
[----:B--2---:R-:W-:Y:S02]  /*51fc0*/  STSM.16.M88.4 [R2], R108 ;  /* 0x0000006c02007844 */ /* 0x004fe40000000200 */
[----:B------:R-:W-:Y:S06]  /*51fd0*/  BAR.SYNC.DEFER_BLOCKING 0x0 ;  /* 0x0000000000007b1d */ /* 0x000fec0000010000 */
[----:B------:R-:W1:Y:S02]  /*51fe0*/  LDS.128 R244, [R252] ;  /* 0x00000000fcf47984 */ /* 0x000e640000000c00 */
[----:B------:R-:W-:Y:S06]  /*51ff0*/  BAR.SYNC.DEFER_BLOCKING 0x0 ;  /* 0x0000000000007b1d */ /* 0x000fec0000010000 */
[----:B----4-:R2:W-:Y:S02]  /*52000*/  STSM.16.M88.4 [R2], R156 ;  /* 0x0000009c02007844 */ /* 0x0105e40000000200 */
[----:B------:R-:W-:Y:S06]  /*52010*/  BAR.SYNC.DEFER_BLOCKING 0x0 ;  /* 0x0000000000007b1d */ /* 0x000fec0000010000 */
[----:B--2---:R-:W2:Y:S04]  /*52020*/  LDL.LU R156, [R1+0x730] ;  /* 0x00073000019c7983 */ /* 0x004ea80000300800 */
[----:B------:R-:W2:Y:S04]  /*52030*/  LDL.LU R157, [R1+0x734] ;  /* 0x00073400019d7983 */ /* 0x000ea80000300800 */
[----:B------:R-:W2:Y:S04]  /*52040*/  LDL.LU R158, [R1+0x738] ;  /* 0x00073800019e7983 */ /* 0x000ea80000300800 */
[----:B------:R-:W4:Y:S01]  /*52050*/  LDS.128 R240, [R252] ;  /* 0x00000000fcf07984 */ /* 0x000f220000000c00 */
[----:B------:R-:W-:Y:S06]  /*52060*/  BAR.SYNC.DEFER_BLOCKING 0x0 ;  /* 0x0000000000007b1d */ /* 0x000fec0000010000 */
[----:B------:R-:W2:Y:S04]  /*52070*/  LDL.LU R159, [R1+0x73c] ;  /* 0x00073c00019f7983 */ /* 0x000ea80000300800 */
[----:B------:R-:W4:Y:S04]  /*52080*/  LDL.LU R108, [R1+0x740] ;  /* 0x00074000016c7983 */ /* 0x000f280000300800 */
[----:B------:R-:W4:Y:S04]  /*52090*/  LDL.LU R109, [R1+0x744] ;  /* 0x00074400016d7983 */ /* 0x000f280000300800 */
[----:B------:R-:W4:Y:S04]  /*520a0*/  LDL.LU R110, [R1+0x748] ;  /* 0x00074800016e7983 */ /* 0x000f280000300800 */
[----:B------:R-:W-:Y:S01]  /*520b0*/  STSM.16.M88.4 [R2], R116 ;  /* 0x0000007402007844 */ /* 0x000fe20000000200 */
[----:B------:R-:W-:Y:S06]  /*520c0*/  BAR.SYNC.DEFER_BLOCKING 0x0 ;  /* 0x0000000000007b1d */ /* 0x000fec0000010000 */
[----:B------:R-:W4:Y:S04]  /*520d0*/  LDL.LU R111, [R1+0x74c] ;  /* 0x00074c00016f7983 */ /* 0x000f280000300800 */
[----:B------:R-:W1:Y:S01]  /*520e0*/  LDS.128 R236, [R252] ;  /* 0x00000000fcec7984 */ /* 0x000e620000000c00 */
[----:B------:R-:W-:Y:S06]  /*520f0*/  BAR.SYNC.DEFER_BLOCKING 0x0 ;  /* 0x0000000000007b1d */ /* 0x000fec0000010000 */
[----:B------:R-:W-:Y:S02]  /*52100*/  STSM.16.M88.4 [R2], R124 ;  /* 0x0000007c02007844 */ /* 0x000fe40000000200 */
[----:B------:R-:W-:Y:S06]  /*52110*/  BAR.SYNC.DEFER_BLOCKING 0x0 ;  /* 0x0000000000007b1d */ /* 0x000fec0000010000 */
[----:B------:R-:W1:Y:S02]  /*52120*/  LDS.128 R232, [R252] ;  /* 0x00000000fce87984 */ /* 0x000e640000000c00 */
[----:B------:R-:W-:Y:S06]  /*52130*/  BAR.SYNC.DEFER_BLOCKING 0x0 ;  /* 0x0000000000007b1d */ /* 0x000fec0000010000 */
[----:B------:R-:W-:Y:S02]  /*52140*/  STSM.16.M88.4 [R2], R132 ;  /* 0x0000008402007844 */ /* 0x000fe40000000200 */
[----:B------:R-:W-:Y:S06]  /*52150*/  BAR.SYNC.DEFER_BLOCKING 0x0 ;  /* 0x0000000000007b1d */ /* 0x000fec0000010000 */
[----:B------:R-:W1:Y:S02]  /*52160*/  LDS.128 R228, [R252] ;  /* 0x00000000fce47984 */ /* 0x000e640000000c00 */
[----:B------:R-:W-:Y:S06]  /*52170*/  BAR.SYNC.DEFER_BLOCKING 0x0 ;  /* 0x0000000000007b1d */ /* 0x000fec0000010000 */
[----:B---3--:R-:W-:Y:S02]  /*52180*/  STSM.16.M88.4 [R2], R140 ;  /* 0x0000008c02007844 */ /* 0x008fe40000000200 */
[----:B------:R-:W-:Y:S06]  /*52190*/  BAR.SYNC.DEFER_BLOCKING 0x0 ;  /* 0x0000000000007b1d */ /* 0x000fec0000010000 */
[----:B------:R-:W3:Y:S02]  /*521a0*/  LDS.128 R224, [R252] ;  /* 0x00000000fce07984 */ /* 0x000ee40000000c00 */
[----:B------:R-:W-:Y:S06]  /*521b0*/  BAR.SYNC.DEFER_BLOCKING 0x0 ;  /* 0x0000000000007b1d */ /* 0x000fec0000010000 */
[----:B------:R0:W-:Y:S02]  /*521c0*/  STSM.16.M88.4 [R2], R148 ;  /* 0x0000009402007844 */ /* 0x0001e40000000200 */
[----:B------:R-:W-:Y:S06]  /*521d0*/  BAR.SYNC.DEFER_BLOCKING 0x0 ;  /* 0x0000000000007b1d */ /* 0x000fec0000010000 */
        /* <DEDUP_REMOVED lines=16> */
[----:B------:R-:W0:Y:S01]  /*522e0*/  LDS.128 R220, [R252] ;  /* 0x00000000fcdc7984 */ /* 0x000e220000000c00 */
[----:B------:R-:W-:Y:S06]  /*522f0*/  BAR.SYNC.DEFER_BLOCKING 0x0 ;  /* 0x0000000000007b1d */ /* 0x000fec0000010000 */
[----:B------:R-:W3:Y:S04]  /*52300*/  LDL.LU R140, [R1+0x790] ;  /* 0x00079000018c7983 */ /* 0x000ee80000300800 */
[----:B------:R-:W3:Y:S04]  /*52310*/  LDL.LU R141, [R1+0x794] ;  /* 0x00079400018d7983 */ /* 0x000ee80000300800 */
[----:B------:R-:W3:Y:S04]  /*52320*/  LDL.LU R142, [R1+0x798] ;  /* 0x00079800018e7983 */ /* 0x000ee80000300800 */
[----:B------:R-:W3:Y:S04]  /*52330*/  LDL.LU R143, [R1+0x79c] ;  /* 0x00079c00018f7983 */ /* 0x000ee80000300800 */
[----:B--2---:R2:W-:Y:S01]  /*52340*/  STSM.16.M88.4 [R2], R156 ;  /* 0x0000009c02007844 */ /* 0x0045e20000000200 */
[----:B------:R-:W-:Y:S06]  /*52350*/  BAR.SYNC.DEFER_BLOCKING 0x0 ;  /* 0x0000000000007b1d */ /* 0x000fec0000010000 */
[----:B--2---:R-:W2:Y:S04]  /*52360*/  LDL.LU R156, [R1+0x7a0] ;  /* 0x0007a000019c7983 */ /* 0x004ea80000300800 */
[----:B------:R-:W2:Y:S04]  /*52370*/  LDL.LU R157, [R1+0x7a4] ;  /* 0x0007a400019d7983 */ /* 0x000ea80000300800 */
[----:B------:R-:W2:Y:S04]  /*52380*/  LDL.LU R158, [R1+0x7a8] ;  /* 0x0007a800019e7983 */ /* 0x000ea80000300800 */
[----:B------:R-:W0:Y:S01]  /*52390*/  LDS.128 R216, [R252] ;  /* 0x00000000fcd87984 */ /* 0x000e220000000c00 */
[----:B------:R-:W-:Y:S06]  /*523a0*/  BAR.SYNC.DEFER_BLOCKING 0x0 ;  /* 0x0000000000007b1d */ /* 0x000fec0000010000 */
[----:B------:R-:W2:Y:S04]  /*523b0*/  LDL.LU R159, [R1+0x7ac] ;  /* 0x0007ac00019f7983 */ /* 0x000ea80000300800 */
[----:B----4-:R-:W-:Y:S01]  /*523c0*/  STSM.16.M88.4 [R2], R108 ;  /* 0x0000006c02007844 */ /* 0x010fe20000000200 */
[----:B------:R-:W-:Y:S06]  /*523d0*/  BAR.SYNC.DEFER_BLOCKING 0x0 ;  /* 0x0000000000007b1d */ /* 0x000fec0000010000 */
[----:B------:R-:W4:Y:S02]  /*523e0*/  LDS.128 R212, [R252] ;  /* 0x00000000fcd47984 */ /* 0x000f240000000c00 */
[----:B------:R-:W-:Y:S06]  /*523f0*/  BAR.SYNC.DEFER_BLOCKING 0x0 ;  /* 0x0000000000007b1d */ /* 0x000fec0000010000 */
[----:B---3--:R3:W-:Y:S02]  /*52400*/  STSM.16.M88.4 [R2], R148 ;  /* 0x0000009402007844 */ /* 0x0087e40000000200 */
[----:B------:R-:W-:Y:S06]  /*52410*/  BAR.SYNC.DEFER_BLOCKING 0x0 ;  /* 0x0000000000007b1d */ /* 0x000fec0000010000 */
[----:B---3--:R-:W3:Y:S04]  /*52420*/  LDL.LU R148, [R1+0x7b0] ;  /* 0x0007b00001947983 */ /* 0x008ee80000300800 */
[----:B------:R-:W3:Y:S04]  /*52430*/  LDL.LU R149, [R1+0x7b4] ;  /* 0x0007b40001957983 */ /* 0x000ee80000300800 */
[----:B------:R-:W3:Y:S04]  /*52440*/  LDL.LU R150, [R1+0x7b8] ;  /* 0x0007b80001967983 */ /* 0x000ee80000300800 */
[----:B------:R-:W4:Y:S01]  /*52450*/  LDS.128 R208, [R252] ;  /* 0x00000000fcd07984 */ /* 0x000f220000000c00 */
[----:B------:R-:W-:Y:S06]  /*52460*/  BAR.SYNC.DEFER_BLOCKING 0x0 ;  /* 0x0000000000007b1d */ /* 0x000fec0000010000 */
[----:B------:R-:W3:Y:S04]  /*52470*/  LDL.LU R151, [R1+0x7bc] ;  /* 0x0007bc0001977983 */ /* 0x000ee80000300800 */
[----:B------:R-:W4:Y:S04]  /*52480*/  LDL.LU R108, [R1+0x7c0] ;  /* 0x0007c000016c7983 */ /* 0x000f280000300800 */
[----:B------:R-:W4:Y:S04]  /*52490*/  LDL.LU R109, [R1+0x7c4] ;  /* 0x0007c400016d7983 */ /* 0x000f280000300800 */
[----:B------:R-:W4:Y:S04]  /*524a0*/  LDL.LU R110, [R1+0x7c8] ;  /* 0x0007c800016e7983 */ /* 0x000f280000300800 */
[----:B------:R-:W-:Y:S01]  /*524b0*/  STSM.16.M88.4 [R2], R116 ;  /* 0x0000007402007844 */ /* 0x000fe20000000200 */
[----:B------:R-:W-:Y:S06]  /*524c0*/  BAR.SYNC.DEFER_BLOCKING 0x0 ;  /* 0x0000000000007b1d */ /* 0x000fec0000010000 */
[----:B------:R-:W4:Y:S04]  /*524d0*/  LDL.LU R111, [R1+0x7cc] ;  /* 0x0007cc00016f7983 */ /* 0x000f280000300800 */
[----:B------:R-:W0:Y:S01]  /*524e0*/  LDS.128 R204, [R252] ;  /* 0x00000000fccc7984 */ /* 0x000e220000000c00 */
[----:B------:R-:W-:Y:S06]  /*524f0*/  BAR.SYNC.DEFER_BLOCKING 0x0 ;  /* 0x0000000000007b1d */ /* 0x000fec0000010000 */
[----:B------:R-:W-:Y:S02]  /*52500*/  STSM.16.M88.4 [R2], R124 ;  /* 0x0000007c02007844 */ /* 0x000fe40000000200 */
[----:B------:R-:W-:Y:S06]  /*52510*/  BAR.SYNC.DEFER_BLOCKING 0x0 ;  /* 0x0000000000007b1d */ /* 0x000fec0000010000 */
[----:B------:R-:W0:Y:S02]  /*52520*/  LDS.128 R200, [R252] ;  /* 0x00000000fcc87984 */ /* 0x000e240000000c00 */
        /* <DEDUP_REMOVED lines=9> */
[----:B--2---:R2:W-:Y:S02]  /*525c0*/  STSM.16.M88.4 [R2], R156 ;  /* 0x0000009c02007844 */ /* 0x0045e40000000200 */
[----:B------:R-:W-:Y:S06]  /*525d0*/  BAR.SYNC.DEFER_BLOCKING 0x0 ;  /* 0x0000000000007b1d */ /* 0x000fec0000010000 */
[----:B--2---:R-:W2:Y:S04]  /*525e0*/  LDL.LU R156, [R1+0x7d0] ;  /* 0x0007d000019c7983 */ /* 0x004ea80000300800 */
        /* <DEDUP_REMOVED lines=15> */
[----:B------:R-:W0:Y:S01]  /*526e0*/  LDS.128 R12, [R252] ;  /* 0x00000000fc0c7984 */ /* 0x000e220000000c00 */
[----:B------:R-:W-:Y:S06]  /*526f0*/  BAR.SYNC.DEFER_BLOCKING 0x0 ;  /* 0x0000000000007b1d */ /* 0x000fec0000010000 */
[----:B------:R-:W2:Y:S04]  /*52700*/  LDL.LU R140, [R1+0xb00] ;  /* 0x000b0000018c7983 */ /* 0x000ea80000300800 */
[----:B------:R-:W2:Y:S04]  /*52710*/  LDL.LU R141, [R1+0xb04] ;  /* 0x000b0400018d7983 */ /* 0x000ea80000300800 */
[----:B------:R-:W2:Y:S04]  /*52720*/  LDL.LU R142, [R1+0xb08] ;  /* 0x000b0800018e7983 */ /* 0x000ea80000300800 */
[----:B------:R-:W2:Y:S04]  /*52730*/  LDL.LU R143, [R1+0xb0c] ;  /* 0x000b0c00018f7983 */ /* 0x000ea80000300800 */
[----:B---3--:R3:W-:Y:S01]  /*52740*/  STSM.16.M88.4 [R2], R148 ;  /* 0x0000009402007844 */ /* 0x0087e20000000200 */
[----:B------:R-:W-:Y:S06]  /*52750*/  BAR.SYNC.DEFER_BLOCKING 0x0 ;  /* 0x0000000000007b1d */ /* 0x000fec0000010000 */
[----:B---3--:R-:W3:Y:S04]  /*52760*/  LDL.LU R148, [R1+0xb10] ;  /* 0x000b100001947983 */ /* 0x008ee80000300800 */
[----:B------:R-:W3:Y:S04]  /*52770*/  LDL.LU R149, [R1+0xb14] ;  /* 0x000b140001957983 */ /* 0x000ee80000300800 */
[----:B------:R-:W3:Y:S04]  /*52780*/  LDL.LU R150, [R1+0xb18] ;  /* 0x000b180001967983 */ /* 0x000ee80000300800 */
[----:B------:R-:W0:Y:S01]  /*52790*/  LDS.128 R16, [R252] ;  /* 0x00000000fc107984 */ /* 0x000e220000000c00 */
[----:B------:R-:W-:Y:S06]  /*527a0*/  BAR.SYNC.DEFER_BLOCKING 0x0 ;  /* 0x0000000000007b1d */ /* 0x000fec0000010000 */
[----:B------:R-:W3:Y:S04]  /*527b0*/  LDL.LU R151, [R1+0xb1c] ;  /* 0x000b1c0001977983 */ /* 0x000ee80000300800 */
[----:B----4-:R-:W-:Y:S01]  /*527c0*/  STSM.16.M88.4 [R2], R108 ;  /* 0x0000006c02007844 */ /* 0x010fe20000000200 */
[----:B------:R-:W-:Y:S06]  /*527d0*/  BAR.SYNC.DEFER_BLOCKING 0x0 ;  /* 0x0000000000007b1d */ /* 0x000fec0000010000 */
[----:B------:R-:W4:Y:S02]  /*527e0*/  LDS.128 R20, [R252] ;  /* 0x00000000fc147984 */ /* 0x000f240000000c00 */
[----:B------:R-:W-:Y:S06]  /*527f0*/  BAR.SYNC.DEFER_BLOCKING 0x0 ;  /* 0x0000000000007b1d */ /* 0x000fec0000010000 */
[----:B--2---:R2:W-:Y:S02]  /*52800*/  STSM.16.M88.4 [R2], R156 ;  /* 0x0000009c02007844 */ /* 0x0045e40000000200 */
        /* <DEDUP_REMOVED lines=27> */
[----:B---3--:R3:W-:Y:S02]  /*529c0*/  STSM.16.M88.4 [R2], R148 ;  /* 0x0000009402007844 */ /* 0x0087e40000000200 */
[----:B------:R-:W-:Y:S06]  /*529d0*/  BAR.SYNC.DEFER_BLOCKING 0x0 ;  /* 0x0000000000007b1d */ /* 0x000fec0000010000 */
[----:B---3--:R-:W3:Y:S04]  /*529e0*/  LDL.LU R148, [R1+0xb40] ;  /* 0x000b400001947983 */ /* 0x008ee80000300800 */
        /* <DEDUP_REMOVED lines=105> */
[----:B------:R-:W-:Y:S01]  /*53080*/  STSM.16.M88.4 [R2], R116 ;  /* 0x0000007402007844 */ /* 0x000fe20000000200 */
[----:B------:R-:W-:Y:S06]  /*53090*/  BAR.SYNC.DEFER_BLOCKING 0x0 ;  /* 0x0000000000007b1d */ /* 0x000fec0000010000 */
[----:B------:R-:W4:Y:S02]  /*530a0*/  LDS.128 R108, [R252] ;  /* 0x00000000fc6c7984 */ /* 0x000f240000000c00 */
[----:B------:R-:W-:Y:S06]  /*530b0*/  BAR.SYNC.DEFER_BLOCKING 0x0 ;  /* 0x0000000000007b1d */ /* 0x000fec0000010000 */
[----:B------:R-:W-:Y:S02]  /*530c0*/  STSM.16.M88.4 [R2], R124 ;  /* 0x0000007c02007844 */ /* 0x000fe40000000200 */
[----:B------:R-:W-:Y:S06]  /*530d0*/  BAR.SYNC.DEFER_BLOCKING 0x0 ;  /* 0x0000000000007b1d */ /* 0x000fec0000010000 */
[----:B------:R-:W4:Y:S02]  /*530e0*/  LDS.128 R112, [R252] ;  /* 0x00000000fc707984 */ /* 0x000f240000000c00 */
[----:B------:R-:W-:Y:S06]  /*530f0*/  BAR.SYNC.DEFER_BLOCKING 0x0 ;  /* 0x0000000000007b1d */ /* 0x000fec0000010000 */
[----:B------:R1:W-:Y:S02]  /*53100*/  STSM.16.M88.4 [R2], R132 ;  /* 0x0000008402007844 */ /* 0x0003e40000000200 */
[----:B------:R-:W-:Y:S06]  /*53110*/  BAR.SYNC.DEFER_BLOCKING 0x0 ;  /* 0x0000000000007b1d */ /* 0x000fec0000010000 */
[----:B-1----:R-:W4:Y:S04]  /*53120*/  LDL.LU R132, [R1+0xe30] ;  /* 0x000e300001847983 */ /* 0x002f280000300800 */
[----:B------:R-:W4:Y:S04]  /*53130*/  LDL.LU R133, [R1+0xe34] ;  /* 0x000e340001857983 */ /* 0x000f280000300800 */
[----:B------:R-:W4:Y:S04]  /*53140*/  LDL.LU R134, [R1+0xe38] ;  /* 0x000e380001867983 */ /* 0x000f280000300800 */
[----:B------:R-:W4:Y:S04]  /*53150*/  LDL.LU R135, [R1+0xe3c] ;  /* 0x000e3c0001877983 */ /* 0x000f280000300800 */
[----:B------:R-:W4:Y:S04]  /*53160*/  LDL.LU R136, [R1+0xe40] ;  /* 0x000e400001887983 */ /* 0x000f280000300800 */
[----:B------:R-:W4:Y:S04]  /*53170*/  LDL.LU R137, [R1+0xe44] ;  /* 0x000e440001897983 */ /* 0x000f280000300800 */
[----:B------:R-:W4:Y:S04]  /*53180*/  LDL.LU R138, [R1+0xe48] ;  /* 0x000e4800018a7983 */ /* 0x000f280000300800 */
[----:B------:R-:W4:Y:S04]  /*53190*/  LDL.LU R139, [R1+0xe4c] ;  /* 0x000e4c00018b7983 */ /* 0x000f280000300800 */
[----:B------:R-:W1:Y:S01]  /*531a0*/  LDS.128 R116, [R252] ;  /* 0x00000000fc747984 */ /* 0x000e620000000c00 */
[----:B------:R-:W-:Y:S06]  /*531b0*/  BAR.SYNC.DEFER_BLOCKING 0x0 ;  /* 0x0000000000007b1d */ /* 0x000fec0000010000 */
[----:B------:R0:W-:Y:S02]  /*531c0*/  STSM.16.M88.4 [R2], R140 ;  /* 0x0000008c02007844 */ /* 0x0001e40000000200 */
[----:B------:R-:W-:Y:S06]  /*531d0*/  BAR.SYNC.DEFER_BLOCKING 0x0 ;  /* 0x0000000000007b1d */ /* 0x000fec0000010000 */
        /* <DEDUP_REMOVED lines=8> */
[----:B------:R-:W0:Y:S01]  /*53260*/  LDS.128 R120, [R252] ;  /* 0x00000000fc787984 */ /* 0x000e220000000c00 */
[----:B------:R-:W-:Y:S06]  /*53270*/  BAR.SYNC.DEFER_BLOCKING 0x0 ;  /* 0x0000000000007b1d */ /* 0x000fec0000010000 */
[----:B---3--:R3:W-:Y:S02]  /*53280*/  STSM.16.M88.4 [R2], R148 ;  /* 0x0000009402007844 */ /* 0x0087e40000000200 */
[----:B------:R-:W-:Y:S06]  /*53290*/  BAR.SYNC.DEFER_BLOCKING 0x0 ;  /* 0x0000000000007b1d */ /* 0x000fec0000010000 */
[----:B---3--:R-:W3:Y:S04]  /*532a0*/  LDL.LU R148, [R1+0xe70] ;  /* 0x000e700001947983 */ /* 0x008ee80000300800 */
        /* <DEDUP_REMOVED lines=20> */
[----:B------:R-:W2:Y:S04]  /*533f0*/  LDL.LU R163, [R1+0xeac] ;  /* 0x000eac0001a37983 */ /* 0x000ea80000300800 */
[----:B----4-:R-:W-:Y:S01]  /*53400*/  STSM.16.M88.4 [R2], R132 ;  /* 0x0000008402007844 */ /* 0x010fe20000000200 */
[----:B------:R-:W-:Y:S06]  /*53410*/  BAR.SYNC.DEFER_BLOCKING 0x0 ;  /* 0x0000000000007b1d */ /* 0x000fec0000010000 */
[----:B------:R-:W4:Y:S02]  /*53420*/  LDS.128 R132, [R252] ;  /* 0x00000000fc847984 */ /* 0x000f240000000c00 */
[----:B------:R-:W-:Y:S06]  /*53430*/  BAR.SYNC.DEFER_BLOCKING 0x0 ;  /* 0x0000000000007b1d */ /* 0x000fec0000010000 */
[----:B------:R-:W-:Y:S02]  /*53440*/  STSM.16.M88.4 [R2], R136 ;  /* 0x0000008802007844 */ /* 0x000fe40000000200 */
        /* <DEDUP_REMOVED lines=11> */
[----:B---3--:R-:W-:Y:S02]  /*53500*/  STSM.16.M88.4 [R2], R148 ;  /* 0x0000009402007844 */ /* 0x008fe40000000200 */
[----:B------:R-:W-:Y:S06]  /*53510*/  BAR.SYNC.DEFER_BLOCKING 0x0 ;  /* 0x0000000000007b1d */ /* 0x000fec0000010000 */
[----:B------:R-:W3:Y:S02]  /*53520*/  LDS.128 R148, [R252] ;  /* 0x00000000fc947984 */ /* 0x000ee40000000c00 */
[----:B------:R-:W-:Y:S06]  /*53530*/  BAR.SYNC.DEFER_BLOCKING 0x0 ;  /* 0x0000000000007b1d */ /* 0x000fec0000010000 */
[----:B------:R1:W-:Y:S02]  /*53540*/  STSM.16.M88.4 [R2], R56 ;  /* 0x0000003802007844 */ /* 0x0003e40000000200 */
[----:B------:R-:W-:Y:S06]  /*53550*/  BAR.SYNC.DEFER_BLOCKING 0x0 ;  /* 0x0000000000007b1d */ /* 0x000fec0000010000 */
[----:B-1----:R-:W4:Y:S04]  /*53560*/  LDL.LU R56, [R1+0xeb0] ;  /* 0x000eb00001387983 */ /* 0x002f280000300800 */
[----:B------:R-:W4:Y:S04]  /*53570*/  LDL.LU R57, [R1+0xeb4] ;  /* 0x000eb40001397983 */ /* 0x000f280000300800 */
[----:B------:R-:W4:Y:S04]  /*53580*/  LDL.LU R58, [R1+0xeb8] ;  /* 0x000eb800013a7983 */ /* 0x000f280000300800 */
[----:B------:R-:W4:Y:S04]  /*53590*/  LDL.LU R59, [R1+0xebc] ;  /* 0x000ebc00013b7983 */ /* 0x000f280000300800 */
        /* <DEDUP_REMOVED lines=12> */
[----:B------:R-:W1:Y:S01]  /*53660*/  LDS.128 R152, [R252] ;  /* 0x00000000fc987984 */ /* 0x000e620000000c00 */
[----:B------:R-:W-:Y:S06]  /*53670*/  BAR.SYNC.DEFER_BLOCKING 0x0 ;  /* 0x0000000000007b1d */ /* 0x000fec0000010000 */
[----:B------:R-:W3:Y:S04]  /*53680*/  LDL.LU R180, [R1+0xef0] ;  /* 0x000ef00001b47983 */ /* 0x000ee80000300800 */
[----:B------:R-:W3:Y:S04]  /*53690*/  LDL.LU R181, [R1+0xef4] ;  /* 0x000ef40001b57983 */ /* 0x000ee80000300800 */
[----:B------:R-:W3:Y:S04]  /*536a0*/  LDL.LU R182, [R1+0xef8] ;  /* 0x000ef80001b67983 */ /* 0x000ee80000300800 */
[----:B------:R-:W3:Y:S04]  /*536b0*/  LDL.LU R183, [R1+0xefc] ;  /* 0x000efc0001b77983 */ /* 0x000ee80000300800 */
[----:B--2---:R-:W-:Y:S01]  /*536c0*/  STSM.16.M88.4 [R2], R156 ;  /* 0x0000009c02007844 */ /* 0x004fe20000000200 */
[----:B------:R-:W-:Y:S06]  /*536d0*/  BAR.SYNC.DEFER_BLOCKING 0x0 ;  /* 0x0000000000007b1d */ /* 0x000fec0000010000 */
[----:B------:R-:W2:Y:S04]  /*536e0*/  LDL.LU R184, [R1+0xf00] ;  /* 0x000f000001b87983 */ /* 0x000ea80000300800 */
[----:B------:R-:W2:Y:S04]  /*536f0*/  LDL.LU R185, [R1+0xf04] ;  /* 0x000f040001b97983 */ /* 0x000ea80000300800 */
[----:B------:R-:W2:Y:S04]  /*53700*/  LDL.LU R186, [R1+0xf08] ;  /* 0x000f080001ba7983 */ /* 0x000ea80000300800 */
[----:B------:R-:W2:Y:S04]  /*53710*/  LDL.LU R187, [R1+0xf0c] ;  /* 0x000f0c0001bb7983 */ /* 0x000ea80000300800 */
[----:B------:R-:W1:Y:S01]  /*53720*/  LDS.128 R156, [R252] ;  /* 0x00000000fc9c7984 */ /* 0x000e620000000c00 */
[----:B------:R-:W-:Y:S06]  /*53730*/  BAR.SYNC.DEFER_BLOCKING 0x0 ;  /* 0x0000000000007b1d */ /* 0x000fec0000010000 */
[----:B------:R-:W2:Y:S04]  /*53740*/  LDL.LU R52, [R1+0xf10] ;  /* 0x000f100001347983 */ /* 0x000ea80000300800 */
[----:B------:R-:W2:Y:S04]  /*53750*/  LDL.LU R53, [R1+0xf14] ;  /* 0x000f140001357983 */ /* 0x000ea80000300800 */
[----:B------:R-:W2:Y:S04]  /*53760*/  LDL.LU R54, [R1+0xf18] ;  /* 0x000f180001367983 */ /* 0x000ea80000300800 */
[----:B------:R-:W2:Y:S04]  /*53770*/  LDL.LU R55, [R1+0xf1c] ;  /* 0x000f1c0001377983 */ /* 0x000ea80000300800 */
[----:B------:R-:W-:Y:S01]  /*53780*/  STSM.16.M88.4 [R2], R160 ;  /* 0x000000a002007844 */ /* 0x000fe20000000200 */
[----:B------:R-:W-:Y:S06]  /*53790*/  BAR.SYNC.DEFER_BLOCKING 0x0 ;  /* 0x0000000000007b1d */ /* 0x000fec0000010000 */
[----:B------:R-:W1:Y:S02]  /*537a0*/  LDS.128 R160, [R252] ;  /* 0x00000000fca07984 */ /* 0x000e640000000c00 */
[----:B------:R-:W-:Y:S06]  /*537b0*/  BAR.SYNC.DEFER_BLOCKING 0x0 ;  /* 0x0000000000007b1d */ /* 0x000fec0000010000 */
[----:B----4-:R4:W-:Y:S02]  /*537c0*/  STSM.16.M88.4 [R2], R56 ;  /* 0x0000003802007844 */ /* 0x0109e40000000200 */
[----:B------:R-:W-:Y:S06]  /*537d0*/  BAR.SYNC.DEFER_BLOCKING 0x0 ;  /* 0x0000000000007b1d */ /* 0x000fec0000010000 */
[----:B----4-:R-:W4:Y:S04]  /*537e0*/  LDL.LU R57, [R1+0x4c0] ;  /* 0x0004c00001397983 */ /* 0x010f280000300800 */
[----:B------:R-:W4:Y:S04]  /*537f0*/  LDL.LU R58, [R1+0x910] ;  /* 0x00091000013a7983 */ /* 0x000f280000300800 */
[----:B------:R-:W4:Y:S04]  /*53800*/  LDL.LU R188, [R1+0x81c] ;  /* 0x00081c0001bc7983 */ /* 0x000f280000300800 */
[----:B------:R-:W1:Y:S01]  /*53810*/  LDS.128 R164, [R252] ;  /* 0x00000000fca47984 */ /* 0x000e620000000c00 */
[----:B------:R-:W-:Y:S06]  /*53820*/  BAR.SYNC.DEFER_BLOCKING 0x0 ;  /* 0x0000000000007b1d */ /* 0x000fec0000010000 */
[----:B------:R-:W4:Y:S04]  /*53830*/  LDL.LU R59, [R1+0x4b0] ;  /* 0x0004b000013b7983 */ /* 0x000f280000300800 */
[----:B------:R-:W4:Y:S04]  /*53840*/  LDL.LU R189, [R1+0x55c] ;  /* 0x00055c0001bd7983 */ /* 0x000f280000300800 */
[----:B------:R-:W4:Y:S04]  /*53850*/  LDL.LU R191, [R1+0x4d0] ;  /* 0x0004d00001bf7983 */ /* 0x000f280000300800 */
[----:B---3--:R-:W-:Y:S01]  /*53860*/  STSM.16.M88.4 [R2], R168 ;  /* 0x000000a802007844 */ /* 0x008fe20000000200 */
[----:B------:R-:W-:Y:S06]  /*53870*/  BAR.SYNC.DEFER_BLOCKING 0x0 ;  /* 0x0000000000007b1d */ /* 0x000fec0000010000 */
[----:B------:R-:W3:Y:S02]  /*53880*/  LDS.128 R168, [R252] ;  /* 0x00000000fca87984 */ /* 0x000ee40000000c00 */
[----:B------:R-:W-:Y:S06]  /*53890*/  BAR.SYNC.DEFER_BLOCKING 0x0 ;  /* 0x0000000000007b1d */ /* 0x000fec0000010000 */
[----:B------:R-:W-:Y:S02]  /*538a0*/  STSM.16.M88.4 [R2], R172 ;  /* 0x000000ac02007844 */ /* 0x000fe40000000200 */
        /* <DEDUP_REMOVED lines=11> */
[----:B--2---:R-:W-:Y:S02]  /*53960*/  STSM.16.M88.4 [R2], R184 ;  /* 0x000000b802007844 */ /* 0x004fe40000000200 */
[----:B------:R-:W-:Y:S06]  /*53970*/  BAR.SYNC.DEFER_BLOCKING 0x0 ;  /* 0x0000000000007b1d */ /* 0x000fec0000010000 */
[----:B------:R-:W2:Y:S02]  /*53980*/  LDS.128 R184, [R252] ;  /* 0x00000000fcb87984 */ /* 0x000ea40000000c00 */
[----:B------:R-:W-:Y:S06]  /*53990*/  BAR.SYNC.DEFER_BLOCKING 0x0 ;  /* 0x0000000000007b1d */ /* 0x000fec0000010000 */
[----:B------:R0:W-:Y:S02]  /*539a0*/  STSM.16.M88.4 [R2], R52 ;  /* 0x0000003402007844 */ /* 0x0001e40000000200 */
[----:B------:R-:W-:Y:S06]  /*539b0*/  BAR.SYNC.DEFER_BLOCKING 0x0 ;  /* 0x0000000000007b1d */ /* 0x000fec0000010000 */
[----:B----4-:R4:W-:Y:S01]  /*539c0*/  @P5 STG.E.U16 desc[UR8][R194.64], R57 ;  /* 0x00000039c2005986 */ /* 0x0109e2000c101508 */
[----:B------:R-:W-:-:S04]  /*539d0*/  ISETP.GE.AND P5, PT, R4, UR49, PT ;  /* 0x0000003104007c0c */ /* 0x000fc8000bfa6270 */
[----:B------:R-:W-:Y:S02]  /*539e0*/  ISETP.LT.AND P5, PT, R6, UR4, !P5 ;  /* 0x0000000406007c0c */ /* 0x000fe4000efa1270 */
[----:B0-----:R-:W-:Y:S01]  /*539f0*/  PRMT R2, R57, 0x7632, R2 ;  /* 0x0000763239027816 */ /* 0x001fe20000000002 */
[----:B----4-:R-:W-:Y:S01]  /*53a00*/  IMAD.WIDE R194, R58, 0x2, R64 ;  /* 0x000000023ac27825 */ /* 0x010fe200078e0240 */
[----:B------:R-:W4:Y:S04]  /*53a10*/  LDL.LU R57, [R1+0x4c8] ;  /* 0x0004c80001397983 */ /* 0x000f280000300800 */
[----:B------:R-:W3:Y:S05]  /*53a20*/  LDL.LU R58, [R1+0x4d4] ;  /* 0x0004d400013a7983 */ /* 0x000eea0000300800 */
[----:B------:R0:W-:Y:S02]  /*53a30*/  @P5 STG.E.U16 desc[UR8][R194.64], R2 ;  /* 0x00000002c2005986 */ /* 0x0001e4000c101508 */
[----:B0-----:R-:W-:-:S05]  /*53a40*/  VIADD R2, R4, 0x1 ;  /* 0x0000000104027836 */ /* 0x001fca0000000000 */
[----:B------:R-:W-:-:S04]  /*53a50*/  ISETP.GE.AND P5, PT, R2, UR47, PT ;  /* 0x0000002f02007c0c */ /* 0x000fc8000bfa6270 */
[----:B------:R-:W-:Y:S01]  /*53a60*/  ISETP.LT.AND P6, PT, R5, UR5, !P5 ;  /* 0x0000000505007c0c */ /* 0x000fe2000efc1270 */
[----:B------:R-:W-:Y:S02]  /*53a70*/  ULDC UR5, c[0x0][0x228] ;  /* 0x00008a0000057ab9 */ /* 0x000fe40000000800 */
[----:B------:R-:W-:Y:S01]  /*53a80*/  ISETP.LT.AND P5, PT, R6, UR5, !P5 ;  /* 0x0000000506007c0c */ /* 0x000fe2000efa1270 */
[----:B------:R-:W-:Y:S01]  /*53a90*/  IMAD.WIDE R194, R188, 0x2, R66 ;  /* 0x00000002bcc27825 */ /* 0x000fe200078e0242 */
[----:B------:R-:W-:Y:S01]  /*53aa0*/  PRMT R2, R59, 0x7632, R2 ;  /* 0x000076323b027816 */ /* 0x000fe20000000002 */
[----:B------:R-:W-:-:S07]  /*53ab0*/  ULDC UR5, c[0x0][0x228] ;  /* 0x00008a0000057ab9 */ /* 0x000fce0000000800 */
[----:B------:R0:W-:Y:S02]  /*53ac0*/  @P6 STG.E.U16 desc[UR8][R194.64], R59 ;  /* 0x0000003bc2006986 */ /* 0x0001e4000c101508 */
[----:B0-----:R-:W-:-:S05]  /*53ad0*/  IMAD.WIDE R194, R188, 0x2, R64 ;  /* 0x00000002bcc27825 */ /* 0x001fca00078e0240 */
        /* <DEDUP_REMOVED lines=10> */
[----:B0-----:R-:W-:Y:S02]  /*53b80*/  IMAD.WIDE R194, R189, 0x2, R64 ;  /* 0x00000002bdc27825 */ /* 0x001fe400078e0240 */
[----:B------:R-:W2:Y:S04]  /*53b90*/  LDL.LU R193, [R1+0x1c00] ;  /* 0x001c000001c17983 */ /* 0x000ea80000300800 */
[----:B------:R0:W-:Y:S02]  /*53ba0*/  @P5 STG.E.U16 desc[UR8][R194.64], R2 ;  /* 0x00000002c2005986 */ /* 0x0001e4000c101508 */
[----:B0-----:R-:W-:-:S05]  /*53bb0*/  VIADD R2, R4, 0x3 ;  /* 0x0000000304027836 */ /* 0x001fca0000000000 */
[----:B------:R-:W-:-:S04]  /*53bc0*/  ISETP.GE.AND P5, PT, R2, UR43, PT ;  /* 0x0000002b02007c0c */ /* 0x000fc8000bfa6270 */
[----:B------:R-:W-:Y:S01]  /*53bd0*/  ISETP.LT.AND P6, PT, R5, UR5, !P5 ;  /* 0x0000000505007c0c */ /* 0x000fe2000efc1270 */
[----:B------:R-:W-:Y:S01]  /*53be0*/  IMAD.WIDE R194, R191, 0x2, R66 ;  /* 0x00000002bfc27825 */ /* 0x000fe200078e0242 */
[----:B------:R-:W-:Y:S01]  /*53bf0*/  PRMT R2, R192, 0x7632, R2 ;  /* 0x00007632c0027816 */ /* 0x000fe20000000002 */
[----:B------:R-:W-:-:S10]  /*53c00*/  ULDC UR5, c[0x0][0x228] ;  /* 0x00008a0000057ab9 */ /* 0x000fd40000000800 */
[----:B------:R0:W-:Y:S04]  /*53c10*/  @P6 STG.E.U16 desc[UR8][R194.64], R192 ;  /* 0x000000c0c2006986 */ /* 0x0001e8000c101508 */
[----:B0-----:R-:W2:Y:S04]  /*53c20*/  LDL.LU R192, [R1+0x1bfc] ;  /* 0x001bfc0001c07983 */ /* 0x001ea80000300800 */
[----:B------:R-:W2:Y:S01]  /*53c30*/  LDL.LU R188, [R1+0x4dc] ;  /* 0x0004dc0001bc7983 */ /* 0x000ea20000300800 */
[----:B------:R-:W-:-:S03]  /*53c40*/  IMAD.WIDE R194, R191, 0x2, R64 ;  /* 0x00000002bfc27825 */ /* 0x000fc600078e0240 */
[----:B------:R-:W2:Y:S04]  /*53c50*/  LDL.LU R191, [R1+0x4b8] ;  /* 0x0004b80001bf7983 */ /* 0x000ea80000300800 */
[----:B------:R-:W2:Y:S04]  /*53c60*/  LDL.LU R54, [R1+0x4e4] ;  /* 0x0004e40001367983 */ /* 0x000ea80000300800 */
[----:B------:R-:W2:Y:S04]  /*53c70*/  LDL.LU R189, [R1+0x4cc] ;  /* 0x0004cc0001bd7983 */ /* 0x000ea80000300800 */
[----:B------:R-:W2:Y:S01]  /*53c80*/  LDL.LU R56, [R1+0x4ec] ;  /* 0x0004ec0001387983 */ /* 0x000ea20000300800 */
[----:B------:R-:W-:Y:S01]  /*53c90*/  ISETP.LT.AND P5, PT, R6, UR5, !P5 ;  /* 0x0000000506007c0c */ /* 0x000fe2000efa1270 */
[----:B------:R-:W-:-:S02]  /*53ca0*/  ULDC UR5, c[0x0][0x228] ;  /* 0x00008a0000057ab9 */ /* 0x000fc40000000800 */
[----:B------:R-:W2:Y:S04]  /*53cb0*/  LDL.LU R59, [R1+0x4bc] ;  /* 0x0004bc00013b7983 */ /* 0x000ea80000300800 */
[----:B------:R-:W2:Y:S04]  /*53cc0*/  LDL.LU R52, [R1+0x4f0] ;  /* 0x0004f00001347983 */ /* 0x000ea80000300800 */
[----:B------:R-:W2:Y:S04]  /*53cd0*/  LDL.LU R53, [R1+0x4a0] ;  /* 0x0004a00001357983 */ /* 0x000ea80000300800 */
[----:B------:R0:W-:Y:S04]  /*53ce0*/  @P5 STG.E.U16 desc[UR8][R194.64], R2 ;  /* 0x00000002c2005986 */ /* 0x0001e8000c101508 */
[----:B------:R-:W2:Y:S01]  /*53cf0*/  LDL.LU R55, [R1+0x4f4] ;  /* 0x0004f40001377983 */ /* 0x000ea20000300800 */
[----:B0-----:R-:W-:-:S05]  /*53d00*/  VIADD R2, R4, 0x4 ;  /* 0x0000000404027836 */ /* 0x001fca0000000000 */
[----:B------:R-:W-:-:S04]  /*53d10*/  ISETP.GE.AND P5, PT, R2, UR41, PT ;  /* 0x0000002902007c0c */ /* 0x000fc8000bfa6270 */
[----:B------:R-:W-:Y:S01]  /*53d20*/  ISETP.LT.AND P6, PT, R5, UR5, !P5 ;  /* 0x0000000505007c0c */ /* 0x000fe2000efc1270 */
[----:B------:R-:W-:Y:S02]  /*53d30*/  ULDC UR5, c[0x0][0x228] ;  /* 0x00008a0000057ab9 */ /* 0x000fe40000000800 */
[----:B------:R-:W-:Y:S01]  /*53d40*/  ISETP.LT.AND P5, PT, R6, UR5, !P5 ;  /* 0x0000000506007c0c */ /* 0x000fe2000efa1270 */
[----:B------:R-:W-:Y:S01]  /*53d50*/  ULDC UR5, c[0x0][0x22c] ;  /* 0x00008b0000057ab9 */ /* 0x000fe20000000800 */
[----:B---3--:R-:W-:Y:S01]  /*53d60*/  IMAD.WIDE R194, R58, 0x2, R66 ;  /* 0x000000023ac27825 */ /* 0x008fe200078e0242 */
[----:B----4-:R-:W-:-:S07]  /*53d70*/  PRMT R2, R57, 0x7632, R2 ;  /* 0x0000763239027816 */ /* 0x010fce0000000002 */
[----:B------:R0:W-:Y:S02]  /*53d80*/  @P6 STG.E.U16 desc[UR8][R194.64], R57 ;  /* 0x00000039c2006986 */ /* 0x0001e4000c101508 */
[----:B0-----:R-:W-:Y:S02]  /*53d90*/  IMAD.WIDE R194, R58, 0x2, R64 ;  /* 0x000000023ac27825 */ /* 0x001fe400078e0240 */
[----:B------:R-:W3:Y:S04]  /*53da0*/  LDL.LU R57, [R1+0x490] ;  /* 0x0004900001397983 */ /* 0x000ee80000300800 */
[----:B------:R2:W-:Y:S04]  /*53db0*/  @P5 STG.E.U16 desc[UR8][R194.64], R2 ;  /* 0x00000002c2005986 */ /* 0x0005e8000c101508 */
[----:B------:R-:W4:Y:S01]  /*53dc0*/  LDL.LU R58, [R1+0x4f8] ;  /* 0x0004f800013a7983 */ /* 0x000f220000300800 */
[----:B--2---:R-:W-:-:S05]  /*53dd0*/  IMAD.WIDE R194, R188, 0x2, R66 ;  /* 0x00000002bcc27825 */ /* 0x004fca00078e0242 */
[----:B------:R0:W-:Y:S02]  /*53de0*/  @P4 STG.E.U16 desc[UR8][R194.64], R191 ;  /* 0x000000bfc2004986 */ /* 0x0001e4000c101508 */
[----:B0-----:R-:W-:Y:S02]  /*53df0*/  IMAD.WIDE R194, R188, 0x2, R64 ;  /* 0x00000002bcc27825 */ /* 0x001fe400078e0240 */
[----:B------:R-:W2:Y:S01]  /*53e00*/  LDL.LU R188, [R1+0x4a4] ;  /* 0x0004a40001bc7983 */ /* 0x000ea20000300800 */
[----:B------:R-:W-:Y:S02]  /*53e10*/  LOP3.LUT P6, RZ, R192, 0x20, RZ, 0xc0, !PT ;  /* 0x00000020c0ff7812 */ /* 0x000fe400078cc0ff */
[----:B------:R-:W-:Y:S02]  /*53e20*/  LOP3.LUT R193, R193, 0xffdfffff, RZ, 0xc0, !PT ;  /* 0xffdfffffc1c17812 */ /* 0x000fe400078ec0ff */
[----:B------:R-:W-:Y:S02]  /*53e30*/  PRMT R2, R191, 0x7632, R2 ;  /* 0x00007632bf027816 */ /* 0x000fe40000000002 */
[----:B------:R-:W2:Y:S07]  /*53e40*/  LDL.LU R191, [R1+0x1bf8] ;  /* 0x001bf80001bf7983 */ /* 0x000eae0000300800 */
[----:B------:R-:W-:-:S02]  /*53e50*/  @P6 LOP3.LUT R193, R193, 0x200000, RZ, 0xfc, !PT ;  /* 0x00200000c1c16812 */ /* 0x000fc400078efcff */
[----:B------:R-:W-:Y:S01]  /*53e60*/  LOP3.LUT P6, RZ, R192, 0x4, RZ, 0xc0, !PT ;  /* 0x00000004c0ff7812 */ /* 0x000fe200078cc0ff */
[----:B------:R0:W-:Y:S01]  /*53e70*/  @P3 STG.E.U16 desc[UR8][R194.64], R2 ;  /* 0x00000002c2003986 */ /* 0x0001e2000c101508 */
[----:B------:R-:W-:Y:S01]  /*53e80*/  LOP3.LUT R193, R193, 0xffbfffff, RZ, 0xc0, !PT ;  /* 0xffbfffffc1c17812 */ /* 0x000fe200078ec0ff */
[----:B0-----:R-:W-:Y:S01]  /*53e90*/  IMAD.WIDE R194, R54, 0x2, R66 ;  /* 0x0000000236c27825 */ /* 0x001fe200078e0242 */
[----:B------:R-:W-:-:S09]  /*53ea0*/  PRMT R2, R189, 0x7632, R2 ;  /* 0x00007632bd027816 */ /* 0x000fd20000000002 */
[----:B------:R-:W-:Y:S01]  /*53eb0*/  @P6 LOP3.LUT R193, R193, 0x400000, RZ, 0xfc, !PT ;  /* 0x00400000c1c16812 */ /* 0x000fe200078efcff */
[----:B------:R0:W-:Y:S01]  /*53ec0*/  @P2 STG.E.U16 desc[UR8][R194.64], R189 ;  /* 0x000000bdc2002986 */ /* 0x0001e2000c101508 */
[----:B------:R-:W-:-:S03]  /*53ed0*/  LOP3.LUT P6, RZ, R192, 0x2, RZ, 0xc0, !PT ;  /* 0x00000002c0ff7812 */ /* 0x000fc600078cc0ff */
[----:B0-----:R-:W2:Y:S01]  /*53ee0*/  LDL.LU R189, [R1+0x4fc] ;  /* 0x0004fc0001bd7983 */ /* 0x001ea20000300800 */
[----:B------:R-:W-:-:S03]  /*53ef0*/  IMAD.WIDE R194, R54, 0x2, R64 ;  /* 0x0000000236c27825 */ /* 0x000fc600078e0240 */
[----:B------:R-:W2:Y:S01]  /*53f00*/  LDL.LU R54, [R1+0x494] ;  /* 0x0004940001367983 */ /* 0x000ea20000300800 */
[----:B------:R-:W-:-:S05]  /*53f10*/  LOP3.LUT R193, R193, 0xff7fffff, RZ, 0xc0, !PT ;  /* 0xff7fffffc1c17812 */ /* 0x000fca00078ec0ff */
[----:B------:R-:W-:Y:S01]  /*53f20*/  @P6 LOP3.LUT R193, R193, 0x800000, RZ, 0xfc, !PT ;  /* 0x00800000c1c16812 */ /* 0x000fe200078efcff */
[----:B------:R0:W-:Y:S01]  /*53f30*/  @P1 STG.E.U16 desc[UR8][R194.64], R2 ;  /* 0x00000002c2001986 */ /* 0x0001e2000c101508 */
[----:B------:R-:W-:Y:S01]  /*53f40*/  LOP3.LUT P6, RZ, R192, 0x1, RZ, 0xc0, !PT ;  /* 0x00000001c0ff7812 */ /* 0x000fe200078cc0ff */
[----:B0-----:R-:W-:Y:S01]  /*53f50*/  IMAD.WIDE R194, R56, 0x2, R66 ;  /* 0x0000000238c27825 */ /* 0x001fe200078e0242 */
[----:B------:R-:W-:-:S04]  /*53f60*/  PRMT R2, R59, 0x7632, R2 ;  /* 0x000076323b027816 */ /* 0x000fc80000000002 */
[----:B------:R0:W-:Y:S02]  /*53f70*/  @P0 STG.E.U16 desc[UR8][R194.64], R59 ;  /* 0x0000003bc2000986 */ /* 0x0001e4000c101508 */
[----:B0-----:R-:W-:Y:S01]  /*53f80*/  IMAD.WIDE R194, R56, 0x2, R64 ;  /* 0x0000000238c27825 */ /* 0x001fe200078e0240 */
[C---:B------:R-:W-:Y:S01]  /*53f90*/  LOP3.LUT P0, RZ, R192.reuse, 0x8, RZ, 0xc0, !PT ;  /* 0x00000008c0ff7812 */ /* 0x040fe2000780c0ff */
[----:B------:R-:W2:Y:S04]  /*53fa0*/  LDL.LU R56, [R1+0x4d8] ;  /* 0x0004d80001387983 */ /* 0x000ea80000300800 */
[----:B------:R0:W-:Y:S01]  /*53fb0*/  @P6 STG.E.U16 desc[UR8][R194.64], R2 ;  /* 0x00000002c2006986 */ /* 0x0001e2000c101508 */
[----:B------:R-:W-:Y:S02]  /*53fc0*/  LOP3.LUT P6, RZ, R193, 0x800000, RZ, 0xc0, !PT ;  /* 0x00800000c1ff7812 */ /* 0x000fe400078cc0ff */
[----:B------:R-:W-:Y:S01]  /*53fd0*/  LOP3.LUT P3, RZ, R192, 0x10, RZ, 0xc0, !PT ;  /* 0x00000010c0ff7812 */ /* 0x000fe2000786c0ff */
[----:B------:R-:W2:Y:S01]  /*53fe0*/  LDL.LU R59, [R1+0x4a8] ;  /* 0x0004a800013b7983 */ /* 0x000ea20000300800 */
[----:B0-----:R-:W-:-:S09]  /*53ff0*/  IMAD.WIDE R194, R52, 0x2, R66 ;  /* 0x0000000234c27825 */ /* 0x001fd200078e0242 */
[----:B------:R0:W-:Y:S01]  /*54000*/  @P6 STG.E.U16 desc[UR8][R194.64], R53 ;  /* 0x00000035c2006986 */ /* 0x0001e2000c101508 */
[----:B------:R-:W-:Y:S02]  /*54010*/  LOP3.LUT P6, RZ, R193, 0x400000, RZ, 0xc0, !PT ;  /* 0x00400000c1ff7812 */ /* 0x000fe400078cc0ff */
[----:B------:R-:W-:Y:S01]  /*54020*/  PRMT R2, R53, 0x7632, R2 ;  /* 0x0000763235027816 */ /* 0x000fe20000000002 */
[----:B0-----:R-:W-:-:S10]  /*54030*/  IMAD.WIDE R194, R52, 0x2, R64 ;  /* 0x0000000234c27825 */ /* 0x001fd400078e0240 */
[----:B------:R0:W-:Y:S01]  /*54040*/  @P6 STG.E.U16 desc[UR8][R194.64], R2 ;  /* 0x00000002c2006986 */ /* 0x0001e2000c101508 */
[----:B------:R-:W-:Y:S01]  /*54050*/  LOP3.LUT P6, RZ, R193, 0x200000, RZ, 0xc0, !PT ;  /* 0x00200000c1ff7812 */ /* 0x000fe200078cc0ff */
[----:B0-----:R-:W-:-:S05]  /*54060*/  IMAD.WIDE R194, R55, 0x2, R66 ;  /* 0x0000000237c27825 */ /* 0x001fca00078e0242 */
[----:B---3--:R0:W-:Y:S01]  /*54070*/  @P0 STG.E.U16 desc[UR8][R194.64], R57 ;  /* 0x00000039c2000986 */ /* 0x0081e2000c101508 */
[----:B------:R-:W-:Y:S01]  /*54080*/  PRMT R2, R57, 0x7632, R2 ;  /* 0x0000763239027816 */ /* 0x000fe20000000002 */
[----:B0-----:R-:W-:-:S05]  /*54090*/  IMAD.WIDE R194, R55, 0x2, R64 ;  /* 0x0000000237c27825 */ /* 0x001fca00078e0240 */
[----:B------:R4:W-:Y:S02]  /*540a0*/  @P3 STG.E.U16 desc[UR8][R194.64], R2 ;  /* 0x00000002c2003986 */ /* 0x0009e4000c101508 */
[----:B----4-:R-:W-:-:S05]  /*540b0*/  IMAD.WIDE R194, R58, 0x2, R66 ;  /* 0x000000023ac27825 */ /* 0x010fca00078e0242 */
[----:B--2---:R0:W-:Y:S01]  /*540c0*/  @P6 STG.E.U16 desc[UR8][R194.64], R188 ;  /* 0x000000bcc2006986 */ /* 0x0041e2000c101508 */
[----:B------:R-:W-:-:S03]  /*540d0*/  PRMT R2, R188, 0x7632, R2 ;  /* 0x00007632bc027816 */ /* 0x000fc60000000002 */
[----:B0-----:R-:W2:Y:S04]  /*540e0*/  LDL.LU R188, [R1+0x4e0] ;  /* 0x0004e00001bc7983 */ /* 0x001ea80000300800 */
[----:B------:R-:W3:Y:S01]  /*540f0*/  LDL.LU R52, [R1+0x498] ;  /* 0x0004980001347983 */ /* 0x000ee20000300800 */
[C---:B------:R-:W-:Y:S02]  /*54100*/  LOP3.LUT P1, RZ, R192.reuse, 0x40, RZ, 0xc0, !PT ;  /* 0x00000040c0ff7812 */ /* 0x040fe4000782c0ff */
[----:B------:R-:W-:Y:S01]  /*54110*/  LOP3.LUT P4, RZ, R192, 0x80, RZ, 0xc0, !PT ;  /* 0x00000080c0ff7812 */ /* 0x000fe2000788c0ff */
[----:B------:R-:W-:Y:S01]  /*54120*/  IMAD.WIDE R194, R58, 0x2, R64 ;  /* 0x000000023ac27825 */ /* 0x000fe200078e0240 */
[----:B------:R-:W4:Y:S09]  /*54130*/  LDL.LU R55, [R1+0x4e8] ;  /* 0x0004e80001377983 */ /* 0x000f320000300800 */
[----:B------:R0:W-:Y:S02]  /*54140*/  @P1 STG.E.U16 desc[UR8][R194.64], R2 ;  /* 0x00000002c2001986 */ /* 0x0001e4000c101508 */
[----:B0-----:R-:W-:-:S05]  /*54150*/  IMAD.WIDE R194, R189, 0x2, R66 ;  /* 0x00000002bdc27825 */ /* 0x001fca00078e0242 */
[----:B------:R0:W-:Y:S02]  /*54160*/  @P4 STG.E.U16 desc[UR8][R194.64], R54 ;  /* 0x00000036c2004986 */ /* 0x0001e4000c101508 */
[----:B0-----:R-:W-:Y:S02]  /*54170*/  IMAD.WIDE R194, R189, 0x2, R64 ;  /* 0x00000002bdc27825 */ /* 0x001fe400078e0240 */
[----:B------:R-:W4:Y:S04]  /*54180*/  LDL.LU R189, [R1+0x4ac] ;  /* 0x0004ac0001bd7983 */ /* 0x000f280000300800 */
[----:B------:R-:W4:Y:S04]  /*54190*/  LDL.LU R57, [R1+0x500] ;  /* 0x0005000001397983 */ /* 0x000f280000300800 */
[----:B------:R-:W4:Y:S04]  /*541a0*/  LDL.LU R58, [R1+0x49c] ;  /* 0x00049c00013a7983 */ /* 0x000f280000300800 */
[----:B------:R-:W4:Y:S01]  /*541b0*/  LDL.LU R53, [R1+0x504] ;  /* 0x0005040001357983 */ /* 0x000f220000300800 */
[----:B------:R-:W-:-:S03]  /*541c0*/  PRMT R2, R54, 0x7632, R2 ;  /* 0x0000763236027816 */ /* 0x000fc60000000002 */
[----:B------:R-:W4:Y:S01]  /*541d0*/  LDL.LU R54, [R1+0x480] ;  /* 0x0004800001367983 */ /* 0x000f220000300800 */
[C---:B------:R-:W-:Y:S02]  /*541e0*/  LOP3.LUT P2, RZ, R192.reuse, 0x100, RZ, 0xc0, !PT ;  /* 0x00000100c0ff7812 */ /* 0x040fe4000784c0ff */
[C---:B------:R-:W-:Y:S02]  /*541f0*/  LOP3.LUT P5, RZ, R192.reuse, 0x200, RZ, 0xc0, !PT ;  /* 0x00000200c0ff7812 */ /* 0x040fe400078ac0ff */
[C---:B------:R-:W-:Y:S02]  /*54200*/  LOP3.LUT P6, RZ, R192.reuse, 0x400, RZ, 0xc0, !PT ;  /* 0x00000400c0ff7812 */ /* 0x040fe400078cc0ff */
[----:B------:R-:W-:-:S07]  /*54210*/  LOP3.LUT P3, RZ, R192, 0x800, RZ, 0xc0, !PT ;  /* 0x00000800c0ff7812 */ /* 0x000fce000786c0ff */
[----:B------:R0:W-:Y:S02]  /*54220*/  @P2 STG.E.U16 desc[UR8][R194.64], R2 ;  /* 0x00000002c2002986 */ /* 0x0001e4000c101508 */
[----:B0-----:R-:W-:Y:S01]  /*54230*/  IMAD.WIDE R194, R56, 0x2, R66 ;  /* 0x0000000238c27825 */ /* 0x001fe200078e0242 */
[----:B------:R-:W-:-:S04]  /*54240*/  PRMT R2, R59, 0x7632, R2 ;  /* 0x000076323b027816 */ /* 0x000fc80000000002 */
[----:B------:R0:W-:Y:S02]  /*54250*/  @P5 STG.E.U16 desc[UR8][R194.64], R59 ;  /* 0x0000003bc2005986 */ /* 0x0001e4000c101508 */
[----:B0-----:R-:W-:Y:S02]  /*54260*/  IMAD.WIDE R194, R56, 0x2, R64 ;  /* 0x0000000238c27825 */ /* 0x001fe400078e0240 */
[----:B------:R-:W4:Y:S04]  /*54270*/  LDL.LU R56, [R1+0x508] ;  /* 0x0005080001387983 */ /* 0x000f280000300800 */
[----:B------:R2:W-:Y:S04]  /*54280*/  @P6 STG.E.U16 desc[UR8][R194.64], R2 ;  /* 0x00000002c2006986 */ /* 0x0005e8000c101508 */
[----:B------:R-:W4:Y:S01]  /*54290*/  LDL.LU R59, [R1+0x470] ;  /* 0x00047000013b7983 */ /* 0x000f220000300800 */
[----:B------:R-:W-:Y:S01]  /*542a0*/  LOP3.LUT P0, RZ, R192, 0x80000, RZ, 0xc0, !PT ;  /* 0x00080000c0ff7812 */ /* 0x000fe2000780c0ff */
[----:B--2---:R-:W-:-:S05]  /*542b0*/  IMAD.WIDE R194, R188, 0x2, R66 ;  /* 0x00000002bcc27825 */ /* 0x004fca00078e0242 */
[----:B---3--:R0:W-:Y:S02]  /*542c0*/  @P3 STG.E.U16 desc[UR8][R194.64], R52 ;  /* 0x00000034c2003986 */ /* 0x0081e4000c101508 */
[----:B0-----:R-:W-:Y:S02]  /*542d0*/  IMAD.WIDE R194, R188, 0x2, R64 ;  /* 0x00000002bcc27825 */ /* 0x001fe400078e0240 */
[----:B------:R-:W2:Y:S01]  /*542e0*/  LDL.LU R188, [R1+0x50c] ;  /* 0x00050c0001bc7983 */ /* 0x000ea20000300800 */
[----:B------:R-:W-:-:S04]  /*542f0*/  LOP3.LUT R193, R193, 0xfffdffff, RZ, 0xc0, !PT ;  /* 0xfffdffffc1c17812 */ /* 0x000fc800078ec0ff */
[----:B------:R-:W-:Y:S02]  /*54300*/  @P0 LOP3.LUT R193, R193, 0x20000, RZ, 0xfc, !PT ;  /* 0x00020000c1c10812 */ /* 0x000fe400078efcff */
[----:B------:R-:W-:Y:S02]  /*54310*/  LOP3.LUT P0, RZ, R192, 0x40000, RZ, 0xc0, !PT ;  /* 0x00040000c0ff7812 */ /* 0x000fe4000780c0ff */
[----:B------:R-:W-:-:S11]  /*54320*/  LOP3.LUT R193, R193, 0xfffbffff, RZ, 0xc0, !PT ;  /* 0xfffbffffc1c17812 */ /* 0x000fd600078ec0ff */
[----:B------:R-:W-:Y:S02]  /*54330*/  @P0 LOP3.LUT R193, R193, 0x40000, RZ, 0xfc, !PT ;  /* 0x00040000c1c10812 */ /* 0x000fe400078efcff */
[C---:B------:R-:W-:Y:S02]  /*54340*/  LOP3.LUT P0, RZ, R192.reuse, 0x20000, RZ, 0xc0, !PT ;  /* 0x00020000c0ff7812 */ /* 0x040fe4000780c0ff */
[----:B------:R-:W-:Y:S02]  /*54350*/  LOP3.LUT R193, R193, 0xfff7ffff, RZ, 0xc0, !PT ;  /* 0xfff7ffffc1c17812 */ /* 0x000fe400078ec0ff */
[C---:B------:R-:W-:Y:S02]  /*54360*/  LOP3.LUT P4, RZ, R192.reuse, 0x1000, RZ, 0xc0, !PT ;  /* 0x00001000c0ff7812 */ /* 0x040fe4000788c0ff */
[----:B------:R-:W-:Y:S02]  /*54370*/  LOP3.LUT P1, RZ, R192, 0x2000, RZ, 0xc0, !PT ;  /* 0x00002000c0ff7812 */ /* 0x000fe4000782c0ff */
[----:B------:R-:W-:-:S05]  /*54380*/  PRMT R2, R52, 0x7632, R2 ;  /* 0x0000763234027816 */ /* 0x000fca0000000002 */
[----:B------:R-:W-:Y:S02]  /*54390*/  @P0 LOP3.LUT R193, R193, 0x80000, RZ, 0xfc, !PT ;  /* 0x00080000c1c10812 */ /* 0x000fe400078efcff */
[C---:B------:R-:W-:Y:S02]  /*543a0*/  LOP3.LUT P0, RZ, R192.reuse, 0x10000, RZ, 0xc0, !PT ;  /* 0x00010000c0ff7812 */ /* 0x040fe4000780c0ff */
[----:B------:R-:W-:Y:S01]  /*543b0*/  LOP3.LUT P5, RZ, R192, 0x4000, RZ, 0xc0, !PT ;  /* 0x00004000c0ff7812 */ /* 0x000fe200078ac0ff */
[----:B------:R4:W-:Y:S01]  /*543c0*/  @P4 STG.E.U16 desc[UR8][R194.64], R2 ;  /* 0x00000002c2004986 */ /* 0x0009e2000c101508 */
[----:B------:R-:W-:Y:S01]  /*543d0*/  LOP3.LUT R193, R193, 0xffefffff, RZ, 0xc0, !PT ;  /* 0xffefffffc1c17812 */ /* 0x000fe200078ec0ff */
[----:B----4-:R-:W-:-:S08]  /*543e0*/  IMAD.WIDE R194, R55, 0x2, R66 ;  /* 0x0000000237c27825 */ /* 0x010fd000078e0242 */
[----:B------:R-:W-:Y:S02]  /*543f0*/  @P0 LOP3.LUT R193, R193, 0x100000, RZ, 0xfc, !PT ;  /* 0x00100000c1c10812 */ /* 0x000fe400078efcff */
[C---:B------:R-:W-:Y:S01]  /*54400*/  LOP3.LUT P0, RZ, R192.reuse, 0x8000, RZ, 0xc0, !PT ;  /* 0x00008000c0ff7812 */ /* 0x040fe2000780c0ff */
[----:B------:R0:W-:Y:S01]  /*54410*/  @P1 STG.E.U16 desc[UR8][R194.64], R189 ;  /* 0x000000bdc2001986 */ /* 0x0001e2000c101508 */
[----:B------:R-:W-:Y:S01]  /*54420*/  PRMT R2, R189, 0x7632, R2 ;  /* 0x00007632bd027816 */ /* 0x000fe20000000002 */
[----:B0-----:R-:W-:Y:S01]  /*54430*/  IMAD.WIDE R194, R55, 0x2, R64 ;  /* 0x0000000237c27825 */ /* 0x001fe200078e0240 */
[C---:B------:R-:W-:Y:S01]  /*54440*/  LOP3.LUT P2, RZ, R192.reuse, 0x100000, RZ, 0xc0, !PT ;  /* 0x00100000c0ff7812 */ /* 0x040fe2000784c0ff */
[----:B------:R-:W3:Y:S04]  /*54450*/  LDL.LU R189, [R1+0x510] ;  /* 0x0005100001bd7983 */ /* 0x000ee80000300800 */
[----:B------:R0:W-:Y:S01]  /*54460*/  @P5 STG.E.U16 desc[UR8][R194.64], R2 ;  /* 0x00000002c2005986 */ /* 0x0001e2000c101508 */
[----:B------:R-:W-:-:S03]  /*54470*/  LOP3.LUT P6, RZ, R192, 0x200000, RZ, 0xc0, !PT ;  /* 0x00200000c0ff7812 */ /* 0x000fc600078cc0ff */
[----:B------:R-:W4:Y:S01]  /*54480*/  LDL.LU R55, [R1+0x474] ;  /* 0x0004740001377983 */ /* 0x000f220000300800 */
[----:B0-----:R-:W-:-:S05]  /*54490*/  IMAD.WIDE R194, R57, 0x2, R66 ;  /* 0x0000000239c27825 */ /* 0x001fca00078e0242 */
[----:B------:R0:W-:Y:S01]  /*544a0*/  @P0 STG.E.U16 desc[UR8][R194.64], R58 ;  /* 0x0000003ac2000986 */ /* 0x0001e2000c101508 */
[----:B------:R-:W-:Y:S02]  /*544b0*/  LOP3.LUT P0, RZ, R193, 0x100000, RZ, 0xc0, !PT ;  /* 0x00100000c1ff7812 */ /* 0x000fe4000780c0ff */
[----:B------:R-:W-:Y:S01]  /*544c0*/  PRMT R2, R58, 0x7632, R2 ;  /* 0x000076323a027816 */ /* 0x000fe20000000002 */
[----:B0-----:R-:W-:Y:S02]  /*544d0*/  IMAD.WIDE R194, R57, 0x2, R64 ;  /* 0x0000000239c27825 */ /* 0x001fe400078e0240 */
[----:B------:R-:W4:Y:S08]  /*544e0*/  LDL.LU R57, [R1+0x514] ;  /* 0x0005140001397983 */ /* 0x000f300000300800 */
[----:B------:R0:W-:Y:S01]  /*544f0*/  @P0 STG.E.U16 desc[UR8][R194.64], R2 ;  /* 0x00000002c2000986 */ /* 0x0001e2000c101508 */
[----:B------:R-:W-:-:S03]  /*54500*/  LOP3.LUT P0, RZ, R193, 0x80000, RZ, 0xc0, !PT ;  /* 0x00080000c1ff7812 */ /* 0x000fc6000780c0ff */
[----:B------:R-:W4:Y:S01]  /*54510*/  LDL.LU R58, [R1+0x488] ;  /* 0x00048800013a7983 */ /* 0x000f220000300800 */
[----:B0-----:R-:W-:-:S09]  /*54520*/  IMAD.WIDE R194, R53, 0x2, R66 ;  /* 0x0000000235c27825 */ /* 0x001fd200078e0242 */
[----:B------:R0:W-:Y:S01]  /*54530*/  @P0 STG.E.U16 desc[UR8][R194.64], R54 ;  /* 0x00000036c2000986 */ /* 0x0001e2000c101508 */
[----:B------:R-:W-:Y:S02]  /*54540*/  LOP3.LUT P0, RZ, R193, 0x40000, RZ, 0xc0, !PT ;  /* 0x00040000c1ff7812 */ /* 0x000fe4000780c0ff */
[----:B------:R-:W-:Y:S01]  /*54550*/  PRMT R2, R54, 0x7632, R2 ;  /* 0x0000763236027816 */ /* 0x000fe20000000002 */
[----:B0-----:R-:W-:-:S10]  /*54560*/  IMAD.WIDE R194, R53, 0x2, R64 ;  /* 0x0000000235c27825 */ /* 0x001fd400078e0240 */
[----:B------:R0:W-:Y:S01]  /*54570*/  @P0 STG.E.U16 desc[UR8][R194.64], R2 ;  /* 0x00000002c2000986 */ /* 0x0001e2000c101508 */
[----:B------:R-:W-:Y:S01]  /*54580*/  LOP3.LUT P0, RZ, R193, 0x20000, RZ, 0xc0, !PT ;  /* 0x00020000c1ff7812 */ /* 0x000fe2000780c0ff */
[----:B0-----:R-:W-:Y:S01]  /*54590*/  IMAD.WIDE R194, R56, 0x2, R66 ;  /* 0x0000000238c27825 */ /* 0x001fe200078e0242 */
[----:B------:R-:W-:-:S11]  /*545a0*/  PRMT R2, R59, 0x7632, R2 ;  /* 0x000076323b027816 */ /* 0x000fd60000000002 */
[----:B------:R0:W-:Y:S02]  /*545b0*/  @P0 STG.E.U16 desc[UR8][R194.64], R59 ;  /* 0x0000003bc2000986 */ /* 0x0001e4000c101508 */
[----:B0-----:R-:W-:-:S05]  /*545c0*/  IMAD.WIDE R194, R56, 0x2, R64 ;  /* 0x0000000238c27825 */ /* 0x001fca00078e0240 */
[----:B------:R0:W-:Y:S02]  /*545d0*/  @P2 STG.E.U16 desc[UR8][R194.64], R2 ;  /* 0x00000002c2002986 */ /* 0x0001e4000c101508 */
[----:B0-----:R-:W-:Y:S01]  /*545e0*/  PRMT R2, R191, 0x7632, R2 ;  /* 0x00007632bf027816 */ /* 0x001fe20000000002 */
[----:B--2---:R-:W-:-:S05]  /*545f0*/  IMAD.WIDE R194, R188, 0x2, R66 ;  /* 0x00000002bcc27825 */ /* 0x004fca00078e0242 */
[----:B------:R0:W-:Y:S04]  /*54600*/  @P6 STG.E.U16 desc[UR8][R194.64], R191 ;  /* 0x000000bfc2006986 */ /* 0x0001e8000c101508 */
[----:B0-----:R-:W2:Y:S01]  /*54610*/  LDL.LU R191, [R1+0x1bf4] ;  /* 0x001bf40001bf7983 */ /* 0x001ea20000300800 */
[----:B------:R-:W-:Y:S02]  /*54620*/  LOP3.LUT R193, R193, 0xffffdfff, RZ, 0xc0, !PT ;  /* 0xffffdfffc1c17812 */ /* 0x000fe400078ec0ff */
[C---:B------:R-:W-:Y:S02]  /*54630*/  LOP3.LUT P3, RZ, R192.reuse, 0x400000, RZ, 0xc0, !PT ;  /* 0x00400000c0ff7812 */ /* 0x040fe4000786c0ff */
[----:B------:R-:W-:Y:S01]  /*54640*/  LOP3.LUT P4, RZ, R192, 0x800000, RZ, 0xc0, !PT ;  /* 0x00800000c0ff7812 */ /* 0x000fe2000788c0ff */
[----:B------:R-:W-:Y:S01]  /*54650*/  IMAD.WIDE R194, R188, 0x2, R64 ;  /* 0x00000002bcc27825 */ /* 0x000fe200078e0240 */
[C---:B------:R-:W-:Y:S01]  /*54660*/  LOP3.LUT P1, RZ, R192.reuse, 0x1000000, RZ, 0xc0, !PT ;  /* 0x01000000c0ff7812 */ /* 0x040fe2000782c0ff */
[----:B------:R-:W2:Y:S01]  /*54670*/  LDL.LU R188, [R1+0x518] ;  /* 0x0005180001bc7983 */ /* 0x000ea20000300800 */
[----:B------:R-:W-:-:S03]  /*54680*/  LOP3.LUT P5, RZ, R192, 0x2000000, RZ, 0xc0, !PT ;  /* 0x02000000c0ff7812 */ /* 0x000fc600078ac0ff */
[----:B------:R-:W2:Y:S04]  /*54690*/  LDL.LU R54, [R1+0x51c] ;  /* 0x00051c0001367983 */ /* 0x000ea80000300800 */
[----:B------:R3:W-:Y:S01]  /*546a0*/  @P3 STG.E.U16 desc[UR8][R194.64], R2 ;  /* 0x00000002c2003986 */ /* 0x0007e2000c101508 */
[C---:B------:R-:W-:Y:S02]  /*546b0*/  LOP3.LUT P6, RZ, R192.reuse, 0x4000000, RZ, 0xc0, !PT ;  /* 0x04000000c0ff7812 */ /* 0x040fe400078cc0ff */
[C---:B------:R-:W-:Y:S02]  /*546c0*/  LOP3.LUT P2, RZ, R192.reuse, 0x8000000, RZ, 0xc0, !PT ;  /* 0x08000000c0ff7812 */ /* 0x040fe4000784c0ff */
[----:B------:R-:W-:Y:S01]  /*546d0*/  LOP3.LUT P3, RZ, R192, 0x20000000, RZ, 0xc0, !PT ;  /* 0x20000000c0ff7812 */ /* 0x000fe2000786c0ff */
[----:B---3--:R-:W-:-:S05]  /*546e0*/  IMAD.WIDE R194, R189, 0x2, R66 ;  /* 0x00000002bdc27825 */ /* 0x008fca00078e0242 */
[----:B----4-:R0:W-:Y:S01]  /*546f0*/  @P4 STG.E.U16 desc[UR8][R194.64], R55 ;  /* 0x00000037c2004986 */ /* 0x0101e2000c101508 */
[----:B------:R-:W-:Y:S01]  /*54700*/  PRMT R2, R55, 0x7632, R2 ;  /* 0x0000763237027816 */ /* 0x000fe20000000002 */
[----:B0-----:R-:W-:Y:S02]  /*54710*/  IMAD.WIDE R194, R189, 0x2, R64 ;  /* 0x00000002bdc27825 */ /* 0x001fe400078e0240 */
[----:B------:R-:W3:Y:S04]  /*54720*/  LDL.LU R189, [R1+0x48c] ;  /* 0x00048c0001bd7983 */ /* 0x000ee80000300800 */
[----:B------:R0:W-:Y:S01]  /*54730*/  @P1 STG.E.U16 desc[UR8][R194.64], R2 ;  /* 0x00000002c2001986 */ /* 0x0001e2000c101508 */
[----:B------:R-:W-:-:S03]  /*54740*/  LOP3.LUT P4, RZ, R192, 0x10000000, RZ, 0xc0, !PT ;  /* 0x10000000c0ff7812 */ /* 0x000fc6000788c0ff */
[----:B------:R-:W4:Y:S04]  /*54750*/  LDL.LU R56, [R1+0x520] ;  /* 0x0005200001387983 */ /* 0x000f280000300800 */
[----:B------:R-:W4:Y:S01]  /*54760*/  LDL.LU R59, [R1+0x47c] ;  /* 0x00047c00013b7983 */ /* 0x000f220000300800 */
[----:B0-----:R-:W-:-:S05]  /*54770*/  IMAD.WIDE R194, R57, 0x2, R66 ;  /* 0x0000000239c27825 */ /* 0x001fca00078e0242 */
[----:B------:R0:W-:Y:S01]  /*54780*/  @P5 STG.E.U16 desc[UR8][R194.64], R58 ;  /* 0x0000003ac2005986 */ /* 0x0001e2000c101508 */
[----:B------:R-:W-:Y:S02]  /*54790*/  LOP3.LUT P5, RZ, R192, 0x40000000, RZ, 0xc0, !PT ;  /* 0x40000000c0ff7812 */ /* 0x000fe400078ac0ff */
[----:B--2---:R-:W-:-:S13]  /*547a0*/  LOP3.LUT P0, RZ, R191, 0x8, RZ, 0xc0, !PT ;  /* 0x00000008bfff7812 */ /* 0x004fda000780c0ff */
[----:B------:R-:W-:Y:S02]  /*547b0*/  @P0 LOP3.LUT R193, R193, 0x2000, RZ, 0xfc, !PT ;  /* 0x00002000c1c10812 */ /* 0x000fe400078efcff */
[----:B------:R-:W-:Y:S02]  /*547c0*/  LOP3.LUT P0, RZ, R191, 0x4, RZ, 0xc0, !PT ;  /* 0x00000004bfff7812 */ /* 0x000fe4000780c0ff */
[----:B------:R-:W-:-:S11]  /*547d0*/  LOP3.LUT R193, R193, 0xffffbfff, RZ, 0xc0, !PT ;  /* 0xffffbfffc1c17812 */ /* 0x000fd600078ec0ff */
        /* <DEDUP_REMOVED lines=8> */
[----:B------:R-:W2:Y:S04]  /*54860*/  LDL.LU R192, [R1+0x478] ;  /* 0x0004780001c07983 */ /* 0x000ea80000300800 */
[----:B------:R-:W4:Y:S04]  /*54870*/  LDL.LU R52, [R1+0x524] ;  /* 0x0005240001347983 */ /* 0x000f280000300800 */
[----:B------:R-:W4:Y:S04]  /*54880*/  LDL.LU R53, [R1+0x460] ;  /* 0x0004600001357983 */ /* 0x000f280000300800 */
[----:B------:R-:W4:Y:S01]  /*54890*/  LDL.LU R55, [R1+0x528] ;  /* 0x0005280001377983 */ /* 0x000f220000300800 */
[----:B0-----:R-:W-:Y:S01]  /*548a0*/  IMAD.WIDE R194, R57, 0x2, R64 ;  /* 0x0000000239c27825 */ /* 0x001fe200078e0240 */
[----:B------:R-:W-:-:S02]  /*548b0*/  PRMT R2, R58, 0x7632, R2 ;  /* 0x000076323a027816 */ /* 0x000fc40000000002 */
[----:B------:R-:W4:Y:S04]  /*548c0*/  LDL.LU R57, [R1+0x450] ;  /* 0x0004500001397983 */ /* 0x000f280000300800 */
[----:B------:R0:W-:Y:S04]  /*548d0*/  @P6 STG.E.U16 desc[UR8][R194.64], R2 ;  /* 0x00000002c2006986 */ /* 0x0001e8000c101508 */
[----:B------:R-:W4:Y:S01]  /*548e0*/  LDL.LU R58, [R1+0x52c] ;  /* 0x00052c00013a7983 */ /* 0x000f220000300800 */
[----:B0-----:R-:W-:-:S05]  /*548f0*/  IMAD.WIDE R194, R188, 0x2, R66 ;  /* 0x00000002bcc27825 */ /* 0x001fca00078e0242 */
[----:B--2---:R0:W-:Y:S02]  /*54900*/  @P2 STG.E.U16 desc[UR8][R194.64], R192 ;  /* 0x000000c0c2002986 */ /* 0x0041e4000c101508 */
[----:B0-----:R-:W-:Y:S02]  /*54910*/  IMAD.WIDE R194, R188, 0x2, R64 ;  /* 0x00000002bcc27825 */ /* 0x001fe400078e0240 */
[----:B------:R-:W2:Y:S01]  /*54920*/  LDL.LU R188, [R1+0x464] ;  /* 0x0004640001bc7983 */ /* 0x000ea20000300800 */
[----:B------:R-:W-:-:S05]  /*54930*/  PRMT R2, R192, 0x7632, R2 ;  /* 0x00007632c0027816 */ /* 0x000fca0000000002 */
[----:B------:R0:W-:Y:S02]  /*54940*/  @P4 STG.E.U16 desc[UR8][R194.64], R2 ;  /* 0x00000002c2004986 */ /* 0x0001e4000c101508 */
[----:B0-----:R-:W-:Y:S01]  /*54950*/  IMAD.WIDE R194, R54, 0x2, R66 ;  /* 0x0000000236c27825 */ /* 0x001fe200078e0242 */
[----:B---3--:R-:W-:-:S04]  /*54960*/  PRMT R2, R189, 0x7632, R2 ;  /* 0x00007632bd027816 */ /* 0x008fc80000000002 */
[----:B------:R0:W-:Y:S04]  /*54970*/  @P3 STG.E.U16 desc[UR8][R194.64], R189 ;  /* 0x000000bdc2003986 */ /* 0x0001e8000c101508 */
[----:B0-----:R-:W3:Y:S01]  /*54980*/  LDL.LU R189, [R1+0x530] ;  /* 0x0005300001bd7983 */ /* 0x001ee20000300800 */
[----:B------:R-:W-:-:S03]  /*54990*/  IMAD.WIDE R194, R54, 0x2, R64 ;  /* 0x0000000236c27825 */ /* 0x000fc600078e0240 */
[----:B------:R-:W3:Y:S04]  /*549a0*/  LDL.LU R54, [R1+0x454] ;  /* 0x0004540001367983 */ /* 0x000ee80000300800 */
[----:B------:R4:W-:Y:S02]  /*549b0*/  @P5 STG.E.U16 desc[UR8][R194.64], R2 ;  /* 0x00000002c2005986 */ /* 0x0009e4000c101508 */
[----:B----4-:R-:W-:-:S05]  /*549c0*/  IMAD.WIDE R194, R56, 0x2, R66 ;  /* 0x0000000238c27825 */ /* 0x010fca00078e0242 */
[----:B------:R0:W-:Y:S01]  /*549d0*/  @P0 STG.E.U16 desc[UR8][R194.64], R59 ;  /* 0x0000003bc2000986 */ /* 0x0001e2000c101508 */
[----:B------:R-:W-:Y:S02]  /*549e0*/  LOP3.LUT P0, RZ, R193, 0x10000, RZ, 0xc0, !PT ;  /* 0x00010000c1ff7812 */ /* 0x000fe4000780c0ff */
[----:B------:R-:W-:Y:S01]  /*549f0*/  PRMT R2, R59, 0x7632, R2 ;  /* 0x000076323b027816 */ /* 0x000fe20000000002 */
[----:B0-----:R-:W-:Y:S01]  /*54a00*/  IMAD.WIDE R194, R56, 0x2, R64 ;  /* 0x0000000238c27825 */ /* 0x001fe200078e0240 */
[----:B------:R-:W-:Y:S01]  /*54a10*/  LOP3.LUT P1, RZ, R191, 0x10, RZ, 0xc0, !PT ;  /* 0x00000010bfff7812 */ /* 0x000fe2000782c0ff */
[----:B------:R-:W4:Y:S08]  /*54a20*/  LDL.LU R56, [R1+0x534] ;  /* 0x0005340001387983 */ /* 0x000f300000300800 */
[----:B------:R0:W-:Y:S01]  /*54a30*/  @P0 STG.E.U16 desc[UR8][R194.64], R2 ;  /* 0x00000002c2000986 */ /* 0x0001e2000c101508 */
[----:B------:R-:W-:-:S02]  /*54a40*/  LOP3.LUT P0, RZ, R193, 0x8000, RZ, 0xc0, !PT ;  /* 0x00008000c1ff7812 */ /* 0x000fc4000780c0ff */
[----:B------:R-:W-:Y:S01]  /*54a50*/  LOP3.LUT P6, RZ, R191, 0x20, RZ, 0xc0, !PT ;  /* 0x00000020bfff7812 */ /* 0x000fe200078cc0ff */
        /* <DEDUP_REMOVED lines=13> */
[----:B0-----:R-:W-:Y:S01]  /*54b30*/  IMAD.WIDE R194, R58, 0x2, R66 ;  /* 0x000000023ac27825 */ /* 0x001fe200078e0242 */
[C---:B------:R-:W-:Y:S02]  /*54b40*/  LOP3.LUT P2, RZ, R191.reuse, 0x40, RZ, 0xc0, !PT ;  /* 0x00000040bfff7812 */ /* 0x040fe4000784c0ff */
[----:B------:R-:W-:Y:S02]  /*54b50*/  LOP3.LUT P4, RZ, R191, 0x80, RZ, 0xc0, !PT ;  /* 0x00000080bfff7812 */ /* 0x000fe4000788c0ff */
[----:B--2---:R0:W-:Y:S01]  /*54b60*/  @P6 STG.E.U16 desc[UR8][R194.64], R188 ;  /* 0x000000bcc2006986 */ /* 0x0041e2000c101508 */
[----:B------:R-:W-:-:S03]  /*54b70*/  PRMT R2, R188, 0x7632, R2 ;  /* 0x00007632bc027816 */ /* 0x000fc60000000002 */
[----:B0-----:R-:W2:Y:S04]  /*54b80*/  LDL.LU R188, [R1+0x538] ;  /* 0x0005380001bc7983 */ /* 0x001ea80000300800 */
[----:B------:R-:W2:Y:S01]  /*54b90*/  LDL.LU R52, [R1+0x458] ;  /* 0x0004580001347983 */ /* 0x000ea20000300800 */
[----:B------:R-:W-:-:S03]  /*54ba0*/  IMAD.WIDE R194, R58, 0x2, R64 ;  /* 0x000000023ac27825 */ /* 0x000fc600078e0240 */
[----:B------:R-:W2:Y:S04]  /*54bb0*/  LDL.LU R55, [R1+0x53c] ;  /* 0x00053c0001377983 */ /* 0x000ea80000300800 */
[----:B------:R3:W-:Y:S02]  /*54bc0*/  @P2 STG.E.U16 desc[UR8][R194.64], R2 ;  /* 0x00000002c2002986 */ /* 0x0007e4000c101508 */
[----:B---3--:R-:W-:-:S05]  /*54bd0*/  IMAD.WIDE R194, R189, 0x2, R66 ;  /* 0x00000002bdc27825 */ /* 0x008fca00078e0242 */
[----:B------:R0:W-:Y:S02]  /*54be0*/  @P4 STG.E.U16 desc[UR8][R194.64], R54 ;  /* 0x00000036c2004986 */ /* 0x0001e4000c101508 */
[----:B0-----:R-:W-:Y:S02]  /*54bf0*/  IMAD.WIDE R194, R189, 0x2, R64 ;  /* 0x00000002bdc27825 */ /* 0x001fe400078e0240 */
[----:B------:R-:W3:Y:S04]  /*54c00*/  LDL.LU R189, [R1+0x46c] ;  /* 0x00046c0001bd7983 */ /* 0x000ee80000300800 */
[----:B------:R-:W3:Y:S04]  /*54c10*/  LDL.LU R57, [R1+0x540] ;  /* 0x0005400001397983 */ /* 0x000ee80000300800 */
[----:B------:R-:W3:Y:S04]  /*54c20*/  LDL.LU R58, [R1+0x45c] ;  /* 0x00045c00013a7983 */ /* 0x000ee80000300800 */
[----:B------:R-:W3:Y:S01]  /*54c30*/  LDL.LU R53, [R1+0x544] ;  /* 0x0005440001357983 */ /* 0x000ee20000300800 */
[----:B------:R-:W-:-:S03]  /*54c40*/  PRMT R2, R54, 0x7632, R2 ;  /* 0x0000763236027816 */ /* 0x000fc60000000002 */
[----:B------:R-:W3:Y:S01]  /*54c50*/  LDL.LU R54, [R1+0x440] ;  /* 0x0004400001367983 */ /* 0x000ee20000300800 */
[C---:B------:R-:W-:Y:S02]  /*54c60*/  LOP3.LUT P3, RZ, R191.reuse, 0x100, RZ, 0xc0, !PT ;  /* 0x00000100bfff7812 */ /* 0x040fe4000786c0ff */
[C---:B------:R-:W-:Y:S02]  /*54c70*/  LOP3.LUT P5, RZ, R191.reuse, 0x200, RZ, 0xc0, !PT ;  /* 0x00000200bfff7812 */ /* 0x040fe400078ac0ff */
[C---:B------:R-:W-:Y:S02]  /*54c80*/  LOP3.LUT P6, RZ, R191.reuse, 0x400, RZ, 0xc0, !PT ;  /* 0x00000400bfff7812 */ /* 0x040fe400078cc0ff */
[----:B------:R-:W-:-:S07]  /*54c90*/  LOP3.LUT P1, RZ, R191, 0x800, RZ, 0xc0, !PT ;  /* 0x00000800bfff7812 */ /* 0x000fce000782c0ff */
[----:B------:R4:W-:Y:S02]  /*54ca0*/  @P3 STG.E.U16 desc[UR8][R194.64], R2 ;  /* 0x00000002c2003986 */ /* 0x0009e4000c101508 */
[----:B----4-:R-:W-:Y:S01]  /*54cb0*/  IMAD.WIDE R194, R56, 0x2, R66 ;  /* 0x0000000238c27825 */ /* 0x010fe200078e0242 */
[----:B------:R-:W-:-:S04]  /*54cc0*/  PRMT R2, R59, 0x7632, R2 ;  /* 0x000076323b027816 */ /* 0x000fc80000000002 */
[----:B------:R0:W-:Y:S02]  /*54cd0*/  @P5 STG.E.U16 desc[UR8][R194.64], R59 ;  /* 0x0000003bc2005986 */ /* 0x0001e4000c101508 */
[----:B0-----:R-:W-:Y:S02]  /*54ce0*/  IMAD.WIDE R194, R56, 0x2, R64 ;  /* 0x0000000238c27825 */ /* 0x001fe400078e0240 */
[----:B------:R-:W4:Y:S04]  /*54cf0*/  LDL.LU R56, [R1+0x548] ;  /* 0x0005480001387983 */ /* 0x000f280000300800 */
[----:B------:R2:W-:Y:S04]  /*54d00*/  @P6 STG.E.U16 desc[UR8][R194.64], R2 ;  /* 0x00000002c2006986 */ /* 0x0005e8000c101508 */
[----:B------:R-:W4:Y:S01]  /*54d10*/  LDL.LU R59, [R1+0x430] ;  /* 0x00043000013b7983 */ /* 0x000f220000300800 */
[----:B------:R-:W-:-:S02]  /*54d20*/  LOP3.LUT P4, RZ, R191, 0x1000, RZ, 0xc0, !PT ;  /* 0x00001000bfff7812 */ /* 0x000fc4000788c0ff */
[C---:B------:R-:W-:Y:S02]  /*54d30*/  LOP3.LUT P2, RZ, R191.reuse, 0x2000, RZ, 0xc0, !PT ;  /* 0x00002000bfff7812 */ /* 0x040fe4000784c0ff */
[----:B------:R-:W-:Y:S01]  /*54d40*/  LOP3.LUT P0, RZ, R191, 0x80000, RZ, 0xc0, !PT ;  /* 0x00080000bfff7812 */ /* 0x000fe2000780c0ff */
[----:B--2---:R-:W-:-:S05]  /*54d50*/  IMAD.WIDE R194, R188, 0x2, R66 ;  /* 0x00000002bcc27825 */ /* 0x004fca00078e0242 */
[----:B------:R0:W-:Y:S02]  /*54d60*/  @P1 STG.E.U16 desc[UR8][R194.64], R52 ;  /* 0x00000034c2001986 */ /* 0x0001e4000c101508 */
[----:B0-----:R-:W-:Y:S02]  /*54d70*/  IMAD.WIDE R194, R188, 0x2, R64 ;  /* 0x00000002bcc27825 */ /* 0x001fe400078e0240 */
[----:B------:R-:W2:Y:S01]  /*54d80*/  LDL.LU R188, [R1+0x54c] ;  /* 0x00054c0001bc7983 */ /* 0x000ea20000300800 */
[----:B------:R-:W-:-:S05]  /*54d90*/  PRMT R2, R52, 0x7632, R2 ;  /* 0x0000763234027816 */ /* 0x000fca0000000002 */
[----:B------:R0:W-:Y:S02]  /*54da0*/  @P4 STG.E.U16 desc[UR8][R194.64], R2 ;  /* 0x00000002c2004986 */ /* 0x0001e4000c101508 */
[----:B0-----:R-:W-:-:S05]  /*54db0*/  IMAD.WIDE R194, R55, 0x2, R66 ;  /* 0x0000000237c27825 */ /* 0x001fca00078e0242 */
[----:B---3--:R0:W-:Y:S01]  /*54dc0*/  @P2 STG.E.U16 desc[UR8][R194.64], R189 ;  /* 0x000000bdc2002986 */ /* 0x0081e2000c101508 */
[----:B------:R-:W-:-:S03]  /*54dd0*/  PRMT R2, R189, 0x7632, R2 ;  /* 0x00007632bd027816 */ /* 0x000fc60000000002 */
[----:B0-----:R-:W3:Y:S01]  /*54de0*/  LDL.LU R189, [R1+0x550] ;  /* 0x0005500001bd7983 */ /* 0x001ee20000300800 */
[----:B------:R-:W-:-:S03]  /*54df0*/  IMAD.WIDE R194, R55, 0x2, R64 ;  /* 0x0000000237c27825 */ /* 0x000fc600078e0240 */
[----:B------:R-:W3:Y:S01]  /*54e00*/  LDL.LU R55, [R1+0x434] ;  /* 0x0004340001377983 */ /* 0x000ee20000300800 */
[----:B------:R-:W-:-:S04]  /*54e10*/  LOP3.LUT R193, R193, 0xfffffdff, RZ, 0xc0, !PT ;  /* 0xfffffdffc1c17812 */ /* 0x000fc800078ec0ff */
[----:B------:R-:W-:Y:S02]  /*54e20*/  @P0 LOP3.LUT R193, R193, 0x200, RZ, 0xfc, !PT ;  /* 0x00000200c1c10812 */ /* 0x000fe400078efcff */
[----:B------:R-:W-:Y:S02]  /*54e30*/  LOP3.LUT P0, RZ, R191, 0x40000, RZ, 0xc0, !PT ;  /* 0x00040000bfff7812 */ /* 0x000fe4000780c0ff */
[----:B------:R-:W-:-:S11]  /*54e40*/  LOP3.LUT R193, R193, 0xfffffbff, RZ, 0xc0, !PT ;  /* 0xfffffbffc1c17812 */ /* 0x000fd600078ec0ff */
[----:B------:R-:W-:Y:S02]  /*54e50*/  @P0 LOP3.LUT R193, R193, 0x400, RZ, 0xfc, !PT ;  /* 0x00000400c1c10812 */ /* 0x000fe400078efcff */
[----:B------:R-:W-:Y:S02]  /*54e60*/  LOP3.LUT P0, RZ, R191, 0x20000, RZ, 0xc0, !PT ;  /* 0x00020000bfff7812 */ /* 0x000fe4000780c0ff */
[----:B------:R-:W-:Y:S02]  /*54e70*/  LOP3.LUT R193, R193, 0xfffff7ff, RZ, 0xc0, !PT ;  /* 0xfffff7ffc1c17812 */ /* 0x000fe400078ec0ff */
[----:B------:R-:W-:-:S09]  /*54e80*/  LOP3.LUT P5, RZ, R191, 0x4000, RZ, 0xc0, !PT ;  /* 0x00004000bfff7812 */ /* 0x000fd200078ac0ff */
[----:B------:R-:W-:Y:S02]  /*54e90*/  @P0 LOP3.LUT R193, R193, 0x800, RZ, 0xfc, !PT ;  /* 0x00000800c1c10812 */ /* 0x000fe400078efcff */
[----:B------:R-:W-:Y:S02]  /*54ea0*/  LOP3.LUT P0, RZ, R191, 0x10000, RZ, 0xc0, !PT ;  /* 0x00010000bfff7812 */ /* 0x000fe4000780c0ff */
[----:B------:R-:W-:Y:S01]  /*54eb0*/  LOP3.LUT R193, R193, 0xffffefff, RZ, 0xc0, !PT ;  /* 0xffffefffc1c17812 */ /* 0x000fe200078ec0ff */
[----:B------:R0:W-:Y:S10]  /*54ec0*/  @P5 STG.E.U16 desc[UR8][R194.64], R2 ;  /* 0x00000002c2005986 */ /* 0x0001f4000c101508 */
[----:B------:R-:W-:-:S02]  /*54ed0*/  @P0 LOP3.LUT R193, R193, 0x1000, RZ, 0xfc, !PT ;  /* 0x00001000c1c10812 */ /* 0x000fc400078efcff */
[----:B------:R-:W-:Y:S01]  /*54ee0*/  LOP3.LUT P0, RZ, R191, 0x8000, RZ, 0xc0, !PT ;  /* 0x00008000bfff7812 */ /* 0x000fe2000780c0ff */
[----:B0-----:R-:W-:Y:S01]  /*54ef0*/  IMAD.WIDE R194, R57, 0x2, R66 ;  /* 0x0000000239c27825 */ /* 0x001fe200078e0242 */
[----:B------:R-:W-:-:S11]  /*54f00*/  PRMT R2, R58, 0x7632, R2 ;  /* 0x000076323a027816 */ /* 0x000fd60000000002 */
[----:B------:R0:W-:Y:S01]  /*54f10*/  @P0 STG.E.U16 desc[UR8][R194.64], R58 ;  /* 0x0000003ac2000986 */ /* 0x0001e2000c101508 */
[----:B------:R-:W-:Y:S01]  /*54f20*/  LOP3.LUT P0, RZ, R193, 0x1000, RZ, 0xc0, !PT ;  /* 0x00001000c1ff7812 */ /* 0x000fe2000780c0ff */
[----:B0-----:R-:W-:Y:S01]  /*54f30*/  IMAD.WIDE R194, R57, 0x2, R64 ;  /* 0x0000000239c27825 */ /* 0x001fe200078e0240 */
[----:B------:R-:W-:Y:S01]  /*54f40*/  LOP3.LUT P3, RZ, R191, 0x100000, RZ, 0xc0, !PT ;  /* 0x00100000bfff7812 */ /* 0x000fe2000786c0ff */
[----:B------:R-:W3:Y:S10]  /*54f50*/  LDL.LU R57, [R1+0x554] ;  /* 0x0005540001397983 */ /* 0x000ef40000300800 */
[----:B------:R0:W-:Y:S01]  /*54f60*/  @P0 STG.E.U16 desc[UR8][R194.64], R2 ;  /* 0x00000002c2000986 */ /* 0x0001e2000c101508 */
[----:B------:R-:W-:-:S02]  /*54f70*/  LOP3.LUT P0, RZ, R193, 0x800, RZ, 0xc0, !PT ;  /* 0x00000800c1ff7812 */ /* 0x000fc4000780c0ff */
[----:B------:R-:W-:Y:S01]  /*54f80*/  LOP3.LUT P6, RZ, R191, 0x200000, RZ, 0xc0, !PT ;  /* 0x00200000bfff7812 */ /* 0x000fe200078cc0ff */
[----:B------:R-:W3:Y:S01]  /*54f90*/  LDL.LU R58, [R1+0x448] ;  /* 0x00044800013a7983 */ /* 0x000ee20000300800 */
[----:B0-----:R-:W-:-:S09]  /*54fa0*/  IMAD.WIDE R194, R53, 0x2, R66 ;  /* 0x0000000235c27825 */ /* 0x001fd200078e0242 */
[----:B------:R0:W-:Y:S01]  /*54fb0*/  @P0 STG.E.U16 desc[UR8][R194.64], R54 ;  /* 0x00000036c2000986 */ /* 0x0001e2000c101508 */
[----:B------:R-:W-:Y:S02]  /*54fc0*/  LOP3.LUT P0, RZ, R193, 0x400, RZ, 0xc0, !PT ;  /* 0x00000400c1ff7812 */ /* 0x000fe4000780c0ff */
[----:B------:R-:W-:Y:S01]  /*54fd0*/  PRMT R2, R54, 0x7632, R2 ;  /* 0x0000763236027816 */ /* 0x000fe20000000002 */
[----:B0-----:R-:W-:-:S10]  /*54fe0*/  IMAD.WIDE R194, R53, 0x2, R64 ;  /* 0x0000000235c27825 */ /* 0x001fd400078e0240 */
[----:B------:R4:W-:Y:S01]  /*54ff0*/  @P0 STG.E.U16 desc[UR8][R194.64], R2 ;  /* 0x00000002c2000986 */ /* 0x0009e2000c101508 */
[----:B------:R-:W-:Y:S01]  /*55000*/  LOP3.LUT P0, RZ, R193, 0x200, RZ, 0xc0, !PT ;  /* 0x00000200c1ff7812 */ /* 0x000fe2000780c0ff */
[----:B----4-:R-:W-:Y:S01]  /*55010*/  IMAD.WIDE R194, R56, 0x2, R66 ;  /* 0x0000000238c27825 */ /* 0x010fe200078e0242 */
[----:B------:R-:W-:-:S11]  /*55020*/  PRMT R2, R59, 0x7632, R2 ;  /* 0x000076323b027816 */ /* 0x000fd60000000002 */
[----:B------:R0:W-:Y:S02]  /*55030*/  @P0 STG.E.U16 desc[UR8][R194.64], R59 ;  /* 0x0000003bc2000986 */ /* 0x0001e4000c101508 */
[----:B0-----:R-:W-:-:S05]  /*55040*/  IMAD.WIDE R194, R56, 0x2, R64 ;  /* 0x0000000238c27825 */ /* 0x001fca00078e0240 */
[----:B------:R0:W-:Y:S02]  /*55050*/  @P3 STG.E.U16 desc[UR8][R194.64], R2 ;  /* 0x00000002c2003986 */ /* 0x0001e4000c101508 */
[----:B0-----:R-:W-:Y:S02]  /*55060*/  PRMT R2, R190, 0x7632, R2 ;  /* 0x00007632be027816 */ /* 0x001fe40000000002 */
[C---:B------:R-:W-:Y:S02]  /*55070*/  LOP3.LUT P1, RZ, R191.reuse, 0x400000, RZ, 0xc0, !PT ;  /* 0x00400000bfff7812 */ /* 0x040fe4000782c0ff */
[----:B------:R-:W-:Y:S01]  /*55080*/  LOP3.LUT P4, RZ, R191, 0x800000, RZ, 0xc0, !PT ;  /* 0x00800000bfff7812 */ /* 0x000fe2000788c0ff */
[----:B--2---:R-:W-:-:S05]  /*55090*/  IMAD.WIDE R194, R188, 0x2, R66 ;  /* 0x00000002bcc27825 */ /* 0x004fca00078e0242 */
[----:B------:R0:W-:Y:S04]  /*550a0*/  @P6 STG.E.U16 desc[UR8][R194.64], R190 ;  /* 0x000000bec2006986 */ /* 0x0001e8000c101508 */
[----:B0-----:R-:W2:Y:S04]  /*550b0*/  LDL.LU R190, [R1+0x1bf0] ;  /* 0x001bf00001be7983 */ /* 0x001ea80000300800 */
[----:B------:R-:W4:Y:S04]  /*550c0*/  LDL.LU R59, [R1+0x558] ;  /* 0x00055800013b7983 */ /* 0x000f280000300800 */
[----:B------:R-:W4:Y:S04]  /*550d0*/  LDL.LU R192, [R1+0x438] ;  /* 0x0004380001c07983 */ /* 0x000f280000300800 */
[----:B------:R-:W4:Y:S01]  /*550e0*/  LDL.LU R54, [R1+0x560] ;  /* 0x0005600001367983 */ /* 0x000f220000300800 */
[----:B------:R-:W-:-:S03]  /*550f0*/  IMAD.WIDE R194, R188, 0x2, R64 ;  /* 0x00000002bcc27825 */ /* 0x000fc600078e0240 */
[----:B------:R-:W4:Y:S04]  /*55100*/  LDL.LU R188, [R1+0x44c] ;  /* 0x00044c0001bc7983 */ /* 0x000f280000300800 */
[----:B------:R3:W-:Y:S04]  /*55110*/  @P1 STG.E.U16 desc[UR8][R194.64], R2 ;  /* 0x00000002c2001986 */ /* 0x0007e8000c101508 */
[----:B------:R-:W4:Y:S01]  /*55120*/  LDL.LU R56, [R1+0x564] ;  /* 0x0005640001387983 */ /* 0x000f220000300800 */
[----:B---3--:R-:W-:-:S05]  /*55130*/  IMAD.WIDE R194, R189, 0x2, R66 ;  /* 0x00000002bdc27825 */ /* 0x008fca00078e0242 */
[----:B------:R0:W-:Y:S02]  /*55140*/  @P4 STG.E.U16 desc[UR8][R194.64], R55 ;  /* 0x00000037c2004986 */ /* 0x0001e4000c101508 */
[----:B0-----:R-:W-:Y:S02]  /*55150*/  IMAD.WIDE R194, R189, 0x2, R64 ;  /* 0x00000002bdc27825 */ /* 0x001fe400078e0240 */
[----:B------:R-:W3:Y:S04]  /*55160*/  LDL.LU R189, [R1+0x43c] ;  /* 0x00043c0001bd7983 */ /* 0x000ee80000300800 */
[----:B------:R-:W3:Y:S01]  /*55170*/  LDL.LU R52, [R1+0x568] ;  /* 0x0005680001347983 */ /* 0x000ee20000300800 */
[----:B------:R-:W-:-:S03]  /*55180*/  LOP3.LUT P2, RZ, R191, 0x1000000, RZ, 0xc0, !PT ;  /* 0x01000000bfff7812 */ /* 0x000fc6000784c0ff */
[----:B------:R-:W3:Y:S01]  /*55190*/  LDL.LU R53, [R1+0x420] ;  /* 0x0004200001357983 */ /* 0x000ee20000300800 */
[----:B------:R-:W-:Y:S02]  /*551a0*/  LOP3.LUT P5, RZ, R191, 0x2000000, RZ, 0xc0, !PT ;  /* 0x02000000bfff7812 */ /* 0x000fe400078ac0ff */
[----:B------:R-:W-:Y:S02]  /*551b0*/  PRMT R2, R55, 0x7632, R2 ;  /* 0x0000763237027816 */ /* 0x000fe40000000002 */
[C---:B------:R-:W-:Y:S01]  /*551c0*/  LOP3.LUT P6, RZ, R191.reuse, 0x4000000, RZ, 0xc0, !PT ;  /* 0x04000000bfff7812 */ /* 0x040fe200078cc0ff */
[----:B------:R-:W3:Y:S04]  /*551d0*/  LDL.LU R55, [R1+0x56c] ;  /* 0x00056c0001377983 */ /* 0x000ee80000300800 */
[----:B------:R0:W-:Y:S01]  /*551e0*/  @P2 STG.E.U16 desc[UR8][R194.64], R2 ;  /* 0x00000002c2002986 */ /* 0x0001e2000c101508 */
[----:B------:R-:W-:-:S02]  /*551f0*/  LOP3.LUT P3, RZ, R191, 0x8000000, RZ, 0xc0, !PT ;  /* 0x08000000bfff7812 */ /* 0x000fc4000786c0ff */
[----:B------:R-:W-:Y:S02]  /*55200*/  LOP3.LUT R193, R193, 0xffffffdf, RZ, 0xc0, !PT ;  /* 0xffffffdfc1c17812 */ /* 0x000fe400078ec0ff */
[C---:B------:R-:W-:Y:S02]  /*55210*/  LOP3.LUT P4, RZ, R191.reuse, 0x10000000, RZ, 0xc0, !PT ;  /* 0x10000000bfff7812 */ /* 0x040fe4000788c0ff */
[----:B------:R-:W-:Y:S01]  /*55220*/  LOP3.LUT P1, RZ, R191, 0x20000000, RZ, 0xc0, !PT ;  /* 0x20000000bfff7812 */ /* 0x000fe2000782c0ff */
[----:B0-----:R-:W-:-:S05]  /*55230*/  IMAD.WIDE R194, R57, 0x2, R66 ;  /* 0x0000000239c27825 */ /* 0x001fca00078e0242 */
[----:B------:R0:W-:Y:S01]  /*55240*/  @P5 STG.E.U16 desc[UR8][R194.64], R58 ;  /* 0x0000003ac2005986 */ /* 0x0001e2000c101508 */
[----:B------:R-:W-:Y:S01]  /*55250*/  PRMT R2, R58, 0x7632, R2 ;  /* 0x000076323a027816 */ /* 0x000fe20000000002 */
[----:B0-----:R-:W-:Y:S02]  /*55260*/  IMAD.WIDE R194, R57, 0x2, R64 ;  /* 0x0000000239c27825 */ /* 0x001fe400078e0240 */
[----:B------:R-:W3:Y:S04]  /*55270*/  LDL.LU R57, [R1+0x410] ;  /* 0x0004100001397983 */ /* 0x000ee80000300800 */
[----:B------:R4:W-:Y:S04]  /*55280*/  @P6 STG.E.U16 desc[UR8][R194.64], R2 ;  /* 0x00000002c2006986 */ /* 0x0009e8000c101508 */
[----:B------:R-:W3:Y:S01]  /*55290*/  LDL.LU R58, [R1+0x570] ;  /* 0x00057000013a7983 */ /* 0x000ee20000300800 */
[----:B------:R-:W-:-:S02]  /*552a0*/  LOP3.LUT P5, RZ, R191, 0x40000000, RZ, 0xc0, !PT ;  /* 0x40000000bfff7812 */ /* 0x000fc400078ac0ff */
[----:B--2---:R-:W-:Y:S01]  /*552b0*/  LOP3.LUT P0, RZ, R190, 0x8, RZ, 0xc0, !PT ;  /* 0x00000008beff7812 */ /* 0x004fe2000780c0ff */
[----:B----4-:R-:W-:Y:S01]  /*552c0*/  IMAD.WIDE R194, R59, 0x2, R66 ;  /* 0x000000023bc27825 */ /* 0x010fe200078e0242 */
[----:B------:R-:W-:-:S04]  /*552d0*/  PRMT R2, R192, 0x7632, R2 ;  /* 0x00007632c0027816 */ /* 0x000fc80000000002 */
[----:B------:R0:W-:Y:S07]  /*552e0*/  @P3 STG.E.U16 desc[UR8][R194.64], R192 ;  /* 0x000000c0c2003986 */ /* 0x0001ee000c101508 */
[----:B------:R-:W-:Y:S02]  /*552f0*/  @P0 LOP3.LUT R193, R193, 0x20, RZ, 0xfc, !PT ;  /* 0x00000020c1c10812 */ /* 0x000fe400078efcff */
[----:B------:R-:W-:Y:S01]  /*55300*/  LOP3.LUT P0, RZ, R190, 0x4, RZ, 0xc0, !PT ;  /* 0x00000004beff7812 */ /* 0x000fe2000780c0ff */
[----:B0-----:R-:W-:Y:S01]  /*55310*/  IMAD.WIDE R194, R59, 0x2, R64 ;  /* 0x000000023bc27825 */ /* 0x001fe200078e0240 */
[----:B------:R-:W-:Y:S01]  /*55320*/  LOP3.LUT R193, R193, 0xffffffbf, RZ, 0xc0, !PT ;  /* 0xffffffbfc1c17812 */ /* 0x000fe200078ec0ff */
[----:B------:R-:W2:Y:S04]  /*55330*/  LDL.LU R59, [R1+0x424] ;  /* 0x00042400013b7983 */ /* 0x000ea80000300800 */
[----:B------:R0:W-:Y:S06]  /*55340*/  @P4 STG.E.U16 desc[UR8][R194.64], R2 ;  /* 0x00000002c2004986 */ /* 0x0001ec000c101508 */
[----:B------:R-:W-:-:S02]  /*55350*/  @P0 LOP3.LUT R193, R193, 0x40, RZ, 0xfc, !PT ;  /* 0x00000040c1c10812 */ /* 0x000fc400078efcff */
[----:B------:R-:W-:Y:S01]  /*55360*/  LOP3.LUT P0, RZ, R190, 0x2, RZ, 0xc0, !PT ;  /* 0x00000002beff7812 */ /* 0x000fe2000780c0ff */
[----:B0-----:R-:W-:Y:S01]  /*55370*/  IMAD.WIDE R194, R54, 0x2, R66 ;  /* 0x0000000236c27825 */ /* 0x001fe200078e0242 */
[----:B------:R-:W-:-:S04]  /*55380*/  PRMT R2, R188, 0x7632, R2 ;  /* 0x00007632bc027816 */ /* 0x000fc80000000002 */
[----:B------:R0:W-:Y:S01]  /*55390*/  @P1 STG.E.U16 desc[UR8][R194.64], R188 ;  /* 0x000000bcc2001986 */ /* 0x0001e2000c101508 */
[----:B------:R-:W-:-:S03]  /*553a0*/  LOP3.LUT R193, R193, 0xffffff7f, RZ, 0xc0, !PT ;  /* 0xffffff7fc1c17812 */ /* 0x000fc600078ec0ff */
[----:B0-----:R-:W4:Y:S01]  /*553b0*/  LDL.LU R188, [R1+0x574] ;  /* 0x0005740001bc7983 */ /* 0x001f220000300800 */
[----:B------:R-:W-:-:S03]  /*553c0*/  IMAD.WIDE R194, R54, 0x2, R64 ;  /* 0x0000000236c27825 */ /* 0x000fc600078e0240 */
[----:B------:R-:W4:Y:S01]  /*553d0*/  LDL.LU R54, [R1+0x414] ;  /* 0x0004140001367983 */ /* 0x000f220000300800 */
[----:B------:R-:W-:Y:S02]  /*553e0*/  @P0 LOP3.LUT R193, R193, 0x80, RZ, 0xfc, !PT ;  /* 0x00000080c1c10812 */ /* 0x000fe400078efcff */
[----:B------:R-:W-:Y:S02]  /*553f0*/  LOP3.LUT P0, RZ, R190, 0x1, RZ, 0xc0, !PT ;  /* 0x00000001beff7812 */ /* 0x000fe4000780c0ff */
[----:B------:R-:W-:Y:S01]  /*55400*/  LOP3.LUT R193, R193, 0xfffffeff, RZ, 0xc0, !PT ;  /* 0xfffffeffc1c17812 */ /* 0x000fe200078ec0ff */
[----:B------:R0:W-:Y:S10]  /*55410*/  @P5 STG.E.U16 desc[UR8][R194.64], R2 ;  /* 0x00000002c2005986 */ /* 0x0001f4000c101508 */
[----:B------:R-:W-:-:S02]  /*55420*/  @P0 LOP3.LUT R193, R193, 0x100, RZ, 0xfc, !PT ;  /* 0x00000100c1c10812 */ /* 0x000fc400078efcff */
[----:B------:R-:W-:Y:S01]  /*55430*/  LOP3.LUT P0, RZ, R191, 0x80000000, RZ, 0xc0, !PT ;  /* 0x80000000bfff7812 */ /* 0x000fe2000780c0ff */
[----:B0-----:R-:W-:Y:S01]  /*55440*/  IMAD.WIDE R194, R56, 0x2, R66 ;  /* 0x0000000238c27825 */ /* 0x001fe200078e0242 */
[----:B---3--:R-:W-:-:S11]  /*55450*/  PRMT R2, R189, 0x7632, R2 ;  /* 0x00007632bd027816 */ /* 0x008fd60000000002 */
[----:B------:R0:W-:Y:S04]  /*55460*/  @P0 STG.E.U16 desc[UR8][R194.64], R189 ;  /* 0x000000bdc2000986 */ /* 0x0001e8000c101508 */
[----:B0-----:R-:W3:Y:S01]  /*55470*/  LDL.LU R189, [R1+0x578] ;  /* 0x0005780001bd7983 */ /* 0x001ee20000300800 */
[----:B------:R-:W-:-:S03]  /*55480*/  IMAD.WIDE R194, R56, 0x2, R64 ;  /* 0x0000000238c27825 */ /* 0x000fc600078e0240 */
[----:B------:R-:W3:Y:S01]  /*55490*/  LDL.LU R56, [R1+0x428] ;  /* 0x0004280001387983 */ /* 0x000ee20000300800 */
[----:B------:R-:W-:-:S13]  /*554a0*/  LOP3.LUT P0, RZ, R193, 0x100, RZ, 0xc0, !PT ;  /* 0x00000100c1ff7812 */ /* 0x000fda000780c0ff */
[----:B------:R0:W-:Y:S01]  /*554b0*/  @P0 STG.E.U16 desc[UR8][R194.64], R2 ;  /* 0x00000002c2000986 */ /* 0x0001e2000c101508 */
[----:B------:R-:W-:Y:S01]  /*554c0*/  LOP3.LUT P0, RZ, R193, 0x80, RZ, 0xc0, !PT ;  /* 0x00000080c1ff7812 */ /* 0x000fe2000780c0ff */
[----:B0-----:R-:W-:-:S12]  /*554d0*/  IMAD.WIDE R194, R52, 0x2, R66 ;  /* 0x0000000234c27825 */ /* 0x001fd800078e0242 */
[----:B------:R0:W-:Y:S01]  /*554e0*/  @P0 STG.E.U16 desc[UR8][R194.64], R53 ;  /* 0x00000035c2000986 */ /* 0x0001e2000c101508 */
[----:B------:R-:W-:Y:S02]  /*554f0*/  LOP3.LUT P0, RZ, R193, 0x40, RZ, 0xc0, !PT ;  /* 0x00000040c1ff7812 */ /* 0x000fe4000780c0ff */
[----:B------:R-:W-:Y:S01]  /*55500*/  PRMT R2, R53, 0x7632, R2 ;  /* 0x0000763235027816 */ /* 0x000fe20000000002 */
[----:B0-----:R-:W-:-:S10]  /*55510*/  IMAD.WIDE R194, R52, 0x2, R64 ;  /* 0x0000000234c27825 */ /* 0x001fd400078e0240 */
[----:B------:R0:W-:Y:S01]  /*55520*/  @P0 STG.E.U16 desc[UR8][R194.64], R2 ;  /* 0x00000002c2000986 */ /* 0x0001e2000c101508 */
[----:B------:R-:W-:Y:S02]  /*55530*/  LOP3.LUT P0, RZ, R193, 0x20, RZ, 0xc0, !PT ;  /* 0x00000020c1ff7812 */ /* 0x000fe4000780c0ff */
[C---:B------:R-:W-:Y:S02]  /*55540*/  LOP3.LUT P2, RZ, R190.reuse, 0x10, RZ, 0xc0, !PT ;  /* 0x00000010beff7812 */ /* 0x040fe4000784c0ff */
[----:B------:R-:W-:Y:S01]  /*55550*/  LOP3.LUT P6, RZ, R190, 0x20, RZ, 0xc0, !PT ;  /* 0x00000020beff7812 */ /* 0x000fe200078cc0ff */
[----:B0-----:R-:W-:Y:S01]  /*55560*/  IMAD.WIDE R194, R55, 0x2, R66 ;  /* 0x0000000237c27825 */ /* 0x001fe200078e0242 */
[----:B------:R-:W-:-:S07]  /*55570*/  PRMT R2, R57, 0x7632, R2 ;  /* 0x0000763239027816 */ /* 0x000fce0000000002 */
[----:B------:R0:W-:Y:S01]  /*55580*/  @P0 STG.E.U16 desc[UR8][R194.64], R57 ;  /* 0x00000039c2000986 */ /* 0x0001e2000c101508 */
[C---:B------:R-:W-:Y:S01]  /*55590*/  LOP3.LUT P3, RZ, R190.reuse, 0x40, RZ, 0xc0, !PT ;  /* 0x00000040beff7812 */ /* 0x040fe2000786c0ff */
[----:B0-----:R-:W-:Y:S01]  /*555a0*/  IMAD.WIDE R194, R55, 0x2, R64 ;  /* 0x0000000237c27825 */ /* 0x001fe200078e0240 */
[----:B------:R-:W-:Y:S01]  /*555b0*/  LOP3.LUT P4, RZ, R190, 0x80, RZ, 0xc0, !PT ;  /* 0x00000080beff7812 */ /* 0x000fe2000788c0ff */
[----:B------:R-:W3:Y:S04]  /*555c0*/  LDL.LU R57, [R1+0x57c] ;  /* 0x00057c0001397983 */ /* 0x000ee80000300800 */
[----:B------:R0:W-:Y:S02]  /*555d0*/  @P2 STG.E.U16 desc[UR8][R194.64], R2 ;  /* 0x00000002c2002986 */ /* 0x0001e4000c101508 */
[----:B0-----:R-:W-:Y:S01]  /*555e0*/  IMAD.WIDE R194, R58, 0x2, R66 ;  /* 0x000000023ac27825 */ /* 0x001fe200078e0242 */
[----:B------:R-:W-:-:S02]  /*555f0*/  LOP3.LUT P1, RZ, R190, 0x100, RZ, 0xc0, !PT ;  /* 0x00000100beff7812 */ /* 0x000fc4000782c0ff */
[----:B------:R-:W-:Y:S02]  /*55600*/  LOP3.LUT P5, RZ, R190, 0x200, RZ, 0xc0, !PT ;  /* 0x00000200beff7812 */ /* 0x000fe400078ac0ff */
[----:B--2---:R0:W-:Y:S01]  /*55610*/  @P6 STG.E.U16 desc[UR8][R194.64], R59 ;  /* 0x0000003bc2006986 */ /* 0x0041e2000c101508 */
[----:B------:R-:W-:Y:S01]  /*55620*/  PRMT R2, R59, 0x7632, R2 ;  /* 0x000076323b027816 */ /* 0x000fe20000000002 */
[----:B0-----:R-:W-:Y:S02]  /*55630*/  IMAD.WIDE R194, R58, 0x2, R64 ;  /* 0x000000023ac27825 */ /* 0x001fe400078e0240 */
[----:B------:R-:W2:Y:S04]  /*55640*/  LDL.LU R58, [R1+0x418] ;  /* 0x00041800013a7983 */ /* 0x000ea80000300800 */
[----:B------:R4:W-:Y:S02]  /*55650*/  @P3 STG.E.U16 desc[UR8][R194.64], R2 ;  /* 0x00000002c2003986 */ /* 0x0009e4000c101508 */
[----:B----4-:R-:W-:-:S05]  /*55660*/  IMAD.WIDE R194, R188, 0x2, R66 ;  /* 0x00000002bcc27825 */ /* 0x010fca00078e0242 */
[----:B------:R0:W-:Y:S02]  /*55670*/  @P4 STG.E.U16 desc[UR8][R194.64], R54 ;  /* 0x00000036c2004986 */ /* 0x0001e4000c101508 */
[----:B0-----:R-:W-:Y:S02]  /*55680*/  IMAD.WIDE R194, R188, 0x2, R64 ;  /* 0x00000002bcc27825 */ /* 0x001fe400078e0240 */
[----:B------:R-:W4:Y:S04]  /*55690*/  LDL.LU R188, [R1+0x580] ;  /* 0x0005800001bc7983 */ /* 0x000f280000300800 */
[----:B------:R-:W4:Y:S04]  /*556a0*/  LDL.LU R59, [R1+0x42c] ;  /* 0x00042c00013b7983 */ /* 0x000f280000300800 */
[----:B------:R-:W4:Y:S04]  /*556b0*/  LDL.LU R52, [R1+0x584] ;  /* 0x0005840001347983 */ /* 0x000f280000300800 */
[----:B------:R-:W4:Y:S01]  /*556c0*/  LDL.LU R55, [R1+0x41c] ;  /* 0x00041c0001377983 */ /* 0x000f220000300800 */
[----:B------:R-:W-:-:S05]  /*556d0*/  PRMT R2, R54, 0x7632, R2 ;  /* 0x0000763236027816 */ /* 0x000fca0000000002 */
[----:B------:R3:W-:Y:S02]  /*556e0*/  @P1 STG.E.U16 desc[UR8][R194.64], R2 ;  /* 0x00000002c2001986 */ /* 0x0007e4000c101508 */
[----:B---3--:R-:W-:-:S05]  /*556f0*/  IMAD.WIDE R194, R189, 0x2, R66 ;  /* 0x00000002bdc27825 */ /* 0x008fca00078e0242 */
[----:B------:R0:W-:Y:S02]  /*55700*/  @P5 STG.E.U16 desc[UR8][R194.64], R56 ;  /* 0x00000038c2005986 */ /* 0x0001e4000c101508 */
[----:B0-----:R-:W-:Y:S02]  /*55710*/  IMAD.WIDE R194, R189, 0x2, R64 ;  /* 0x00000002bdc27825 */ /* 0x001fe400078e0240 */
[----:B------:R-:W3:Y:S04]  /*55720*/  LDL.LU R189, [R1+0x588] ;  /* 0x0005880001bd7983 */ /* 0x000ee80000300800 */
[----:B------:R-:W3:Y:S01]  /*55730*/  LDL.LU R192, [R1+0x400] ;  /* 0x0004000001c07983 */ /* 0x000ee20000300800 */
[C---:B------:R-:W-:Y:S02]  /*55740*/  LOP3.LUT P0, RZ, R190.reuse, 0x80000, RZ, 0xc0, !PT ;  /* 0x00080000beff7812 */ /* 0x040fe4000780c0ff */
[----:B------:R-:W-:Y:S01]  /*55750*/  LOP3.LUT R193, R193, 0xfffffffd, RZ, 0xc0, !PT ;  /* 0xfffffffdc1c17812 */ /* 0x000fe200078ec0ff */
[----:B------:R-:W3:Y:S01]  /*55760*/  LDL.LU R53, [R1+0x58c] ;  /* 0x00058c0001357983 */ /* 0x000ee20000300800 */
[----:B------:R-:W-:-:S02]  /*55770*/  LOP3.LUT P6, RZ, R190, 0x400, RZ, 0xc0, !PT ;  /* 0x00000400beff7812 */ /* 0x000fc400078cc0ff */
[C---:B------:R-:W-:Y:S01]  /*55780*/  LOP3.LUT P2, RZ, R190.reuse, 0x800, RZ, 0xc0, !PT ;  /* 0x00000800beff7812 */ /* 0x040fe2000784c0ff */
[----:B------:R-:W3:Y:S06]  /*55790*/  LDL.LU R54, [R1+0x3f0] ;  /* 0x0003f00001367983 */ /* 0x000eec0000300800 */
[----:B------:R-:W-:Y:S02]  /*557a0*/  @P0 LOP3.LUT R193, R193, 0x2, RZ, 0xfc, !PT ;  /* 0x00000002c1c10812 */ /* 0x000fe400078efcff */
[----:B------:R-:W-:Y:S02]  /*557b0*/  LOP3.LUT P0, RZ, R190, 0x40000, RZ, 0xc0, !PT ;  /* 0x00040000beff7812 */ /* 0x000fe4000780c0ff */
[----:B------:R-:W-:-:S02]  /*557c0*/  LOP3.LUT R193, R193, 0xfffffffb, RZ, 0xc0, !PT ;  /* 0xfffffffbc1c17812 */ /* 0x000fc400078ec0ff */
[----:B------:R-:W-:-:S09]  /*557d0*/  PRMT R2, R56, 0x7632, R2 ;  /* 0x0000763238027816 */ /* 0x000fd20000000002 */
[----:B------:R-:W-:Y:S02]  /*557e0*/  @P0 LOP3.LUT R193, R193, 0x4, RZ, 0xfc, !PT ;  /* 0x00000004c1c10812 */ /* 0x000fe400078efcff */
[C---:B------:R-:W-:Y:S02]  /*557f0*/  LOP3.LUT P0, RZ, R190.reuse, 0x20000, RZ, 0xc0, !PT ;  /* 0x00020000beff7812 */ /* 0x040fe4000780c0ff */
[----:B------:R-:W-:Y:S01]  /*55800*/  LOP3.LUT R193, R193, 0xfffffff7, RZ, 0xc0, !PT ;  /* 0xfffffff7c1c17812 */ /* 0x000fe200078ec0ff */
[----:B------:R0:W-:Y:S01]  /*55810*/  @P6 STG.E.U16 desc[UR8][R194.64], R2 ;  /* 0x00000002c2006986 */ /* 0x0001e2000c101508 */
[C---:B------:R-:W-:Y:S02]  /*55820*/  LOP3.LUT P4, RZ, R190.reuse, 0x1000, RZ, 0xc0, !PT ;  /* 0x00001000beff7812 */ /* 0x040fe4000788c0ff */
[----:B------:R-:W-:-:S07]  /*55830*/  LOP3.LUT P3, RZ, R190, 0x2000, RZ, 0xc0, !PT ;  /* 0x00002000beff7812 */ /* 0x000fce000786c0ff */
[----:B------:R-:W-:Y:S02]  /*55840*/  @P0 LOP3.LUT R193, R193, 0x8, RZ, 0xfc, !PT ;  /* 0x00000008c1c10812 */ /* 0x000fe400078efcff */
[C---:B------:R-:W-:Y:S02]  /*55850*/  LOP3.LUT P0, RZ, R190.reuse, 0x10000, RZ, 0xc0, !PT ;  /* 0x00010000beff7812 */ /* 0x040fe4000780c0ff */
[----:B------:R-:W-:Y:S01]  /*55860*/  LOP3.LUT P5, RZ, R190, 0x4000, RZ, 0xc0, !PT ;  /* 0x00004000beff7812 */ /* 0x000fe200078ac0ff */
[----:B0-----:R-:W-:Y:S01]  /*55870*/  IMAD.WIDE R194, R57, 0x2, R66 ;  /* 0x0000000239c27825 */ /* 0x001fe200078e0242 */
[----:B------:R-:W-:-:S09]  /*55880*/  LOP3.LUT R193, R193, 0xffffffef, RZ, 0xc0, !PT ;  /* 0xffffffefc1c17812 */ /* 0x000fd200078ec0ff */
[----:B------:R-:W-:Y:S02]  /*55890*/  @P0 LOP3.LUT R193, R193, 0x10, RZ, 0xfc, !PT ;  /* 0x00000010c1c10812 */ /* 0x000fe400078efcff */
[----:B------:R-:W-:Y:S01]  /*558a0*/  LOP3.LUT P0, RZ, R190, 0x8000, RZ, 0xc0, !PT ;  /* 0x00008000beff7812 */ /* 0x000fe2000780c0ff */
[----:B--2---:R0:W-:Y:S01]  /*558b0*/  @P2 STG.E.U16 desc[UR8][R194.64], R58 ;  /* 0x0000003ac2002986 */ /* 0x0041e2000c101508 */
[----:B------:R-:W-:Y:S01]  /*558c0*/  PRMT R2, R58, 0x7632, R2 ;  /* 0x000076323a027816 */ /* 0x000fe20000000002 */
[----:B0-----:R-:W-:Y:S02]  /*558d0*/  IMAD.WIDE R194, R57, 0x2, R64 ;  /* 0x0000000239c27825 */ /* 0x001fe400078e0240 */
[----:B------:R-:W2:Y:S04]  /*558e0*/  LDL.LU R57, [R1+0x590] ;  /* 0x0005900001397983 */ /* 0x000ea80000300800 */
[----:B------:R4:W-:Y:S04]  /*558f0*/  @P4 STG.E.U16 desc[UR8][R194.64], R2 ;  /* 0x00000002c2004986 */ /* 0x0009e8000c101508 */
[----:B------:R-:W2:Y:S04]  /*55900*/  LDL.LU R56, [R1+0x404] ;  /* 0x0004040001387983 */ /* 0x000ea80000300800 */
[----:B------:R-:W2:Y:S01]  /*55910*/  LDL.LU R58, [R1+0x1bec] ;  /* 0x001bec00013a7983 */ /* 0x000ea20000300800 */
[----:B----4-:R-:W-:Y:S01]  /*55920*/  IMAD.WIDE R194, R188, 0x2, R66 ;  /* 0x00000002bcc27825 */ /* 0x010fe200078e0242 */
[----:B------:R-:W-:-:S04]  /*55930*/  PRMT R2, R59, 0x7632, R2 ;  /* 0x000076323b027816 */ /* 0x000fc80000000002 */
[----:B------:R0:W-:Y:S02]  /*55940*/  @P3 STG.E.U16 desc[UR8][R194.64], R59 ;  /* 0x0000003bc2003986 */ /* 0x0001e4000c101508 */
[----:B0-----:R-:W-:Y:S02]  /*55950*/  IMAD.WIDE R194, R188, 0x2, R64 ;  /* 0x00000002bcc27825 */ /* 0x001fe400078e0240 */
[----:B------:R-:W4:Y:S04]  /*55960*/  LDL.LU R188, [R1+0x1be8] ;  /* 0x001be80001bc7983 */ /* 0x000f280000300800 */
[----:B------:R0:W-:Y:S04]  /*55970*/  @P5 STG.E.U16 desc[UR8][R194.64], R2 ;  /* 0x00000002c2005986 */ /* 0x0001e8000c101508 */
        /* <DEDUP_REMOVED lines=10> */
[----:B---3--:R-:W-:-:S09]  /*55a20*/  IMAD.WIDE R194, R189, 0x2, R66 ;  /* 0x00000002bdc27825 */ /* 0x008fd200078e0242 */
[----:B------:R0:W-:Y:S02]  /*55a30*/  @P0 STG.E.U16 desc[UR8][R194.64], R192 ;  /* 0x000000c0c2000986 */ /* 0x0001e4000c101508 */
[----:B0-----:R-:W-:Y:S02]  /*55a40*/  IMAD.WIDE R194, R189, 0x2, R64 ;  /* 0x00000002bdc27825 */ /* 0x001fe400078e0240 */
[----:B------:R-:W3:Y:S01]  /*55a50*/  LDL.LU R189, [R1+0x1be4] ;  /* 0x001be40001bd7983 */ /* 0x000ee20000300800 */
[----:B------:R-:W-:Y:S02]  /*55a60*/  LOP3.LUT P0, RZ, R193, 0x4, RZ, 0xc0, !PT ;  /* 0x00000004c1ff7812 */ /* 0x000fe4000780c0ff */
[----:B------:R-:W-:Y:S02]  /*55a70*/  PRMT R2, R192, 0x7632, R2 ;  /* 0x00007632c0027816 */ /* 0x000fe40000000002 */
[----:B------:R-:W-:-:S09]  /*55a80*/  LOP3.LUT P1, RZ, R190, 0x100000, RZ, 0xc0, !PT ;  /* 0x00100000beff7812 */ /* 0x000fd2000782c0ff */
[----:B------:R0:W-:Y:S01]  /*55a90*/  @P0 STG.E.U16 desc[UR8][R194.64], R2 ;  /* 0x00000002c2000986 */ /* 0x0001e2000c101508 */
[----:B------:R-:W-:Y:S02]  /*55aa0*/  LOP3.LUT P0, RZ, R193, 0x2, RZ, 0xc0, !PT ;  /* 0x00000002c1ff7812 */ /* 0x000fe4000780c0ff */
[----:B------:R-:W-:Y:S01]  /*55ab0*/  LOP3.LUT P6, RZ, R190, 0x200000, RZ, 0xc0, !PT ;  /* 0x00200000beff7812 */ /* 0x000fe200078cc0ff */
[----:B0-----:R-:W-:Y:S01]  /*55ac0*/  IMAD.WIDE R194, R53, 0x2, R66 ;  /* 0x0000000235c27825 */ /* 0x001fe200078e0242 */
[----:B------:R-:W-:-:S09]  /*55ad0*/  PRMT R2, R54, 0x7632, R2 ;  /* 0x0000763236027816 */ /* 0x000fd20000000002 */
[----:B------:R0:W-:Y:S01]  /*55ae0*/  @P0 STG.E.U16 desc[UR8][R194.64], R54 ;  /* 0x00000036c2000986 */ /* 0x0001e2000c101508 */
[----:B------:R-:W-:Y:S01]  /*55af0*/  LOP3.LUT P2, RZ, R190, 0x400000, RZ, 0xc0, !PT ;  /* 0x00400000beff7812 */ /* 0x000fe2000784c0ff */
[----:B0-----:R-:W-:-:S05]  /*55b00*/  IMAD.WIDE R194, R53, 0x2, R64 ;  /* 0x0000000235c27825 */ /* 0x001fca00078e0240 */
[----:B------:R2:W-:Y:S01]  /*55b10*/  @P1 STG.E.U16 desc[UR8][R194.64], R2 ;  /* 0x00000002c2001986 */ /* 0x0005e2000c101508 */
[----:B------:R-:W-:Y:S01]  /*55b20*/  LOP3.LUT P4, RZ, R190, 0x800000, RZ, 0xc0, !PT ;  /* 0x00800000beff7812 */ /* 0x000fe2000788c0ff */
[----:B--2---:R-:W-:-:S05]  /*55b30*/  IMAD.WIDE R194, R57, 0x2, R66 ;  /* 0x0000000239c27825 */ /* 0x004fca00078e0242 */
[----:B------:R0:W-:Y:S01]  /*55b40*/  @P6 STG.E.U16 desc[UR8][R194.64], R56 ;  /* 0x00000038c2006986 */ /* 0x0001e2000c101508 */
[----:B------:R-:W-:Y:S01]  /*55b50*/  PRMT R2, R56, 0x7632, R2 ;  /* 0x0000763238027816 */ /* 0x000fe20000000002 */
[----:B0-----:R-:W-:Y:S02]  /*55b60*/  IMAD.WIDE R194, R57, 0x2, R64 ;  /* 0x0000000239c27825 */ /* 0x001fe400078e0240 */
[----:B------:R-:W2:Y:S04]  /*55b70*/  LDL.LU R57, [R1+0x59c] ;  /* 0x00059c0001397983 */ /* 0x000ea80000300800 */
[----:B------:R4:W-:Y:S04]  /*55b80*/  @P2 STG.E.U16 desc[UR8][R194.64], R2 ;  /* 0x00000002c2002986 */ /* 0x0009e8000c101508 */
[----:B------:R-:W2:Y:S04]  /*55b90*/  LDL.LU R192, [R1+0x3f8] ;  /* 0x0003f80001c07983 */ /* 0x000ea80000300800 */
[----:B------:R-:W2:Y:S01]  /*55ba0*/  LDL.LU R53, [R1+0x5a0] ;  /* 0x0005a00001357983 */ /* 0x000ea20000300800 */
[----:B----4-:R-:W-:-:S05]  /*55bb0*/  IMAD.WIDE R194, R59, 0x2, R66 ;  /* 0x000000023bc27825 */ /* 0x010fca00078e0242 */
[----:B---3--:R0:W-:Y:S01]  /*55bc0*/  @P4 STG.E.U16 desc[UR8][R194.64], R189 ;  /* 0x000000bdc2004986 */ /* 0x0081e2000c101508 */
[----:B------:R-:W-:Y:S01]  /*55bd0*/  PRMT R2, R189, 0x7632, R2 ;  /* 0x00007632bd027816 */ /* 0x000fe20000000002 */
[----:B0-----:R-:W-:Y:S02]  /*55be0*/  IMAD.WIDE R194, R59, 0x2, R64 ;  /* 0x000000023bc27825 */ /* 0x001fe400078e0240 */
[----:B------:R-:W3:Y:S04]  /*55bf0*/  LDL.LU R59, [R1+0x40c] ;  /* 0x00040c00013b7983 */ /* 0x000ee80000300800 */
[----:B------:R-:W4:Y:S04]  /*55c00*/  LDL.LU R54, [R1+0x5a4] ;  /* 0x0005a40001367983 */ /* 0x000f280000300800 */
[----:B------:R-:W4:Y:S04]  /*55c10*/  LDL.LU R56, [R1+0x3fc] ;  /* 0x0003fc0001387983 */ /* 0x000f280000300800 */
[----:B------:R-:W3:Y:S01]  /*55c20*/  LDL.LU R189, [R1+0x1be0] ;  /* 0x001be00001bd7983 */ /* 0x000ee20000300800 */
[----:B------:R-:W-:-:S02]  /*55c30*/  LOP3.LUT R191, R191, 0xdfffffff, RZ, 0xc0, !PT ;  /* 0xdfffffffbfbf7812 */ /* 0x000fc400078ec0ff */
[C---:B------:R-:W-:Y:S02]  /*55c40*/  LOP3.LUT P3, RZ, R190.reuse, 0x1000000, RZ, 0xc0, !PT ;  /* 0x01000000beff7812 */ /* 0x040fe4000786c0ff */
[C---:B------:R-:W-:Y:S02]  /*55c50*/  LOP3.LUT P5, RZ, R190.reuse, 0x2000000, RZ, 0xc0, !PT ;  /* 0x02000000beff7812 */ /* 0x040fe400078ac0ff */
[C---:B------:R-:W-:Y:S02]  /*55c60*/  LOP3.LUT P6, RZ, R190.reuse, 0x4000000, RZ, 0xc0, !PT ;  /* 0x04000000beff7812 */ /* 0x040fe400078cc0ff */
[----:B------:R-:W-:-:S07]  /*55c70*/  LOP3.LUT P1, RZ, R190, 0x8000000, RZ, 0xc0, !PT ;  /* 0x08000000beff7812 */ /* 0x000fce000782c0ff */
[----:B------:R0:W-:Y:S01]  /*55c80*/  @P3 STG.E.U16 desc[UR8][R194.64], R2 ;  /* 0x00000002c2003986 */ /* 0x0001e2000c101508 */
[----:B------:R-:W-:Y:S01]  /*55c90*/  LOP3.LUT P4, RZ, R190, 0x10000000, RZ, 0xc0, !PT ;  /* 0x10000000beff7812 */ /* 0x000fe2000788c0ff */
[----:B0-----:R-:W-:Y:S01]  /*55ca0*/  IMAD.WIDE R194, R52, 0x2, R66 ;  /* 0x0000000234c27825 */ /* 0x001fe200078e0242 */
[----:B------:R-:W-:-:S04]  /*55cb0*/  PRMT R2, R55, 0x7632, R2 ;  /* 0x0000763237027816 */ /* 0x000fc80000000002 */
[----:B------:R0:W-:Y:S01]  /*55cc0*/  @P5 STG.E.U16 desc[UR8][R194.64], R55 ;  /* 0x00000037c2005986 */ /* 0x0001e2000c101508 */
[----:B------:R-:W-:Y:S01]  /*55cd0*/  LOP3.LUT P2, RZ, R190, 0x20000000, RZ, 0xc0, !PT ;  /* 0x20000000beff7812 */ /* 0x000fe2000784c0ff */
[----:B0-----:R-:W-:-:S05]  /*55ce0*/  IMAD.WIDE R194, R52, 0x2, R64 ;  /* 0x0000000234c27825 */ /* 0x001fca00078e0240 */
[----:B------:R2:W-:Y:S01]  /*55cf0*/  @P6 STG.E.U16 desc[UR8][R194.64], R2 ;  /* 0x00000002c2006986 */ /* 0x0005e2000c101508 */
[----:B------:R-:W-:Y:S02]  /*55d00*/  LOP3.LUT P5, RZ, R190, 0x40000000, RZ, 0xc0, !PT ;  /* 0x40000000beff7812 */ /* 0x000fe400078ac0ff */
[----:B------:R-:W-:Y:S01]  /*55d10*/  LOP3.LUT R193, R193, 0xfffffffe, RZ, 0xc0, !PT ;  /* 0xfffffffec1c17812 */ /* 0x000fe200078ec0ff */
[----:B--2---:R-:W-:-:S05]  /*55d20*/  IMAD.WIDE R194, R57, 0x2, R66 ;  /* 0x0000000239c27825 */ /* 0x004fca00078e0242 */
[----:B------:R0:W-:Y:S01]  /*55d30*/  @P1 STG.E.U16 desc[UR8][R194.64], R192 ;  /* 0x000000c0c2001986 */ /* 0x0001e2000c101508 */
[----:B------:R-:W-:Y:S01]  /*55d40*/  PRMT R2, R192, 0x7632, R2 ;  /* 0x00007632c0027816 */ /* 0x000fe20000000002 */
[----:B0-----:R-:W-:-:S05]  /*55d50*/  IMAD.WIDE R194, R57, 0x2, R64 ;  /* 0x0000000239c27825 */ /* 0x001fca00078e0240 */
[----:B------:R0:W-:Y:S02]  /*55d60*/  @P4 STG.E.U16 desc[UR8][R194.64], R2 ;  /* 0x00000002c2004986 */ /* 0x0001e4000c101508 */
[----:B0-----:R-:W-:Y:S01]  /*55d70*/  IMAD.WIDE R194, R53, 0x2, R66 ;  /* 0x0000000235c27825 */ /* 0x001fe200078e0242 */
[----:B---3--:R-:W-:-:S13]  /*55d80*/  LOP3.LUT P0, RZ, R189, 0x8, RZ, 0xc0, !PT ;  /* 0x00000008bdff7812 */ /* 0x008fda000780c0ff */
[----:B------:R-:W-:Y:S02]  /*55d90*/  @P0 LOP3.LUT R191, R191, 0x20000000, RZ, 0xfc, !PT ;  /* 0x20000000bfbf0812 */ /* 0x000fe400078efcff */
[----:B------:R-:W-:Y:S02]  /*55da0*/  LOP3.LUT P0, RZ, R189, 0x4, RZ, 0xc0, !PT ;  /* 0x00000004bdff7812 */ /* 0x000fe4000780c0ff */
[----:B------:R-:W-:-:S11]  /*55db0*/  LOP3.LUT R191, R191, 0xbfffffff, RZ, 0xc0, !PT ;  /* 0xbfffffffbfbf7812 */ /* 0x000fd600078ec0ff */
[----:B------:R-:W-:Y:S02]  /*55dc0*/  @P0 LOP3.LUT R191, R191, 0x40000000, RZ, 0xfc, !PT ;  /* 0x40000000bfbf0812 */ /* 0x000fe400078efcff */
[----:B------:R-:W-:Y:S02]  /*55dd0*/  LOP3.LUT P0, RZ, R189, 0x2, RZ, 0xc0, !PT ;  /* 0x00000002bdff7812 */ /* 0x000fe4000780c0ff */
[----:B------:R-:W-:-:S11]  /*55de0*/  LOP3.LUT R191, R191, 0x7fffffff, RZ, 0xc0, !PT ;  /* 0x7fffffffbfbf7812 */ /* 0x000fd600078ec0ff */
[----:B------:R-:W-:Y:S02]  /*55df0*/  @P0 LOP3.LUT R191, R191, 0x80000000, RZ, 0xfc, !PT ;  /* 0x80000000bfbf0812 */ /* 0x000fe400078efcff */
[----:B------:R-:W-:Y:S01]  /*55e00*/  LOP3.LUT P0, RZ, R189, 0x1, RZ, 0xc0, !PT ;  /* 0x00000001bdff7812 */ /* 0x000fe2000780c0ff */
[----:B------:R0:W-:Y:S01]  /*55e10*/  @P2 STG.E.U16 desc[UR8][R194.64], R59 ;  /* 0x0000003bc2002986 */ /* 0x0001e2000c101508 */
[----:B------:R-:W-:-:S11]  /*55e20*/  PRMT R2, R59, 0x7632, R2 ;  /* 0x000076323b027816 */ /* 0x000fd60000000002 */
[----:B------:R-:W-:Y:S02]  /*55e30*/  @P0 LOP3.LUT R193, R193, 0x1, RZ, 0xfc, !PT ;  /* 0x00000001c1c10812 */ /* 0x000fe400078efcff */
[----:B------:R-:W-:Y:S01]  /*55e40*/  LOP3.LUT P0, RZ, R190, 0x80000000, RZ, 0xc0, !PT ;  /* 0x80000000beff7812 */ /* 0x000fe2000780c0ff */
[----:B0-----:R-:W-:Y:S01]  /*55e50*/  IMAD.WIDE R194, R53, 0x2, R64 ;  /* 0x0000000235c27825 */ /* 0x001fe200078e0240 */
[----:B------:R-:W2:Y:S04]  /*55e60*/  LDL.LU R190, [R1+0x5ac] ;  /* 0x0005ac0001be7983 */ /* 0x000ea80000300800 */
[----:B------:R4:W-:Y:S04]  /*55e70*/  @P5 STG.E.U16 desc[UR8][R194.64], R2 ;  /* 0x00000002c2005986 */ /* 0x0009e8000c101508 */
[----:B------:R-:W3:Y:S04]  /*55e80*/  LDL.LU R52, [R1+0x3b0] ;  /* 0x0003b00001347983 */ /* 0x000ee80000300800 */
[----:B------:R-:W3:Y:S01]  /*55e90*/  LDL.LU R55, [R1+0x5b0] ;  /* 0x0005b00001377983 */ /* 0x000ee20000300800 */
[----:B----4-:R-:W-:-:S03]  /*55ea0*/  IMAD.WIDE R194, R54, 0x2, R66 ;  /* 0x0000000236c27825 */ /* 0x010fc600078e0242 */
[----:B------:R-:W4:Y:S04]  /*55eb0*/  LDL.LU R57, [R1+0x3d4] ;  /* 0x0003d40001397983 */ /* 0x000f280000300800 */
[----:B------:R-:W4:Y:S04]  /*55ec0*/  LDL.LU R59, [R1+0x5b4] ;  /* 0x0005b400013b7983 */ /* 0x000f280000300800 */
[----:B------:R-:W4:Y:S04]  /*55ed0*/  LDL.LU R53, [R1+0x3b4] ;  /* 0x0003b40001357983 */ /* 0x000f280000300800 */
[----:B------:R0:W-:Y:S04]  /*55ee0*/  @P0 STG.E.U16 desc[UR8][R194.64], R56 ;  /* 0x00000038c2000986 */ /* 0x0001e8000c101508 */
[----:B0-----:R-:W2:Y:S04]  /*55ef0*/  LDL.LU R194, [R1+0x5a8] ;  /* 0x0005a80001c27983 */ /* 0x001ea80000300800 */
[----:B------:R-:W3:Y:S01]  /*55f00*/  LDL.LU R195, [R1+0x3d0] ;  /* 0x0003d00001c37983 */ /* 0x000ee20000300800 */
[----:B------:R-:W-:Y:S01]  /*55f10*/  LOP3.LUT P0, RZ, R193, 0x1, RZ, 0xc0, !PT ;  /* 0x00000001c1ff7812 */ /* 0x000fe2000780c0ff */
[----:B------:R-:W-:Y:S01]  /*55f20*/  IMAD.WIDE R192, R54, 0x2, R64 ;  /* 0x0000000236c07825 */ /* 0x000fe200078e0240 */
[----:B------:R-:W-:Y:S01]  /*55f30*/  PRMT R2, R56, 0x7632, R2 ;  /* 0x0000763238027816 */ /* 0x000fe20000000002 */
[----:B------:R-:W4:Y:S01]  /*55f40*/  LDL.LU R54, [R1+0x5b8] ;  /* 0x0005b80001367983 */ /* 0x000f220000300800 */
[----:B------:R-:W-:-:S02]  /*55f50*/  LOP3.LUT P3, RZ, R189, 0x10, RZ, 0xc0, !PT ;  /* 0x00000010bdff7812 */ /* 0x000fc4000786c0ff */
[----:B------:R-:W-:Y:S01]  /*55f60*/  LOP3.LUT P6, RZ, R189, 0x20, RZ, 0xc0, !PT ;  /* 0x00000020bdff7812 */ /* 0x000fe200078cc0ff */
[----:B------:R-:W4:Y:S06]  /*55f70*/  LDL.LU R56, [R1+0x3d8] ;  /* 0x0003d80001387983 */ /* 0x000f2c0000300800 */
[----:B------:R2:W-:Y:S01]  /*55f80*/  @P0 STG.E.U16 desc[UR8][R192.64], R2 ;  /* 0x00000002c0000986 */ /* 0x0005e2000c101508 */
[----:B------:R-:W-:Y:S02]  /*55f90*/  LOP3.LUT P0, RZ, R191, 0x80000000, RZ, 0xc0, !PT ;  /* 0x80000000bfff7812 */ /* 0x000fe4000780c0ff */
[----:B------:R-:W-:-:S02]  /*55fa0*/  LOP3.LUT P1, RZ, R189, 0x40, RZ, 0xc0, !PT ;  /* 0x00000040bdff7812 */ /* 0x000fc4000782c0ff */
[----:B------:R-:W-:Y:S01]  /*55fb0*/  LOP3.LUT P4, RZ, R189, 0x80, RZ, 0xc0, !PT ;  /* 0x00000080bdff7812 */ /* 0x000fe2000788c0ff */
[----:B--2---:R-:W-:-:S08]  /*55fc0*/  IMAD.WIDE R192, R194, 0x2, R66 ;  /* 0x00000002c2c07825 */ /* 0x004fd000078e0242 */
[----:B---3--:R0:W-:Y:S01]  /*55fd0*/  @P0 STG.E.U16 desc[UR8][R192.64], R195 ;  /* 0x000000c3c0000986 */ /* 0x0081e2000c101508 */
        /* <DEDUP_REMOVED lines=11> */
[----:B----4-:R-:W-:-:S04]  /*56090*/  PRMT R2, R57, 0x7632, R2 ;  /* 0x0000763239027816 */ /* 0x010fc80000000002 */
[----:B------:R0:W-:Y:S04]  /*560a0*/  @P6 STG.E.U16 desc[UR8][R192.64], R57 ;  /* 0x00000039c0006986 */ /* 0x0001e8000c101508 */
[----:B0-----:R-:W2:Y:S04]  /*560b0*/  LDL.LU R57, [R1+0x5bc] ;  /* 0x0005bc0001397983 */ /* 0x001ea80000300800 */
[----:B------:R-:W3:Y:S01]  /*560c0*/  LDL.LU R194, [R1+0x3b8] ;  /* 0x0003b80001c27983 */ /* 0x000ee20000300800 */
[----:B------:R-:W-:-:S03]  /*560d0*/  IMAD.WIDE R192, R55, 0x2, R64 ;  /* 0x0000000237c07825 */ /* 0x000fc600078e0240 */
[----:B------:R-:W4:Y:S04]  /*560e0*/  LDL.LU R195, [R1+0x5c0] ;  /* 0x0005c00001c37983 */ /* 0x000f280000300800 */
        /* <DEDUP_REMOVED lines=26> */
[----:B---3--:R0:W-:Y:S02]  /*56290*/  @P3 STG.E.U16 desc[UR8][R192.64], R194 ;  /* 0x000000c2c0003986 */ /* 0x0081e4000c101508 */
[----:B0-----:R-:W-:Y:S02]  /*562a0*/  IMAD.WIDE R192, R57, 0x2, R64 ;  /* 0x0000000239c07825 */ /* 0x001fe400078e0240 */
[----:B------:R-:W2:Y:S01]  /*562b0*/  LDL.LU R57, [R1+0x5d0] ;  /* 0x0005d00001397983 */ /* 0x000ea20000300800 */
[----:B------:R-:W-:-:S05]  /*562c0*/  PRMT R2, R194, 0x7632, R2 ;  /* 0x00007632c2027816 */ /* 0x000fca0000000002 */
[----:B------:R4:W-:Y:S02]  /*562d0*/  @P4 STG.E.U16 desc[UR8][R192.64], R2 ;  /* 0x00000002c0004986 */ /* 0x0009e4000c101508 */
[----:B----4-:R-:W-:-:S05]  /*562e0*/  IMAD.WIDE R192, R195, 0x2, R66 ;  /* 0x00000002c3c07825 */ /* 0x010fca00078e0242 */
[----:B------:R0:W-:Y:S01]  /*562f0*/  @P1 STG.E.U16 desc[UR8][R192.64], R59 ;  /* 0x0000003bc0001986 */ /* 0x0001e2000c101508 */
[----:B------:R-:W-:-:S03]  /*56300*/  PRMT R2, R59, 0x7632, R2 ;  /* 0x000076323b027816 */ /* 0x000fc60000000002 */
[----:B0-----:R-:W3:Y:S01]  /*56310*/  LDL.LU R59, [R1+0x5d4] ;  /* 0x0005d400013b7983 */ /* 0x001ee20000300800 */
[----:B------:R-:W-:-:S03]  /*56320*/  IMAD.WIDE R192, R195, 0x2, R64 ;  /* 0x00000002c3c07825 */ /* 0x000fc600078e0240 */
[----:B------:R-:W4:Y:S01]  /*56330*/  LDL.LU R195, [R1+0x384] ;  /* 0x0003840001c37983 */ /* 0x000f220000300800 */
        /* <DEDUP_REMOVED lines=20> */
[----:B------:R-:W4:Y:S10]  /*56480*/  LDL.LU R190, [R1+0x5d8] ;  /* 0x0005d80001be7983 */ /* 0x000f340000300800 */
        /* <DEDUP_REMOVED lines=21> */
[----:B0-----:R-:W2:Y:S01]  /*565e0*/  LDL.LU R188, [R1+0x1bdc] ;  /* 0x001bdc0001bc7983 */ /* 0x001ea20000300800 */
[----:B------:R-:W-:-:S03]  /*565f0*/  IMAD.WIDE R192, R57, 0x2, R64 ;  /* 0x0000000239c07825 */ /* 0x000fc600078e0240 */
[----:B------:R-:W2:Y:S04]  /*56600*/  LDL.LU R56, [R1+0x5dc] ;  /* 0x0005dc0001387983 */ /* 0x000ea80000300800 */
[----:B------:R3:W-:Y:S02]  /*56610*/  @P3 STG.E.U16 desc[UR8][R192.64], R2 ;  /* 0x00000002c0003986 */ /* 0x0007e4000c101508 */
[----:B---3--:R-:W-:-:S05]  /*56620*/  IMAD.WIDE R192, R59, 0x2, R66 ;  /* 0x000000023bc07825 */ /* 0x008fca00078e0242 */
[----:B----4-:R0:W-:Y:S02]  /*56630*/  @P4 STG.E.U16 desc[UR8][R192.64], R195 ;  /* 0x000000c3c0004986 */ /* 0x0101e4000c101508 */
[----:B0-----:R-:W-:Y:S02]  /*56640*/  IMAD.WIDE R192, R59, 0x2, R64 ;  /* 0x000000023bc07825 */ /* 0x001fe400078e0240 */
[----:B------:R-:W3:Y:S04]  /*56650*/  LDL.LU R59, [R1+0x388] ;  /* 0x00038800013b7983 */ /* 0x000ee80000300800 */
[----:B------:R-:W4:Y:S04]  /*56660*/  LDL.LU R52, [R1+0x5e0] ;  /* 0x0005e00001347983 */ /* 0x000f280000300800 */
[----:B------:R-:W4:Y:S01]  /*56670*/  LDL.LU R57, [R1+0x3ac] ;  /* 0x0003ac0001397983 */ /* 0x000f220000300800 */
[----:B------:R-:W-:-:S03]  /*56680*/  LOP3.LUT R191, R191, 0xffdfffff, RZ, 0xc0, !PT ;  /* 0xffdfffffbfbf7812 */ /* 0x000fc600078ec0ff */
[----:B------:R-:W4:Y:S01]  /*56690*/  LDL.LU R53, [R1+0x5e4] ;  /* 0x0005e40001357983 */ /* 0x000f220000300800 */
[----:B------:R-:W-:-:S03]  /*566a0*/  LOP3.LUT P1, RZ, R189, 0x1000000, RZ, 0xc0, !PT ;  /* 0x01000000bdff7812 */ /* 0x000fc6000782c0ff */
[----:B------:R-:W4:Y:S01]  /*566b0*/  LDL.LU R54, [R1+0x38c] ;  /* 0x00038c0001367983 */ /* 0x000f220000300800 */
[----:B------:R-:W-:Y:S02]  /*566c0*/  LOP3.LUT P5, RZ, R189, 0x2000000, RZ, 0xc0, !PT ;  /* 0x02000000bdff7812 */ /* 0x000fe400078ac0ff */
[----:B------:R-:W-:-:S07]  /*566d0*/  PRMT R2, R195, 0x7632, R2 ;  /* 0x00007632c3027816 */ /* 0x000fce0000000002 */
[----:B------:R0:W-:Y:S01]  /*566e0*/  @P1 STG.E.U16 desc[UR8][R192.64], R2 ;  /* 0x00000002c0001986 */ /* 0x0001e2000c101508 */
[C---:B------:R-:W-:Y:S02]  /*566f0*/  LOP3.LUT P6, RZ, R189.reuse, 0x4000000, RZ, 0xc0, !PT ;  /* 0x04000000bdff7812 */ /* 0x040fe400078cc0ff */
[C---:B------:R-:W-:Y:S02]  /*56700*/  LOP3.LUT P2, RZ, R189.reuse, 0x8000000, RZ, 0xc0, !PT ;  /* 0x08000000bdff7812 */ /* 0x040fe4000784c0ff */
[C---:B------:R-:W-:Y:S02]  /*56710*/  LOP3.LUT P4, RZ, R189.reuse, 0x10000000, RZ, 0xc0, !PT ;  /* 0x10000000bdff7812 */ /* 0x040fe4000788c0ff */
[----:B------:R-:W-:Y:S01]  /*56720*/  LOP3.LUT P3, RZ, R189, 0x20000000, RZ, 0xc0, !PT ;  /* 0x20000000bdff7812 */ /* 0x000fe2000786c0ff */
[----:B0-----:R-:W-:-:S05]  /*56730*/  IMAD.WIDE R192, R190, 0x2, R66 ;  /* 0x00000002bec07825 */ /* 0x001fca00078e0242 */
[----:B------:R0:W-:Y:S01]  /*56740*/  @P5 STG.E.U16 desc[UR8][R192.64], R55 ;  /* 0x00000037c0005986 */ /* 0x0001e2000c101508 */
[----:B------:R-:W-:Y:S02]  /*56750*/  LOP3.LUT P5, RZ, R189, 0x40000000, RZ, 0xc0, !PT ;  /* 0x40000000bdff7812 */ /* 0x000fe400078ac0ff */
[----:B------:R-:W-:Y:S01]  /*56760*/  PRMT R2, R55, 0x7632, R2 ;  /* 0x0000763237027816 */ /* 0x000fe20000000002 */
[----:B0-----:R-:W-:-:S05]  /*56770*/  IMAD.WIDE R192, R190, 0x2, R64 ;  /* 0x00000002bec07825 */ /* 0x001fca00078e0240 */
[----:B------:R0:W-:Y:S01]  /*56780*/  @P6 STG.E.U16 desc[UR8][R192.64], R2 ;  /* 0x00000002c0006986 */ /* 0x0001e2000c101508 */
        /* <DEDUP_REMOVED lines=13> */
[----:B------:R-:W2:Y:S04]  /*56860*/  LDL.LU R194, [R1+0x370] ;  /* 0x0003700001c27983 */ /* 0x000ea80000300800 */
[----:B------:R-:W2:Y:S04]  /*56870*/  LDL.LU R195, [R1+0x5ec] ;  /* 0x0005ec0001c37983 */ /* 0x000ea80000300800 */
[----:B------:R-:W2:Y:S01]  /*56880*/  LDL.LU R190, [R1+0x350] ;  /* 0x0003500001be7983 */ /* 0x000ea20000300800 */
[----:B0-----:R-:W-:-:S03]  /*56890*/  IMAD.WIDE R192, R56, 0x2, R66 ;  /* 0x0000000238c07825 */ /* 0x001fc600078e0242 */
[----:B------:R-:W2:Y:S04]  /*568a0*/  LDL.LU R55, [R1+0x800] ;  /* 0x0008000001377983 */ /* 0x000ea80000300800 */
[----:B---3--:R0:W-:Y:S02]  /*568b0*/  @P2 STG.E.U16 desc[UR8][R192.64], R59 ;  /* 0x0000003bc0002986 */ /* 0x0081e4000c101508 */
[----:B0-----:R-:W-:Y:S02]  /*568c0*/  IMAD.WIDE R192, R56, 0x2, R64 ;  /* 0x0000000238c07825 */ /* 0x001fe400078e0240 */
[----:B------:R-:W3:Y:S01]  /*568d0*/  LDL.LU R56, [R1+0x374] ;  /* 0x0003740001387983 */ /* 0x000ee20000300800 */
[----:B------:R-:W-:-:S03]  /*568e0*/  PRMT R2, R59, 0x7632, R2 ;  /* 0x000076323b027816 */ /* 0x000fc60000000002 */
[----:B------:R-:W3:Y:S04]  /*568f0*/  LDL.LU R59, [R1+0x1bd8] ;  /* 0x001bd800013b7983 */ /* 0x000ee80000300800 */
[----:B------:R4:W-:Y:S02]  /*56900*/  @P4 STG.E.U16 desc[UR8][R192.64], R2 ;  /* 0x00000002c0004986 */ /* 0x0009e4000c101508 */
[----:B----4-:R-:W-:Y:S01]  /*56910*/  IMAD.WIDE R192, R52, 0x2, R66 ;  /* 0x0000000234c07825 */ /* 0x010fe200078e0242 */
[----:B------:R-:W-:-:S04]  /*56920*/  PRMT R2, R57, 0x7632, R2 ;  /* 0x0000763239027816 */ /* 0x000fc80000000002 */
[----:B------:R0:W-:Y:S04]  /*56930*/  @P3 STG.E.U16 desc[UR8][R192.64], R57 ;  /* 0x00000039c0003986 */ /* 0x0001e8000c101508 */
[----:B0-----:R-:W4:Y:S01]  /*56940*/  LDL.LU R57, [R1+0x804] ;  /* 0x0008040001397983 */ /* 0x001f220000300800 */
[----:B------:R-:W-:-:S03]  /*56950*/  IMAD.WIDE R192, R52, 0x2, R64 ;  /* 0x0000000234c07825 */ /* 0x000fc600078e0240 */
[----:B------:R-:W4:Y:S04]  /*56960*/  LDL.LU R52, [R1+0x354] ;  /* 0x0003540001347983 */ /* 0x000f280000300800 */
[----:B------:R0:W-:Y:S02]  /*56970*/  @P5 STG.E.U16 desc[UR8][R192.64], R2 ;  /* 0x00000002c0005986 */ /* 0x0001e4000c101508 */
[----:B0-----:R-:W-:-:S05]  /*56980*/  IMAD.WIDE R192, R53, 0x2, R66 ;  /* 0x0000000235c07825 */ /* 0x001fca00078e0242 */
        /* <DEDUP_REMOVED lines=8> */
[C---:B------:R-:W-:Y:S01]  /*56a10*/  LOP3.LUT P6, RZ, R188.reuse, 0x20, RZ, 0xc0, !PT ;  /* 0x00000020bcff7812 */ /* 0x040fe200078cc0ff */
[----:B------:R-:W4:Y:S01]  /*56a20*/  LDL.LU R54, [R1+0x378] ;  /* 0x0003780001367983 */ /* 0x000f220000300800 */
[C---:B------:R-:W-:Y:S02]  /*56a30*/  LOP3.LUT P2, RZ, R188.reuse, 0x40, RZ, 0xc0, !PT ;  /* 0x00000040bcff7812 */ /* 0x040fe4000784c0ff */
[----:B------:R-:W-:Y:S01]  /*56a40*/  LOP3.LUT P4, RZ, R188, 0x80, RZ, 0xc0, !PT ;  /* 0x00000080bcff7812 */ /* 0x000fe2000788c0ff */
[----:B--2---:R-:W-:-:S06]  /*56a50*/  IMAD.WIDE R192, R189, 0x2, R66 ;  /* 0x00000002bdc07825 */ /* 0x004fcc00078e0242 */
        /* <DEDUP_REMOVED lines=12> */
[----:B---3--:R-:W-:-:S04]  /*56b20*/  PRMT R2, R56, 0x7632, R2 ;  /* 0x0000763238027816 */ /* 0x008fc80000000002 */
[----:B------:R0:W-:Y:S04]  /*56b30*/  @P6 STG.E.U16 desc[UR8][R192.64], R56 ;  /* 0x00000038c0006986 */ /* 0x0001e8000c101508 */
[----:B0-----:R-:W2:Y:S04]  /*56b40*/  LDL.LU R56, [R1+0x80c] ;  /* 0x00080c0001387983 */ /* 0x001ea80000300800 */
[----:B------:R-:W3:Y:S01]  /*56b50*/  LDL.LU R189, [R1+0x358] ;  /* 0x0003580001bd7983 */ /* 0x000ee20000300800 */
[----:B------:R-:W-:-:S03]  /*56b60*/  IMAD.WIDE R192, R55, 0x2, R64 ;  /* 0x0000000237c07825 */ /* 0x000fc600078e0240 */
[----:B------:R-:W3:Y:S04]  /*56b70*/  LDL.LU R195, [R1+0x810] ;  /* 0x0008100001c37983 */ /* 0x000ee80000300800 */
        /* <DEDUP_REMOVED lines=17> */
[----:B------:R0:W-:Y:S01]  /*56c90*/  @P5 STG.E.U16 desc[UR8][R192.64], R54 ;  /* 0x00000036c0005986 */ /* 0x0001e2000c101508 */
[----:B------:R-:W-:Y:S01]  /*56ca0*/  LOP3.LUT P0, RZ, R188, 0x80000, RZ, 0xc0, !PT ;  /* 0x00080000bcff7812 */ /* 0x000fe2000780c0ff */
[----:B0-----:R-:W-:Y:S02]  /*56cb0*/  IMAD.WIDE R192, R53, 0x2, R64 ;  /* 0x0000000235c07825 */ /* 0x001fe400078e0240 */
[----:B------:R-:W4:Y:S04]  /*56cc0*/  LDL.LU R53, [R1+0x820] ;  /* 0x0008200001357983 */ /* 0x000f280000300800 */
[----:B------:R2:W-:Y:S04]  /*56cd0*/  @P6 STG.E.U16 desc[UR8][R192.64], R2 ;  /* 0x00000002c0006986 */ /* 0x0005e8000c101508 */
[----:B------:R-:W4:Y:S01]  /*56ce0*/  LDL.LU R54, [R1+0x320] ;  /* 0x0003200001367983 */ /* 0x000f220000300800 */
        /* <DEDUP_REMOVED lines=8> */
[----:B------:R-:W-:-:S07]  /*56d70*/  LOP3.LUT P2, RZ, R188, 0x2000, RZ, 0xc0, !PT ;  /* 0x00002000bcff7812 */ /* 0x000fce000784c0ff */
[----:B------:R-:W-:Y:S02]  /*56d80*/  @P0 LOP3.LUT R191, R191, 0x80000, RZ, 0xfc, !PT ;  /* 0x00080000bfbf0812 */ /* 0x000fe400078efcff */
[C---:B------:R-:W-:Y:S02]  /*56d90*/  LOP3.LUT P0, RZ, R188.reuse, 0x10000, RZ, 0xc0, !PT ;  /* 0x00010000bcff7812 */ /* 0x040fe4000780c0ff */
[----:B------:R-:W-:Y:S02]  /*56da0*/  LOP3.LUT P5, RZ, R188, 0x4000, RZ, 0xc0, !PT ;  /* 0x00004000bcff7812 */ /* 0x000fe400078ac0ff */
[----:B------:R-:W-:-:S09]  /*56db0*/  LOP3.LUT R191, R191, 0xffefffff, RZ, 0xc0, !PT ;  /* 0xffefffffbfbf7812 */ /* 0x000fd200078ec0ff */
[----:B------:R-:W-:Y:S02]  /*56dc0*/  @P0 LOP3.LUT R191, R191, 0x100000, RZ, 0xfc, !PT ;  /* 0x00100000bfbf0812 */ /* 0x000fe400078efcff */
[----:B------:R-:W-:Y:S01]  /*56dd0*/  LOP3.LUT P0, RZ, R188, 0x8000, RZ, 0xc0, !PT ;  /* 0x00008000bcff7812 */ /* 0x000fe2000780c0ff */
[----:B--2---:R-:W-:-:S05]  /*56de0*/  IMAD.WIDE R192, R56, 0x2, R66 ;  /* 0x0000000238c07825 */ /* 0x004fca00078e0242 */
[----:B---3--:R0:W-:Y:S02]  /*56df0*/  @P1 STG.E.U16 desc[UR8][R192.64], R189 ;  /* 0x000000bdc0001986 */ /* 0x0081e4000c101508 */
[----:B0-----:R-:W-:Y:S02]  /*56e00*/  IMAD.WIDE R192, R56, 0x2, R64 ;  /* 0x0000000238c07825 */ /* 0x001fe400078e0240 */
[----:B------:R-:W2:Y:S01]  /*56e10*/  LDL.LU R56, [R1+0x824] ;  /* 0x0008240001387983 */ /* 0x000ea20000300800 */
[----:B------:R-:W-:-:S05]  /*56e20*/  PRMT R2, R189, 0x7632, R2 ;  /* 0x00007632bd027816 */ /* 0x000fca0000000002 */
[----:B------:R0:W-:Y:S02]  /*56e30*/  @P4 STG.E.U16 desc[UR8][R192.64], R2 ;  /* 0x00000002c0004986 */ /* 0x0001e4000c101508 */
[----:B0-----:R-:W-:-:S05]  /*56e40*/  IMAD.WIDE R192, R195, 0x2, R66 ;  /* 0x00000002c3c07825 */ /* 0x001fca00078e0242 */
[----:B----4-:R0:W-:Y:S01]  /*56e50*/  @P2 STG.E.U16 desc[UR8][R192.64], R57 ;  /* 0x00000039c0002986 */ /* 0x0101e2000c101508 */
[----:B------:R-:W-:Y:S01]  /*56e60*/  PRMT R2, R57, 0x7632, R2 ;  /* 0x0000763239027816 */ /* 0x000fe20000000002 */
[----:B0-----:R-:W-:Y:S02]  /*56e70*/  IMAD.WIDE R192, R195, 0x2, R64 ;  /* 0x00000002c3c07825 */ /* 0x001fe400078e0240 */
[----:B------:R-:W3:Y:S04]  /*56e80*/  LDL.LU R57, [R1+0x828] ;  /* 0x0008280001397983 */ /* 0x000ee80000300800 */
[----:B------:R0:W-:Y:S04]  /*56e90*/  @P5 STG.E.U16 desc[UR8][R192.64], R2 ;  /* 0x00000002c0005986 */ /* 0x0001e8000c101508 */
[----:B------:R-:W4:Y:S01]  /*56ea0*/  LDL.LU R195, [R1+0x324] ;  /* 0x0003240001c37983 */ /* 0x000f220000300800 */
[----:B0-----:R-:W-:-:S05]  /*56eb0*/  IMAD.WIDE R192, R190, 0x2, R66 ;  /* 0x00000002bec07825 */ /* 0x001fca00078e0242 */
[----:B------:R0:W-:Y:S01]  /*56ec0*/  @P0 STG.E.U16 desc[UR8][R192.64], R55 ;  /* 0x00000037c0000986 */ /* 0x0001e2000c101508 */
[----:B------:R-:W-:Y:S01]  /*56ed0*/  PRMT R2, R55, 0x7632, R2 ;  /* 0x0000763237027816 */ /* 0x000fe20000000002 */
[----:B0-----:R-:W-:Y:S02]  /*56ee0*/  IMAD.WIDE R192, R190, 0x2, R64 ;  /* 0x00000002bec07825 */ /* 0x001fe400078e0240 */
[----:B------:R-:W4:Y:S04]  /*56ef0*/  LDL.LU R190, [R1+0x82c] ;  /* 0x00082c0001be7983 */ /* 0x000f280000300800 */
[----:B------:R-:W4:Y:S01]  /*56f00*/  LDL.LU R55, [R1+0x348] ;  /* 0x0003480001377983 */ /* 0x000f220000300800 */
        /* <DEDUP_REMOVED lines=14> */
[----:B------:R0:W-:Y:S02]  /*56ff0*/  @P0 STG.E.U16 desc[UR8][R192.64], R54 ;  /* 0x00000036c0000986 */ /* 0x0001e4000c101508 */
[----:B0-----:R-:W-:-:S05]  /*57000*/  IMAD.WIDE R192, R53, 0x2, R64 ;  /* 0x0000000235c07825 */ /* 0x001fca00078e0240 */
[----:B------:R0:W-:Y:S02]  /*57010*/  @P3 STG.E.U16 desc[UR8][R192.64], R2 ;  /* 0x00000002c0003986 */ /* 0x0001e4000c101508 */
[----:B0-----:R-:W-:Y:S02]  /*57020*/  PRMT R2, R59, 0x7632, R2 ;  /* 0x000076323b027816 */ /* 0x001fe40000000002 */
[C---:B------:R-:W-:Y:S02]  /*57030*/  LOP3.LUT P1, RZ, R188.reuse, 0x400000, RZ, 0xc0, !PT ;  /* 0x00400000bcff7812 */ /* 0x040fe4000782c0ff */
[C---:B------:R-:W-:Y:S02]  /*57040*/  LOP3.LUT P4, RZ, R188.reuse, 0x800000, RZ, 0xc0, !PT ;  /* 0x00800000bcff7812 */ /* 0x040fe4000788c0ff */
[C---:B------:R-:W-:Y:S02]  /*57050*/  LOP3.LUT P2, RZ, R188.reuse, 0x1000000, RZ, 0xc0, !PT ;  /* 0x01000000bcff7812 */ /* 0x040fe4000784c0ff */
[----:B------:R-:W-:Y:S01]  /*57060*/  LOP3.LUT P5, RZ, R188, 0x2000000, RZ, 0xc0, !PT ;  /* 0x02000000bcff7812 */ /* 0x000fe200078ac0ff */
[----:B--2---:R-:W-:-:S05]  /*57070*/  IMAD.WIDE R192, R56, 0x2, R66 ;  /* 0x0000000238c07825 */ /* 0x004fca00078e0242 */
[----:B------:R0:W-:Y:S04]  /*57080*/  @P6 STG.E.U16 desc[UR8][R192.64], R59 ;  /* 0x0000003bc0006986 */ /* 0x0001e8000c101508 */
[----:B0-----:R-:W2:Y:S01]  /*57090*/  LDL.LU R59, [R1+0x1bd4] ;  /* 0x001bd400013b7983 */ /* 0x001ea20000300800 */
[----:B------:R-:W-:-:S03]  /*570a0*/  IMAD.WIDE R192, R56, 0x2, R64 ;  /* 0x0000000238c07825 */ /* 0x000fc600078e0240 */
[----:B------:R-:W2:Y:S04]  /*570b0*/  LDL.LU R56, [R1+0x830] ;  /* 0x0008300001387983 */ /* 0x000ea80000300800 */
[----:B------:R3:W-:Y:S04]  /*570c0*/  @P1 STG.E.U16 desc[UR8][R192.64], R2 ;  /* 0x00000002c0001986 */ /* 0x0007e8000c101508 */
[----:B------:R-:W2:Y:S01]  /*570d0*/  LDL.LU R52, [R1+0x834] ;  /* 0x0008340001347983 */ /* 0x000ea20000300800 */
[----:B---3--:R-:W-:-:S05]  /*570e0*/  IMAD.WIDE R192, R57, 0x2, R66 ;  /* 0x0000000239c07825 */ /* 0x008fca00078e0242 */
[----:B----4-:R0:W-:Y:S01]  /*570f0*/  @P4 STG.E.U16 desc[UR8][R192.64], R195 ;  /* 0x000000c3c0004986 */ /* 0x0101e2000c101508 */
[----:B------:R-:W-:Y:S01]  /*57100*/  PRMT R2, R195, 0x7632, R2 ;  /* 0x00007632c3027816 */ /* 0x000fe20000000002 */
[----:B0-----:R-:W-:Y:S02]  /*57110*/  IMAD.WIDE R192, R57, 0x2, R64 ;  /* 0x0000000239c07825 */ /* 0x001fe400078e0240 */
[----:B------:R-:W3:Y:S04]  /*57120*/  LDL.LU R57, [R1+0x34c] ;  /* 0x00034c0001397983 */ /* 0x000ee80000300800 */
[----:B------:R0:W-:Y:S04]  /*57130*/  @P2 STG.E.U16 desc[UR8][R192.64], R2 ;  /* 0x00000002c0002986 */ /* 0x0001e8000c101508 */
[----:B------:R-:W4:Y:S04]  /*57140*/  LDL.LU R53, [R1+0x838] ;  /* 0x0008380001357983 */ /* 0x000f280000300800 */
[----:B------:R-:W4:Y:S01]  /*57150*/  LDL.LU R54, [R1+0x32c] ;  /* 0x00032c0001367983 */ /* 0x000f220000300800 */
[----:B0-----:R-:W-:-:S05]  /*57160*/  IMAD.WIDE R192, R190, 0x2, R66 ;  /* 0x00000002bec07825 */ /* 0x001fca00078e0242 */
[----:B------:R0:W-:Y:S04]  /*57170*/  @P5 STG.E.U16 desc[UR8][R192.64], R55 ;  /* 0x00000037c0005986 */ /* 0x0001e8000c101508 */
[----:B0-----:R-:W3:Y:S01]  /*57180*/  LDL.LU R192, [R1+0x328] ;  /* 0x0003280001c07983 */ /* 0x001ee20000300800 */
[----:B------:R-:W-:-:S03]  /*57190*/  LOP3.LUT R191, R191, 0xffffdfff, RZ, 0xc0, !PT ;  /* 0xffffdfffbfbf7812 */ /* 0x000fc600078ec0ff */
[----:B------:R-:W4:Y:S04]  /*571a0*/  LDL.LU R193, [R1+0x83c] ;  /* 0x00083c0001c17983 */ /* 0x000f280000300800 */
[----:B------:R-:W4:Y:S01]  /*571b0*/  LDL.LU R194, [R1+0x310] ;  /* 0x0003100001c27983 */ /* 0x000f220000300800 */
[----:B------:R-:W-:-:S03]  /*571c0*/  LOP3.LUT P6, RZ, R188, 0x4000000, RZ, 0xc0, !PT ;  /* 0x04000000bcff7812 */ /* 0x000fc600078cc0ff */
[----:B------:R-:W4:Y:S01]  /*571d0*/  LDL.LU R195, [R1+0x840] ;  /* 0x0008400001c37983 */ /* 0x000f220000300800 */
[C---:B------:R-:W-:Y:S02]  /*571e0*/  LOP3.LUT P3, RZ, R188.reuse, 0x8000000, RZ, 0xc0, !PT ;  /* 0x08000000bcff7812 */ /* 0x040fe4000786c0ff */
[C---:B------:R-:W-:Y:S02]  /*571f0*/  LOP3.LUT P4, RZ, R188.reuse, 0x10000000, RZ, 0xc0, !PT ;  /* 0x10000000bcff7812 */ /* 0x040fe4000788c0ff */
[C---:B------:R-:W-:Y:S02]  /*57200*/  LOP3.LUT P1, RZ, R188.reuse, 0x20000000, RZ, 0xc0, !PT ;  /* 0x20000000bcff7812 */ /* 0x040fe4000782c0ff */
[----:B------:R-:W-:Y:S02]  /*57210*/  LOP3.LUT P5, RZ, R188, 0x40000000, RZ, 0xc0, !PT ;  /* 0x40000000bcff7812 */ /* 0x000fe400078ac0ff */
[----:B------:R-:W-:Y:S02]  /*57220*/  PRMT R2, R55, 0x7632, R2 ;  /* 0x0000763237027816 */ /* 0x000fe40000000002 */
        /* <DEDUP_REMOVED lines=12> */
[----:B------:R-:W-:Y:S02]  /*572f0*/  IMAD.WIDE R188, R190, 0x2, R64 ;  /* 0x00000002bebc7825 */ /* 0x000fe400078e0240 */
[----:B------:R-:W2:Y:S04]  /*57300*/  LDL.LU R190, [R1+0x300] ;  /* 0x0003000001be7983 */ /* 0x000ea80000300800 */
[----:B------:R0:W-:Y:S04]  /*57310*/  @P6 STG.E.U16 desc[UR8][R188.64], R2 ;  /* 0x00000002bc006986 */ /* 0x0001e8000c101508 */
[----:B------:R-:W2:Y:S01]  /*57320*/  LDL.LU R55, [R1+0x844] ;  /* 0x0008440001377983 */ /* 0x000ea20000300800 */
[----:B0-----:R-:W-:-:S05]  /*57330*/  IMAD.WIDE R188, R56, 0x2, R66 ;  /* 0x0000000238bc7825 */ /* 0x001fca00078e0242 */
[----:B---3--:R0:W-:Y:S01]  /*57340*/  @P3 STG.E.U16 desc[UR8][R188.64], R192 ;  /* 0x000000c0bc003986 */ /* 0x0081e2000c101508 */
[----:B------:R-:W-:Y:S01]  /*57350*/  PRMT R2, R192, 0x7632, R2 ;  /* 0x00007632c0027816 */ /* 0x000fe20000000002 */
[----:B0-----:R-:W-:Y:S02]  /*57360*/  IMAD.WIDE R188, R56, 0x2, R64 ;  /* 0x0000000238bc7825 */ /* 0x001fe400078e0240 */
[----:B------:R-:W3:Y:S04]  /*57370*/  LDL.LU R56, [R1+0x314] ;  /* 0x0003140001387983 */ /* 0x000ee80000300800 */
[----:B------:R0:W-:Y:S02]  /*57380*/  @P4 STG.E.U16 desc[UR8][R188.64], R2 ;  /* 0x00000002bc004986 */ /* 0x0001e4000c101508 */
[----:B0-----:R-:W-:Y:S01]  /*57390*/  IMAD.WIDE R188, R52, 0x2, R66 ;  /* 0x0000000234bc7825 */ /* 0x001fe200078e0242 */
[----:B------:R-:W-:-:S04]  /*573a0*/  PRMT R2, R57, 0x7632, R2 ;  /* 0x0000763239027816 */ /* 0x000fc80000000002 */
        /* <DEDUP_REMOVED lines=24> */
[C---:B------:R-:W-:Y:S02]  /*57530*/  LOP3.LUT P3, RZ, R59.reuse, 0x40, RZ, 0xc0, !PT ;  /* 0x000000403bff7812 */ /* 0x040fe4000786c0ff */
[----:B------:R-:W-:-:S09]  /*57540*/  LOP3.LUT P4, RZ, R59, 0x80, RZ, 0xc0, !PT ;  /* 0x000000803bff7812 */ /* 0x000fd2000788c0ff */
[----:B--2---:R0:W-:Y:S01]  /*57550*/  @P0 STG.E.U16 desc[UR8][R188.64], R190 ;  /* 0x000000bebc000986 */ /* 0x0041e2000c101508 */
[----:B------:R-:W-:Y:S01]  /*57560*/  PRMT R2, R190, 0x7632, R2 ;  /* 0x00007632be027816 */ /* 0x000fe20000000002 */
[----:B0-----:R-:W-:-:S05]  /*57570*/  IMAD.WIDE R188, R195, 0x2, R64 ;  /* 0x00000002c3bc7825 */ /* 0x001fca00078e0240 */
[----:B------:R0:W-:Y:S02]  /*57580*/  @P2 STG.E.U16 desc[UR8][R188.64], R2 ;  /* 0x00000002bc002986 */ /* 0x0001e4000c101508 */
[----:B0-----:R-:W-:-:S05]  /*57590*/  IMAD.WIDE R188, R55, 0x2, R66 ;  /* 0x0000000237bc7825 */ /* 0x001fca00078e0242 */
[----:B---3--:R0:W-:Y:S01]  /*575a0*/  @P6 STG.E.U16 desc[UR8][R188.64], R56 ;  /* 0x00000038bc006986 */ /* 0x0081e2000c101508 */
[----:B------:R-:W-:-:S03]  /*575b0*/  PRMT R2, R56, 0x7632, R2 ;  /* 0x0000763238027816 */ /* 0x000fc60000000002 */
[----:B0-----:R-:W2:Y:S04]  /*575c0*/  LDL.LU R56, [R1+0x850] ;  /* 0x0008500001387983 */ /* 0x001ea80000300800 */
[----:B------:R-:W3:Y:S01]  /*575d0*/  LDL.LU R193, [R1+0x308] ;  /* 0x0003080001c17983 */ /* 0x000ee20000300800 */
[----:B------:R-:W-:-:S03]  /*575e0*/  IMAD.WIDE R188, R55, 0x2, R64 ;  /* 0x0000000237bc7825 */ /* 0x000fc600078e0240 */
[----:B------:R-:W3:Y:S04]  /*575f0*/  LDL.LU R194, [R1+0x854] ;  /* 0x0008540001c27983 */ /* 0x000ee80000300800 */
[----:B------:R0:W-:Y:S02]  /*57600*/  @P3 STG.E.U16 desc[UR8][R188.64], R2 ;  /* 0x00000002bc003986 */ /* 0x0001e4000c101508 */
[----:B0-----:R-:W-:-:S05]  /*57610*/  IMAD.WIDE R188, R57, 0x2, R66 ;  /* 0x0000000239bc7825 */ /* 0x001fca00078e0242 */
        /* <DEDUP_REMOVED lines=15> */
[----:B------:R0:W-:Y:S01]  /*57710*/  @P5 STG.E.U16 desc[UR8][R188.64], R54 ;  /* 0x00000036bc005986 */ /* 0x0001e2000c101508 */
[----:B------:R-:W-:Y:S01]  /*57720*/  LOP3.LUT P4, RZ, R59, 0x1000, RZ, 0xc0, !PT ;  /* 0x000010003bff7812 */ /* 0x000fe2000788c0ff */
[----:B0-----:R-:W-:Y:S02]  /*57730*/  IMAD.WIDE R188, R53, 0x2, R64 ;  /* 0x0000000235bc7825 */ /* 0x001fe400078e0240 */
[----:B------:R-:W4:Y:S04]  /*57740*/  LDL.LU R53, [R1+0x860] ;  /* 0x0008600001357983 */ /* 0x000f280000300800 */
[----:B------:R2:W-:Y:S04]  /*57750*/  @P6 STG.E.U16 desc[UR8][R188.64], R2 ;  /* 0x00000002bc006986 */ /* 0x0005e8000c101508 */
[----:B------:R-:W4:Y:S01]  /*57760*/  LDL.LU R54, [R1+0x2e0] ;  /* 0x0002e00001367983 */ /* 0x000f220000300800 */
[----:B------:R-:W-:-:S02]  /*57770*/  LOP3.LUT P3, RZ, R59, 0x2000, RZ, 0xc0, !PT ;  /* 0x000020003bff7812 */ /* 0x000fc4000786c0ff */
[----:B------:R-:W-:Y:S01]  /*57780*/  LOP3.LUT P0, RZ, R59, 0x80000, RZ, 0xc0, !PT ;  /* 0x000800003bff7812 */ /* 0x000fe2000780c0ff */
[----:B--2---:R-:W-:-:S05]  /*57790*/  IMAD.WIDE R188, R56, 0x2, R66 ;  /* 0x0000000238bc7825 */ /* 0x004fca00078e0242 */
[----:B---3--:R0:W-:Y:S01]  /*577a0*/  @P2 STG.E.U16 desc[UR8][R188.64], R193 ;  /* 0x000000c1bc002986 */ /* 0x0081e2000c101508 */
[----:B------:R-:W-:Y:S01]  /*577b0*/  PRMT R2, R193, 0x7632, R2 ;  /* 0x00007632c1027816 */ /* 0x000fe20000000002 */
[----:B0-----:R-:W-:Y:S02]  /*577c0*/  IMAD.WIDE R188, R56, 0x2, R64 ;  /* 0x0000000238bc7825 */ /* 0x001fe400078e0240 */
[----:B------:R-:W2:Y:S04]  /*577d0*/  LDL.LU R56, [R1+0x864] ;  /* 0x0008640001387983 */ /* 0x000ea80000300800 */
[----:B------:R0:W-:Y:S02]  /*577e0*/  @P4 STG.E.U16 desc[UR8][R188.64], R2 ;  /* 0x00000002bc004986 */ /* 0x0001e4000c101508 */
[----:B0-----:R-:W-:-:S05]  /*577f0*/  IMAD.WIDE R188, R194, 0x2, R66 ;  /* 0x00000002c2bc7825 */ /* 0x001fca00078e0242 */
[----:B------:R0:W-:Y:S01]  /*57800*/  @P3 STG.E.U16 desc[UR8][R188.64], R57 ;  /* 0x00000039bc003986 */ /* 0x0001e2000c101508 */
        /* <DEDUP_REMOVED lines=38> */
[----:B------:R0:W-:Y:S01]  /*57a70*/  @P0 STG.E.U16 desc[UR8][R188.64], R54 ;  /* 0x00000036bc000986 */ /* 0x0001e2000c101508 */
[----:B------:R-:W-:Y:S01]  /*57a80*/  LOP3.LUT P2, RZ, R59, 0x400000, RZ, 0xc0, !PT ;  /* 0x004000003bff7812 */ /* 0x000fe2000784c0ff */
[----:B0-----:R-:W-:-:S05]  /*57a90*/  IMAD.WIDE R188, R53, 0x2, R64 ;  /* 0x0000000235bc7825 */ /* 0x001fca00078e0240 */
[----:B------:R0:W-:Y:S01]  /*57aa0*/  @P1 STG.E.U16 desc[UR8][R188.64], R2 ;  /* 0x00000002bc001986 */ /* 0x0001e2000c101508 */
[----:B------:R-:W-:Y:S02]  /*57ab0*/  LOP3.LUT P4, RZ, R59, 0x800000, RZ, 0xc0, !PT ;  /* 0x008000003bff7812 */ /* 0x000fe4000788c0ff */
[----:B0-----:R-:W-:Y:S01]  /*57ac0*/  PRMT R2, R58, 0x7632, R2 ;  /* 0x000076323a027816 */ /* 0x001fe20000000002 */
[----:B--2---:R-:W-:-:S05]  /*57ad0*/  IMAD.WIDE R188, R56, 0x2, R66 ;  /* 0x0000000238bc7825 */ /* 0x004fca00078e0242 */
[----:B------:R0:W-:Y:S02]  /*57ae0*/  @P6 STG.E.U16 desc[UR8][R188.64], R58 ;  /* 0x0000003abc006986 */ /* 0x0001e4000c101508 */
[----:B0-----:R-:W-:Y:S02]  /*57af0*/  IMAD.WIDE R188, R56, 0x2, R64 ;  /* 0x0000000238bc7825 */ /* 0x001fe400078e0240 */
[----:B------:R-:W2:Y:S04]  /*57b00*/  LDL.LU R58, [R1+0x1bd0] ;  /* 0x001bd000013a7983 */ /* 0x000ea80000300800 */
[----:B------:R-:W4:Y:S04]  /*57b10*/  LDL.LU R56, [R1+0x870] ;  /* 0x0008700001387983 */ /* 0x000f280000300800 */
[----:B------:R-:W2:Y:S04]  /*57b20*/  LDL.LU R54, [R1+0x2e8] ;  /* 0x0002e80001367983 */ /* 0x000ea80000300800 */
[----:B------:R3:W-:Y:S04]  /*57b30*/  @P2 STG.E.U16 desc[UR8][R188.64], R2 ;  /* 0x00000002bc002986 */ /* 0x0007e8000c101508 */
[----:B------:R-:W2:Y:S01]  /*57b40*/  LDL.LU R190, [R1+0x874] ;  /* 0x0008740001be7983 */ /* 0x000ea20000300800 */
[----:B---3--:R-:W-:-:S05]  /*57b50*/  IMAD.WIDE R188, R57, 0x2, R66 ;  /* 0x0000000239bc7825 */ /* 0x008fca00078e0242 */
[----:B------:R0:W-:Y:S02]  /*57b60*/  @P4 STG.E.U16 desc[UR8][R188.64], R194 ;  /* 0x000000c2bc004986 */ /* 0x0001e4000c101508 */
[----:B0-----:R-:W-:Y:S02]  /*57b70*/  IMAD.WIDE R188, R57, 0x2, R64 ;  /* 0x0000000239bc7825 */ /* 0x001fe400078e0240 */
[----:B------:R-:W3:Y:S04]  /*57b80*/  LDL.LU R57, [R1+0x2fc] ;  /* 0x0002fc0001397983 */ /* 0x000ee80000300800 */
[----:B------:R-:W3:Y:S04]  /*57b90*/  LDL.LU R52, [R1+0x878] ;  /* 0x0008780001347983 */ /* 0x000ee80000300800 */
[----:B------:R-:W3:Y:S04]  /*57ba0*/  LDL.LU R53, [R1+0x2ec] ;  /* 0x0002ec0001357983 */ /* 0x000ee80000300800 */
[----:B------:R-:W3:Y:S01]  /*57bb0*/  LDL.LU R192, [R1+0x87c] ;  /* 0x00087c0001c07983 */ /* 0x000ee20000300800 */
[----:B------:R-:W-:-:S03]  /*57bc0*/  LOP3.LUT P3, RZ, R59, 0x1000000, RZ, 0xc0, !PT ;  /* 0x010000003bff7812 */ /* 0x000fc6000786c0ff */
[----:B------:R-:W3:Y:S01]  /*57bd0*/  LDL.LU R193, [R1+0x2d0] ;  /* 0x0002d00001c17983 */ /* 0x000ee20000300800 */
[C---:B------:R-:W-:Y:S02]  /*57be0*/  LOP3.LUT P5, RZ, R59.reuse, 0x2000000, RZ, 0xc0, !PT ;  /* 0x020000003bff7812 */ /* 0x040fe400078ac0ff */
[----:B------:R-:W-:Y:S02]  /*57bf0*/  PRMT R2, R194, 0x7632, R2 ;  /* 0x00007632c2027816 */ /* 0x000fe40000000002 */
[C---:B------:R-:W-:Y:S01]  /*57c00*/  LOP3.LUT P6, RZ, R59.reuse, 0x4000000, RZ, 0xc0, !PT ;  /* 0x040000003bff7812 */ /* 0x040fe200078cc0ff */
[----:B------:R-:W3:Y:S04]  /*57c10*/  LDL.LU R194, [R1+0x880] ;  /* 0x0008800001c27983 */ /* 0x000ee80000300800 */
[----:B------:R0:W-:Y:S01]  /*57c20*/  @P3 STG.E.U16 desc[UR8][R188.64], R2 ;  /* 0x00000002bc003986 */ /* 0x0001e2000c101508 */
[----:B------:R-:W-:-:S02]  /*57c30*/  LOP3.LUT P1, RZ, R59, 0x8000000, RZ, 0xc0, !PT ;  /* 0x080000003bff7812 */ /* 0x000fc4000782c0ff */
        /* <DEDUP_REMOVED lines=9> */
[----:B----4-:R-:W-:Y:S01]  /*57cd0*/  IMAD.WIDE R188, R56, 0x2, R66 ;  /* 0x0000000238bc7825 */ /* 0x010fe200078e0242 */
[----:B--2---:R-:W-:-:S04]  /*57ce0*/  PRMT R2, R54, 0x7632, R2 ;  /* 0x0000763236027816 */ /* 0x004fc80000000002 */
[----:B------:R0:W-:Y:S02]  /*57cf0*/  @P1 STG.E.U16 desc[UR8][R188.64], R54 ;  /* 0x00000036bc001986 */ /* 0x0001e4000c101508 */
[----:B0-----:R-:W-:Y:S02]  /*57d00*/  IMAD.WIDE R188, R56, 0x2, R64 ;  /* 0x0000000238bc7825 */ /* 0x001fe400078e0240 */
[----:B------:R-:W2:Y:S04]  /*57d10*/  LDL.LU R56, [R1+0x2d4] ;  /* 0x0002d40001387983 */ /* 0x000ea80000300800 */
[----:B------:R0:W-:Y:S04]  /*57d20*/  @P4 STG.E.U16 desc[UR8][R188.64], R2 ;  /* 0x00000002bc004986 */ /* 0x0001e8000c101508 */
[----:B------:R-:W4:Y:S01]  /*57d30*/  LDL.LU R54, [R1+0x1bcc] ;  /* 0x001bcc0001367983 */ /* 0x000f220000300800 */
[----:B0-----:R-:W-:Y:S01]  /*57d40*/  IMAD.WIDE R188, R190, 0x2, R66 ;  /* 0x00000002bebc7825 */ /* 0x001fe200078e0242 */
[----:B---3--:R-:W-:-:S04]  /*57d50*/  PRMT R2, R57, 0x7632, R2 ;  /* 0x0000763239027816 */ /* 0x008fc80000000002 */
[----:B------:R0:W-:Y:S04]  /*57d60*/  @P2 STG.E.U16 desc[UR8][R188.64], R57 ;  /* 0x00000039bc002986 */ /* 0x0001e8000c101508 */
[----:B0-----:R-:W3:Y:S01]  /*57d70*/  LDL.LU R57, [R1+0x888] ;  /* 0x0008880001397983 */ /* 0x001ee20000300800 */
[----:B------:R-:W-:-:S03]  /*57d80*/  IMAD.WIDE R188, R190, 0x2, R64 ;  /* 0x00000002bebc7825 */ /* 0x000fc600078e0240 */
[----:B------:R-:W4:Y:S01]  /*57d90*/  LDL.LU R190, [R1+0x2c4] ;  /* 0x0002c40001be7983 */ /* 0x000f220000300800 */
[----:B------:R-:W-:Y:S02]  /*57da0*/  LOP3.LUT P0, RZ, R58, 0x8, RZ, 0xc0, !PT ;  /* 0x000000083aff7812 */ /* 0x000fe4000780c0ff */
[----:B------:R-:W-:-:S11]  /*57db0*/  LOP3.LUT R191, R191, 0xffffffdf, RZ, 0xc0, !PT ;  /* 0xffffffdfbfbf7812 */ /* 0x000fd600078ec0ff */
        /* <DEDUP_REMOVED lines=16> */
[C---:B------:R-:W-:Y:S01]  /*57ec0*/  LOP3.LUT P0, RZ, R191.reuse, 0x100, RZ, 0xc0, !PT ;  /* 0x00000100bfff7812 */ /* 0x040fe2000780c0ff */
        /* <DEDUP_REMOVED lines=16> */
[----:B------:R0:W-:Y:S01]  /*57fd0*/  @P0 STG.E.U16 desc[UR8][R188.64], R195 ;  /* 0x000000c3bc000986 */ /* 0x0001e2000c101508 */
[----:B------:R-:W-:Y:S01]  /*57fe0*/  LOP3.LUT P1, RZ, R58, 0x40, RZ, 0xc0, !PT ;  /* 0x000000403aff7812 */ /* 0x000fe2000782c0ff */
[----:B0-----:R-:W-:-:S05]  /*57ff0*/  IMAD.WIDE R188, R194, 0x2, R64 ;  /* 0x00000002c2bc7825 */ /* 0x001fca00078e0240 */
[----:B------:R0:W-:Y:S01]  /*58000*/  @P3 STG.E.U16 desc[UR8][R188.64], R2 ;  /* 0x00000002bc003986 */ /* 0x0001e2000c101508 */
[----:B------:R-:W-:Y:S01]  /*58010*/  LOP3.LUT P4, RZ, R58, 0x80, RZ, 0xc0, !PT ;  /* 0x000000803aff7812 */ /* 0x000fe2000788c0ff */
[----:B0-----:R-:W-:-:S05]  /*58020*/  IMAD.WIDE R188, R55, 0x2, R66 ;  /* 0x0000000237bc7825 */ /* 0x001fca00078e0242 */
[----:B--2---:R0:W-:Y:S01]  /*58030*/  @P6 STG.E.U16 desc[UR8][R188.64], R56 ;  /* 0x00000038bc006986 */ /* 0x0041e2000c101508 */
[----:B------:R-:W-:Y:S01]  /*58040*/  PRMT R2, R56, 0x7632, R2 ;  /* 0x0000763238027816 */ /* 0x000fe20000000002 */
[----:B0-----:R-:W-:Y:S02]  /*58050*/  IMAD.WIDE R188, R55, 0x2, R64 ;  /* 0x0000000237bc7825 */ /* 0x001fe400078e0240 */
[----:B------:R-:W2:Y:S04]  /*58060*/  LDL.LU R56, [R1+0x890] ;  /* 0x0008900001387983 */ /* 0x000ea80000300800 */
[----:B------:R3:W-:Y:S02]  /*58070*/  @P1 STG.E.U16 desc[UR8][R188.64], R2 ;  /* 0x00000002bc001986 */ /* 0x0007e4000c101508 */
[----:B---3--:R-:W-:-:S05]  /*58080*/  IMAD.WIDE R188, R57, 0x2, R66 ;  /* 0x0000000239bc7825 */ /* 0x008fca00078e0242 */
[----:B----4-:R0:W-:Y:S02]  /*58090*/  @P4 STG.E.U16 desc[UR8][R188.64], R190 ;  /* 0x000000bebc004986 */ /* 0x0101e4000c101508 */
[----:B0-----:R-:W-:Y:S02]  /*580a0*/  IMAD.WIDE R188, R57, 0x2, R64 ;  /* 0x0000000239bc7825 */ /* 0x001fe400078e0240 */
[----:B------:R-:W3:Y:S04]  /*580b0*/  LDL.LU R57, [R1+0x2c8] ;  /* 0x0002c80001397983 */ /* 0x000ee80000300800 */
[----:B------:R-:W4:Y:S04]  /*580c0*/  LDL.LU R192, [R1+0x894] ;  /* 0x0008940001c07983 */ /* 0x000f280000300800 */
        /* <DEDUP_REMOVED lines=11> */
[----:B0-----:R-:W-:-:S05]  /*58180*/  IMAD.WIDE R188, R52, 0x2, R66 ;  /* 0x0000000234bc7825 */ /* 0x001fca00078e0242 */
[----:B------:R0:W-:Y:S01]  /*58190*/  @P5 STG.E.U16 desc[UR8][R188.64], R53 ;  /* 0x00000035bc005986 */ /* 0x0001e2000c101508 */
[----:B------:R-:W-:Y:S01]  /*581a0*/  PRMT R2, R53, 0x7632, R2 ;  /* 0x0000763235027816 */ /* 0x000fe20000000002 */
        /* <DEDUP_REMOVED lines=11> */
[----:B------:R-:W3:Y:S04]  /*58260*/  LDL.LU R57, [R1+0x1bc8] ;  /* 0x001bc80001397983 */ /* 0x000ee80000300800 */
[----:B------:R4:W-:Y:S02]  /*58270*/  @P4 STG.E.U16 desc[UR8][R188.64], R2 ;  /* 0x00000002bc004986 */ /* 0x0009e4000c101508 */
[----:B----4-:R-:W-:Y:S01]  /*58280*/  IMAD.WIDE R188, R192, 0x2, R66 ;  /* 0x00000002c0bc7825 */ /* 0x010fe200078e0242 */
[----:B------:R-:W-:-:S04]  /*58290*/  PRMT R2, R55, 0x7632, R2 ;  /* 0x0000763237027816 */ /* 0x000fc80000000002 */
[----:B------:R0:W-:Y:S04]  /*582a0*/  @P1 STG.E.U16 desc[UR8][R188.64], R55 ;  /* 0x00000037bc001986 */ /* 0x0001e8000c101508 */
[----:B0-----:R-:W4:Y:S01]  /*582b0*/  LDL.LU R55, [R1+0x8a8] ;  /* 0x0008a80001377983 */ /* 0x001f220000300800 */
        /* <DEDUP_REMOVED lines=8> */
[C---:B------:R-:W-:Y:S02]  /*58340*/  LOP3.LUT P0, RZ, R58.reuse, 0x20000, RZ, 0xc0, !PT ;  /* 0x000200003aff7812 */ /* 0x040fe4000780c0ff */
        /* <DEDUP_REMOVED lines=29> */
[----:B0-----:R-:W-:Y:S02]  /*58520*/  IMAD.WIDE R188, R52, 0x2, R64 ;  /* 0x0000000234bc7825 */ /* 0x001fe400078e0240 */
[----:B------:R-:W4:Y:S04]  /*58530*/  LDL.LU R53, [R1+0x8b0] ;  /* 0x0008b00001357983 */ /* 0x000f280000300800 */
[----:B------:R2:W-:Y:S01]  /*58540*/  @P2 STG.E.U16 desc[UR8][R188.64], R2 ;  /* 0x00000002bc002986 */ /* 0x0005e2000c101508 */
[C---:B------:R-:W-:Y:S02]  /*58550*/  LOP3.LUT P3, RZ, R58.reuse, 0x400000, RZ, 0xc0, !PT ;  /* 0x004000003aff7812 */ /* 0x040fe4000786c0ff */
[----:B------:R-:W-:Y:S01]  /*58560*/  LOP3.LUT P4, RZ, R58, 0x800000, RZ, 0xc0, !PT ;  /* 0x008000003aff7812 */ /* 0x000fe2000788c0ff */
[----:B--2---:R-:W-:-:S05]  /*58570*/  IMAD.WIDE R188, R56, 0x2, R66 ;  /* 0x0000000238bc7825 */ /* 0x004fca00078e0242 */
[----:B---3--:R0:W-:Y:S01]  /*58580*/  @P6 STG.E.U16 desc[UR8][R188.64], R57 ;  /* 0x00000039bc006986 */ /* 0x0081e2000c101508 */
[----:B------:R-:W-:Y:S01]  /*58590*/  PRMT R2, R57, 0x7632, R2 ;  /* 0x0000763239027816 */ /* 0x000fe20000000002 */
[----:B0-----:R-:W-:Y:S02]  /*585a0*/  IMAD.WIDE R188, R56, 0x2, R64 ;  /* 0x0000000238bc7825 */ /* 0x001fe400078e0240 */
[----:B------:R-:W2:Y:S04]  /*585b0*/  LDL.LU R56, [R1+0x2a8] ;  /* 0x0002a80001387983 */ /* 0x000ea80000300800 */
[----:B------:R-:W3:Y:S04]  /*585c0*/  LDL.LU R57, [R1+0x1bc4] ;  /* 0x001bc40001397983 */ /* 0x000ee80000300800 */
[----:B------:R4:W-:Y:S04]  /*585d0*/  @P3 STG.E.U16 desc[UR8][R188.64], R2 ;  /* 0x00000002bc003986 */ /* 0x0009e8000c101508 */
[----:B------:R-:W2:Y:S01]  /*585e0*/  LDL.LU R195, [R1+0x8b4] ;  /* 0x0008b40001c37983 */ /* 0x000ea20000300800 */
[----:B----4-:R-:W-:-:S05]  /*585f0*/  IMAD.WIDE R188, R55, 0x2, R66 ;  /* 0x0000000237bc7825 */ /* 0x010fca00078e0242 */
[----:B------:R0:W-:Y:S02]  /*58600*/  @P4 STG.E.U16 desc[UR8][R188.64], R192 ;  /* 0x000000c0bc004986 */ /* 0x0001e4000c101508 */
[----:B0-----:R-:W-:Y:S02]  /*58610*/  IMAD.WIDE R188, R55, 0x2, R64 ;  /* 0x0000000237bc7825 */ /* 0x001fe400078e0240 */
[----:B------:R-:W4:Y:S04]  /*58620*/  LDL.LU R55, [R1+0x2bc] ;  /* 0x0002bc0001377983 */ /* 0x000f280000300800 */
[----:B------:R-:W4:Y:S04]  /*58630*/  LDL.LU R190, [R1+0x8b8] ;  /* 0x0008b80001be7983 */ /* 0x000f280000300800 */
[----:B------:R-:W4:Y:S01]  /*58640*/  LDL.LU R52, [R1+0x2ac] ;  /* 0x0002ac0001347983 */ /* 0x000f220000300800 */
[----:B------:R-:W-:-:S02]  /*58650*/  LOP3.LUT R59, R59, 0xdfffffff, RZ, 0xc0, !PT ;  /* 0xdfffffff3b3b7812 */ /* 0x000fc400078ec0ff */
[C---:B------:R-:W-:Y:S02]  /*58660*/  LOP3.LUT P1, RZ, R58.reuse, 0x1000000, RZ, 0xc0, !PT ;  /* 0x010000003aff7812 */ /* 0x040fe4000782c0ff */
[----:B------:R-:W-:Y:S02]  /*58670*/  LOP3.LUT P5, RZ, R58, 0x2000000, RZ, 0xc0, !PT ;  /* 0x020000003aff7812 */ /* 0x000fe400078ac0ff */
[----:B------:R-:W-:Y:S02]  /*58680*/  PRMT R2, R192, 0x7632, R2 ;  /* 0x00007632c0027816 */ /* 0x000fe40000000002 */
[C---:B------:R-:W-:Y:S02]  /*58690*/  LOP3.LUT P6, RZ, R58.reuse, 0x4000000, RZ, 0xc0, !PT ;  /* 0x040000003aff7812 */ /* 0x040fe400078cc0ff */
[----:B------:R-:W-:-:S05]  /*586a0*/  LOP3.LUT P2, RZ, R58, 0x8000000, RZ, 0xc0, !PT ;  /* 0x080000003aff7812 */ /* 0x000fca000784c0ff */
[----:B------:R0:W-:Y:S01]  /*586b0*/  @P1 STG.E.U16 desc[UR8][R188.64], R2 ;  /* 0x00000002bc001986 */ /* 0x0001e2000c101508 */
[C---:B------:R-:W-:Y:S02]  /*586c0*/  LOP3.LUT P4, RZ, R58.reuse, 0x10000000, RZ, 0xc0, !PT ;  /* 0x100000003aff7812 */ /* 0x040fe4000788c0ff */
[----:B------:R-:W-:Y:S02]  /*586d0*/  LOP3.LUT P3, RZ, R58, 0x20000000, RZ, 0xc0, !PT ;  /* 0x200000003aff7812 */ /* 0x000fe4000786c0ff */
[----:B------:R-:W-:Y:S01]  /*586e0*/  LOP3.LUT R191, R191, 0xfffffffe, RZ, 0xc0, !PT ;  /* 0xfffffffebfbf7812 */ /* 0x000fe200078ec0ff */
[----:B0-----:R-:W-:-:S05]  /*586f0*/  IMAD.WIDE R188, R193, 0x2, R66 ;  /* 0x00000002c1bc7825 */ /* 0x001fca00078e0242 */
[----:B------:R0:W-:Y:S01]  /*58700*/  @P5 STG.E.U16 desc[UR8][R188.64], R194 ;  /* 0x000000c2bc005986 */ /* 0x0001e2000c101508 */
[----:B------:R-:W-:Y:S01]  /*58710*/  PRMT R2, R194, 0x7632, R2 ;  /* 0x00007632c2027816 */ /* 0x000fe20000000002 */
[----:B0-----:R-:W-:-:S05]  /*58720*/  IMAD.WIDE R188, R193, 0x2, R64 ;  /* 0x00000002c1bc7825 */ /* 0x001fca00078e0240 */
[----:B------:R0:W-:Y:S01]  /*58730*/  @P6 STG.E.U16 desc[UR8][R188.64], R2 ;  /* 0x00000002bc006986 */ /* 0x0001e2000c101508 */
[----:B------:R-:W-:Y:S01]  /*58740*/  LOP3.LUT P5, RZ, R58, 0x40000000, RZ, 0xc0, !PT ;  /* 0x400000003aff7812 */ /* 0x000fe200078ac0ff */
[----:B0-----:R-:W-:Y:S01]  /*58750*/  IMAD.WIDE R188, R53, 0x2, R66 ;  /* 0x0000000235bc7825 */ /* 0x001fe200078e0242 */
[----:B---3--:R-:W-:-:S13]  /*58760*/  LOP3.LUT P0, RZ, R57, 0x8, RZ, 0xc0, !PT ;  /* 0x0000000839ff7812 */ /* 0x008fda000780c0ff */
[----:B------:R-:W-:Y:S02]  /*58770*/  @P0 LOP3.LUT R59, R59, 0x20000000, RZ, 0xfc, !PT ;  /* 0x200000003b3b0812 */ /* 0x000fe400078efcff */
[----:B------:R-:W-:Y:S02]  /*58780*/  LOP3.LUT P0, RZ, R57, 0x4, RZ, 0xc0, !PT ;  /* 0x0000000439ff7812 */ /* 0x000fe4000780c0ff */
[----:B------:R-:W-:-:S11]  /*58790*/  LOP3.LUT R59, R59, 0xbfffffff, RZ, 0xc0, !PT ;  /* 0xbfffffff3b3b7812 */ /* 0x000fd600078ec0ff */
[----:B------:R-:W-:Y:S02]  /*587a0*/  @P0 LOP3.LUT R59, R59, 0x40000000, RZ, 0xfc, !PT ;  /* 0x400000003b3b0812 */ /* 0x000fe400078efcff */
[----:B------:R-:W-:Y:S02]  /*587b0*/  LOP3.LUT P0, RZ, R57, 0x2, RZ, 0xc0, !PT ;  /* 0x0000000239ff7812 */ /* 0x000fe4000780c0ff */
[----:B------:R-:W-:Y:S01]  /*587c0*/  LOP3.LUT R59, R59, 0x7fffffff, RZ, 0xc0, !PT ;  /* 0x7fffffff3b3b7812 */ /* 0x000fe200078ec0ff */
[----:B--2---:R0:W-:Y:S01]  /*587d0*/  @P2 STG.E.U16 desc[UR8][R188.64], R56 ;  /* 0x00000038bc002986 */ /* 0x0041e2000c101508 */
[----:B------:R-:W-:-:S09]  /*587e0*/  PRMT R2, R56, 0x7632, R2 ;  /* 0x0000763238027816 */ /* 0x000fd20000000002 */
[----:B------:R-:W-:Y:S02]  /*587f0*/  @P0 LOP3.LUT R59, R59, 0x80000000, RZ, 0xfc, !PT ;  /* 0x800000003b3b0812 */ /* 0x000fe400078efcff */
[----:B------:R-:W-:Y:S01]  /*58800*/  LOP3.LUT P0, RZ, R57, 0x1, RZ, 0xc0, !PT ;  /* 0x0000000139ff7812 */ /* 0x000fe2000780c0ff */
[----:B0-----:R-:W-:-:S05]  /*58810*/  IMAD.WIDE R188, R53, 0x2, R64 ;  /* 0x0000000235bc7825 */ /* 0x001fca00078e0240 */
[----:B------:R0:W-:Y:S07]  /*58820*/  @P4 STG.E.U16 desc[UR8][R188.64], R2 ;  /* 0x00000002bc004986 */ /* 0x0001ee000c101508 */
[----:B------:R-:W-:Y:S01]  /*58830*/  @P0 LOP3.LUT R191, R191, 0x1, RZ, 0xfc, !PT ;  /* 0x00000001bfbf0812 */ /* 0x000fe200078efcff */
[----:B0-----:R-:W-:Y:S01]  /*58840*/  IMAD.WIDE R188, R195, 0x2, R66 ;  /* 0x00000002c3bc7825 */ /* 0x001fe200078e0242 */
[----:B------:R-:W-:Y:S02]  /*58850*/  LOP3.LUT P0, RZ, R58, 0x80000000, RZ, 0xc0, !PT ;  /* 0x800000003aff7812 */ /* 0x000fe4000780c0ff */
[----:B----4-:R-:W-:Y:S01]  /*58860*/  PRMT R2, R55, 0x7632, R2 ;  /* 0x0000763237027816 */ /* 0x010fe20000000002 */
[----:B------:R-:W2:Y:S04]  /*58870*/  LDL.LU R58, [R1+0x290] ;  /* 0x00029000013a7983 */ /* 0x000ea80000300800 */
[----:B------:R0:W-:Y:S04]  /*58880*/  @P3 STG.E.U16 desc[UR8][R188.64], R55 ;  /* 0x00000037bc003986 */ /* 0x0001e8000c101508 */
[----:B------:R-:W3:Y:S04]  /*58890*/  LDL.LU R192, [R1+0x8c0] ;  /* 0x0008c00001c07983 */ /* 0x000ee80000300800 */
[----:B------:R-:W4:Y:S01]  /*588a0*/  LDL.LU R193, [R1+0x280] ;  /* 0x0002800001c17983 */ /* 0x000f220000300800 */
[----:B0-----:R-:W-:-:S03]  /*588b0*/  IMAD.WIDE R188, R195, 0x2, R64 ;  /* 0x00000002c3bc7825 */ /* 0x001fc600078e0240 */
[----:B------:R-:W4:Y:S04]  /*588c0*/  LDL.LU R194, [R1+0x8c4] ;  /* 0x0008c40001c27983 */ /* 0x000f280000300800 */
[----:B------:R0:W-:Y:S04]  /*588d0*/  @P5 STG.E.U16 desc[UR8][R188.64], R2 ;  /* 0x00000002bc005986 */ /* 0x0001e8000c101508 */
[----:B------:R-:W4:Y:S04]  /*588e0*/  LDL.LU R53, [R1+0x294] ;  /* 0x0002940001357983 */ /* 0x000f280000300800 */
[----:B------:R-:W4:Y:S01]  /*588f0*/  LDL.LU R56, [R1+0x1bc0] ;  /* 0x001bc00001387983 */ /* 0x000f220000300800 */
[----:B0-----:R-:W-:-:S03]  /*58900*/  IMAD.WIDE R188, R190, 0x2, R66 ;  /* 0x00000002bebc7825 */ /* 0x001fc600078e0242 */
[----:B------:R-:W4:Y:S04]  /*58910*/  LDL.LU R55, [R1+0x8c8] ;  /* 0x0008c80001377983 */ /* 0x000f280000300800 */
[----:B------:R0:W-:Y:S01]  /*58920*/  @P0 STG.E.U16 desc[UR8][R188.64], R52 ;  /* 0x00000034bc000986 */ /* 0x0001e2000c101508 */
[----:B------:R-:W-:-:S03]  /*58930*/  LOP3.LUT P0, RZ, R191, 0x1, RZ, 0xc0, !PT ;  /* 0x00000001bfff7812 */ /* 0x000fc6000780c0ff */
[----:B------:R-:W4:Y:S04]  /*58940*/  LDL.LU R195, [R1+0x284] ;  /* 0x0002840001c37983 */ /* 0x000f280000300800 */
[----:B------:R-:W3:Y:S01]  /*58950*/  LDL.LU R191, [R1+0x8bc] ;  /* 0x0008bc0001bf7983 */ /* 0x000ee20000300800 */
[----:B------:R-:W-:Y:S01]  /*58960*/  PRMT R2, R52, 0x7632, R2 ;  /* 0x0000763234027816 */ /* 0x000fe20000000002 */
[----:B0-----:R-:W-:Y:S01]  /*58970*/  IMAD.WIDE R188, R190, 0x2, R64 ;  /* 0x00000002bebc7825 */ /* 0x001fe200078e0240 */
[----:B------:R-:W-:Y:S01]  /*58980*/  LOP3.LUT P1, RZ, R57, 0x10, RZ, 0xc0, !PT ;  /* 0x0000001039ff7812 */ /* 0x000fe2000782c0ff */
[----:B------:R-:W4:Y:S04]  /*58990*/  LDL.LU R190, [R1+0x8cc] ;  /* 0x0008cc0001be7983 */ /* 0x000f280000300800 */
[----:B------:R2:W-:Y:S01]  /*589a0*/  @P0 STG.E.U16 desc[UR8][R188.64], R2 ;  /* 0x00000002bc000986 */ /* 0x0005e2000c101508 */
[----:B------:R-:W-:-:S02]  /*589b0*/  LOP3.LUT P0, RZ, R59, 0x80000000, RZ, 0xc0, !PT ;  /* 0x800000003bff7812 */ /* 0x000fc4000780c0ff */
[C---:B------:R-:W-:Y:S01]  /*589c0*/  LOP3.LUT P6, RZ, R57.reuse, 0x20, RZ, 0xc0, !PT ;  /* 0x0000002039ff7812 */ /* 0x040fe200078cc0ff */
[----:B------:R-:W4:Y:S01]  /*589d0*/  LDL.LU R52, [R1+0x298] ;  /* 0x0002980001347983 */ /* 0x000f220000300800 */
[C---:B------:R-:W-:Y:S02]  /*589e0*/  LOP3.LUT P2, RZ, R57.reuse, 0x40, RZ, 0xc0, !PT ;  /* 0x0000004039ff7812 */ /* 0x040fe4000784c0ff */
[----:B------:R-:W-:Y:S02]  /*589f0*/  LOP3.LUT P4, RZ, R57, 0x80, RZ, 0xc0, !PT ;  /* 0x0000008039ff7812 */ /* 0x000fe4000788c0ff */
[----:B--2---:R-:W-:Y:S01]  /*58a00*/  PRMT R2, R58, 0x7632, R2 ;  /* 0x000076323a027816 */ /* 0x004fe20000000002 */
[----:B---3--:R-:W-:-:S05]  /*58a10*/  IMAD.WIDE R188, R191, 0x2, R66 ;  /* 0x00000002bfbc7825 */ /* 0x008fca00078e0242 */
[----:B------:R0:W-:Y:S01]  /*58a20*/  @P0 STG.E.U16 desc[UR8][R188.64], R58 ;  /* 0x0000003abc000986 */ /* 0x0001e2000c101508 */
[----:B------:R-:W-:Y:S01]  /*58a30*/  LOP3.LUT P0, RZ, R59, 0x40000000, RZ, 0xc0, !PT ;  /* 0x400000003bff7812 */ /* 0x000fe2000780c0ff */
[----:B0-----:R-:W-:-:S12]  /*58a40*/  IMAD.WIDE R188, R191, 0x2, R64 ;  /* 0x00000002bfbc7825 */ /* 0x001fd800078e0240 */
[----:B------:R0:W-:Y:S01]  /*58a50*/  @P0 STG.E.U16 desc[UR8][R188.64], R2 ;  /* 0x00000002bc000986 */ /* 0x0001e2000c101508 */
[----:B------:R-:W-:Y:S01]  /*58a60*/  LOP3.LUT P0, RZ, R59, 0x20000000, RZ, 0xc0, !PT ;  /* 0x200000003bff7812 */ /* 0x000fe2000780c0ff */
[----:B0-----:R-:W-:Y:S01]  /*58a70*/  IMAD.WIDE R188, R192, 0x2, R66 ;  /* 0x00000002c0bc7825 */ /* 0x001fe200078e0242 */
[----:B----4-:R-:W-:-:S11]  /*58a80*/  PRMT R2, R193, 0x7632, R2 ;  /* 0x00007632c1027816 */ /* 0x010fd60000000002 */
[----:B------:R0:W-:Y:S02]  /*58a90*/  @P0 STG.E.U16 desc[UR8][R188.64], R193 ;  /* 0x000000c1bc000986 */ /* 0x0001e4000c101508 */
[----:B0-----:R-:W-:-:S05]  /*58aa0*/  IMAD.WIDE R188, R192, 0x2, R64 ;  /* 0x00000002c0bc7825 */ /* 0x001fca00078e0240 */
[----:B------:R0:W-:Y:S02]  /*58ab0*/  @P1 STG.E.U16 desc[UR8][R188.64], R2 ;  /* 0x00000002bc001986 */ /* 0x0001e4000c101508 */
[----:B0-----:R-:W-:Y:S01]  /*58ac0*/  IMAD.WIDE R188, R194, 0x2, R66 ;  /* 0x00000002c2bc7825 */ /* 0x001fe200078e0242 */
[----:B------:R-:W-:-:S04]  /*58ad0*/  PRMT R2, R53, 0x7632, R2 ;  /* 0x0000763235027816 */ /* 0x000fc80000000002 */
        /* <DEDUP_REMOVED lines=297> */
[----:B0-----:R-:W-:Y:S01]  /*59d70*/  IMAD.WIDE R56, R52, 0x2, R66 ;  /* 0x0000000234387825 */ /* 0x001fe200078e0242 */
[----:B---3--:R-:W-:-:S04]  /*59d80*/  PRMT R2, R188, 0x7632, R2 ;  /* 0x00007632bc027816 */ /* 0x008fc80000000002 */
[----:B------:R0:W-:Y:S02]  /*59d90*/  @P1 STG.E.U16 desc[UR8][R56.64], R188 ;  /* 0x000000bc38001986 */ /* 0x0001e4000c101508 */
        /* <DEDUP_REMOVED lines=38> */
[----:B0-----:R-:W2:Y:S01]  /*5a000*/  LDL.LU R52, [R1+0x954] ;  /* 0x0009540001347983 */ /* 0x001ea20000300800 */
[----:B------:R-:W-:-:S03]  /*5a010*/  IMAD.WIDE R56, R194, 0x2, R64 ;  /* 0x00000002c2387825 */ /* 0x000fc600078e0240 */
[----:B------:R-:W3:Y:S04]  /*5a020*/  LDL.LU R189, [R1+0x208] ;  /* 0x0002080001bd7983 */ /* 0x000ee80000300800 */
[----:B------:R0:W-:Y:S04]  /*5a030*/  @P1 STG.E.U16 desc[UR8][R56.64], R2 ;  /* 0x0000000238001986 */ /* 0x0001e8000c101508 */
[----:B------:R-:W3:Y:S01]  /*5a040*/  LDL.LU R191, [R1+0x958] ;  /* 0x0009580001bf7983 */ /* 0x000ee20000300800 */
        /* <DEDUP_REMOVED lines=13> */
[----:B------:R4:W-:Y:S01]  /*5a120*/  @P2 STG.E.U16 desc[UR8][R56.64], R2 ;  /* 0x0000000238002986 */ /* 0x0009e2000c101508 */
[----:B------:R-:W-:Y:S01]  /*5a130*/  LOP3.LUT P4, RZ, R55, 0x1000, RZ, 0xc0, !PT ;  /* 0x0000100037ff7812 */ /* 0x000fe2000788c0ff */
        /* <DEDUP_REMOVED lines=9> */
[----:B------:R-:W-:Y:S01]  /*5a1d0*/  LOP3.LUT R59, R59, 0xfffffdff, RZ, 0xc0, !PT ;  /* 0xfffffdff3b3b7812 */ /* 0x000fe200078ec0ff */
        /* <DEDUP_REMOVED lines=55> */
[----:B------:R3:W-:Y:S04]  /*5a550*/  @P3 STG.E.U16 desc[UR8][R56.64], R2 ;  /* 0x0000000238003986 */ /* 0x0007e8000c101508 */
[----:B------:R-:W4:Y:S01]  /*5a560*/  LDL.LU R190, [R1+0x974] ;  /* 0x0009740001be7983 */ /* 0x000f220000300800 */
[----:B---3--:R-:W-:-:S05]  /*5a570*/  IMAD.WIDE R56, R53, 0x2, R66 ;  /* 0x0000000235387825 */ /* 0x008fca00078e0242 */
[----:B------:R0:W-:Y:S02]  /*5a580*/  @P4 STG.E.U16 desc[UR8][R56.64], R191 ;  /* 0x000000bf38004986 */ /* 0x0001e4000c101508 */
[----:B0-----:R-:W-:Y:S02]  /*5a590*/  IMAD.WIDE R56, R53, 0x2, R64 ;  /* 0x0000000235387825 */ /* 0x001fe400078e0240 */
[----:B------:R-:W3:Y:S04]  /*5a5a0*/  LDL.LU R53, [R1+0x1e8] ;  /* 0x0001e80001357983 */ /* 0x000ee80000300800 */
[----:B------:R-:W2:Y:S04]  /*5a5b0*/  LDL.LU R58, [R1+0x978] ;  /* 0x00097800013a7983 */ /* 0x000ea80000300800 */
[----:B------:R-:W2:Y:S04]  /*5a5c0*/  LDL.LU R52, [R1+0x1fc] ;  /* 0x0001fc0001347983 */ /* 0x000ea80000300800 */
[----:B------:R-:W2:Y:S04]  /*5a5d0*/  LDL.LU R192, [R1+0x97c] ;  /* 0x00097c0001c07983 */ /* 0x000ea80000300800 */
[----:B------:R-:W2:Y:S04]  /*5a5e0*/  LDL.LU R195, [R1+0x1ec] ;  /* 0x0001ec0001c37983 */ /* 0x000ea80000300800 */
[----:B------:R-:W2:Y:S04]  /*5a5f0*/  LDL.LU R188, [R1+0x980] ;  /* 0x0009800001bc7983 */ /* 0x000ea80000300800 */
[----:B------:R-:W2:Y:S01]  /*5a600*/  LDL.LU R189, [R1+0x1d0] ;  /* 0x0001d00001bd7983 */ /* 0x000ea20000300800 */
[----:B------:R-:W-:-:S02]  /*5a610*/  LOP3.LUT P1, RZ, R55, 0x1000000, RZ, 0xc0, !PT ;  /* 0x0100000037ff7812 */ /* 0x000fc4000782c0ff */
[----:B------:R-:W-:Y:S02]  /*5a620*/  LOP3.LUT P5, RZ, R55, 0x2000000, RZ, 0xc0, !PT ;  /* 0x0200000037ff7812 */ /* 0x000fe400078ac0ff */
[----:B------:R-:W-:Y:S02]  /*5a630*/  PRMT R2, R191, 0x7632, R2 ;  /* 0x00007632bf027816 */ /* 0x000fe40000000002 */
[C---:B------:R-:W-:Y:S01]  /*5a640*/  LOP3.LUT P6, RZ, R55.reuse, 0x4000000, RZ, 0xc0, !PT ;  /* 0x0400000037ff7812 */ /* 0x040fe200078cc0ff */
[----:B------:R-:W2:Y:S01]  /*5a650*/  LDL.LU R191, [R1+0x984] ;  /* 0x0009840001bf7983 */ /* 0x000ea20000300800 */
[----:B------:R-:W-:-:S05]  /*5a660*/  LOP3.LUT P2, RZ, R55, 0x8000000, RZ, 0xc0, !PT ;  /* 0x0800000037ff7812 */ /* 0x000fca000784c0ff */
[----:B------:R0:W-:Y:S02]  /*5a670*/  @P1 STG.E.U16 desc[UR8][R56.64], R2 ;  /* 0x0000000238001986 */ /* 0x0001e4000c101508 */
[----:B0-----:R-:W-:-:S05]  /*5a680*/  IMAD.WIDE R56, R193, 0x2, R66 ;  /* 0x00000002c1387825 */ /* 0x001fca00078e0242 */
[----:B------:R0:W-:Y:S01]  /*5a690*/  @P5 STG.E.U16 desc[UR8][R56.64], R194 ;  /* 0x000000c238005986 */ /* 0x0001e2000c101508 */
[----:B------:R-:W-:Y:S01]  /*5a6a0*/  PRMT R2, R194, 0x7632, R2 ;  /* 0x00007632c2027816 */ /* 0x000fe20000000002 */
[----:B0-----:R-:W-:Y:S02]  /*5a6b0*/  IMAD.WIDE R56, R193, 0x2, R64 ;  /* 0x00000002c1387825 */ /* 0x001fe400078e0240 */
[----:B------:R-:W2:Y:S04]  /*5a6c0*/  LDL.LU R193, [R1+0x1c0] ;  /* 0x0001c00001c17983 */ /* 0x000ea80000300800 */
[----:B------:R4:W-:Y:S04]  /*5a6d0*/  @P6 STG.E.U16 desc[UR8][R56.64], R2 ;  /* 0x0000000238006986 */ /* 0x0009e8000c101508 */
[----:B------:R-:W2:Y:S01]  /*5a6e0*/  LDL.LU R194, [R1+0x988] ;  /* 0x0009880001c27983 */ /* 0x000ea20000300800 */
[----:B------:R-:W-:-:S02]  /*5a6f0*/  LOP3.LUT P4, RZ, R55, 0x10000000, RZ, 0xc0, !PT ;  /* 0x1000000037ff7812 */ /* 0x000fc4000788c0ff */
[----:B------:R-:W-:Y:S02]  /*5a700*/  LOP3.LUT P3, RZ, R55, 0x20000000, RZ, 0xc0, !PT ;  /* 0x2000000037ff7812 */ /* 0x000fe4000786c0ff */
[----:B------:R-:W-:Y:S01]  /*5a710*/  LOP3.LUT R59, R59, 0xffffffdf, RZ, 0xc0, !PT ;  /* 0xffffffdf3b3b7812 */ /* 0x000fe200078ec0ff */
[----:B----4-:R-:W-:-:S05]  /*5a720*/  IMAD.WIDE R56, R190, 0x2, R66 ;  /* 0x00000002be387825 */ /* 0x010fca00078e0242 */
[----:B---3--:R0:W-:Y:S02]  /*5a730*/  @P2 STG.E.U16 desc[UR8][R56.64], R53 ;  /* 0x0000003538002986 */ /* 0x0081e4000c101508 */
[----:B0-----:R-:W-:Y:S02]  /*5a740*/  IMAD.WIDE R56, R190, 0x2, R64 ;  /* 0x00000002be387825 */ /* 0x001fe400078e0240 */
[----:B------:R-:W3:Y:S01]  /*5a750*/  LDL.LU R190, [R1+0x1d4] ;  /* 0x0001d40001be7983 */ /* 0x000ee20000300800 */
[----:B------:R-:W-:-:S03]  /*5a760*/  PRMT R2, R53, 0x7632, R2 ;  /* 0x0000763235027816 */ /* 0x000fc60000000002 */
[----:B------:R-:W4:Y:S04]  /*5a770*/  LDL.LU R53, [R1+0x1bac] ;  /* 0x001bac0001357983 */ /* 0x000f280000300800 */
[----:B------:R2:W-:Y:S02]  /*5a780*/  @P4 STG.E.U16 desc[UR8][R56.64], R2 ;  /* 0x0000000238004986 */ /* 0x0005e4000c101508 */
[----:B--2---:R-:W-:Y:S01]  /*5a790*/  IMAD.WIDE R56, R58, 0x2, R66 ;  /* 0x000000023a387825 */ /* 0x004fe200078e0242 */
[----:B------:R-:W-:-:S04]  /*5a7a0*/  PRMT R2, R52, 0x7632, R2 ;  /* 0x0000763234027816 */ /* 0x000fc80000000002 */
[----:B------:R0:W-:Y:S04]  /*5a7b0*/  @P3 STG.E.U16 desc[UR8][R56.64], R52 ;  /* 0x0000003438003986 */ /* 0x0001e8000c101508 */
[----:B0-----:R-:W2:Y:S01]  /*5a7c0*/  LDL.LU R52, [R1+0x98c] ;  /* 0x00098c0001347983 */ /* 0x001ea20000300800 */
[----:B------:R-:W-:-:S03]  /*5a7d0*/  IMAD.WIDE R56, R58, 0x2, R64 ;  /* 0x000000023a387825 */ /* 0x000fc600078e0240 */
[----:B------:R-:W4:Y:S01]  /*5a7e0*/  LDL.LU R58, [R1+0x1c4] ;  /* 0x0001c400013a7983 */ /* 0x000f220000300800 */
[----:B------:R-:W-:-:S13]  /*5a7f0*/  LOP3.LUT P0, RZ, R54, 0x8, RZ, 0xc0, !PT ;  /* 0x0000000836ff7812 */ /* 0x000fda000780c0ff */
        /* <DEDUP_REMOVED lines=37> */
[----:B------:R-:W-:-:S04]  /*5aa50*/  LOP3.LUT P2, RZ, R54, 0x40, RZ, 0xc0, !PT ;  /* 0x0000004036ff7812 */ /* 0x000fc8000784c0ff */
[----:B---3--:R0:W-:Y:S01]  /*5aa60*/  @P6 STG.E.U16 desc[UR8][R56.64], R190 ;  /* 0x000000be38006986 */ /* 0x0081e2000c101508 */
[----:B------:R-:W-:-:S03]  /*5aa70*/  PRMT R2, R190, 0x7632, R2 ;  /* 0x00007632be027816 */ /* 0x000fc60000000002 */
[----:B0-----:R-:W3:Y:S04]  /*5aa80*/  LDL.LU R190, [R1+0x994] ;  /* 0x0009940001be7983 */ /* 0x001ee80000300800 */
[----:B------:R-:W3:Y:S01]  /*5aa90*/  LDL.LU R188, [R1+0x1c8] ;  /* 0x0001c80001bc7983 */ /* 0x000ee20000300800 */
[----:B------:R-:W-:Y:S01]  /*5aaa0*/  LOP3.LUT P4, RZ, R54, 0x80, RZ, 0xc0, !PT ;  /* 0x0000008036ff7812 */ /* 0x000fe2000788c0ff */
[----:B------:R-:W-:Y:S02]  /*5aab0*/  IMAD.WIDE R56, R194, 0x2, R64 ;  /* 0x00000002c2387825 */ /* 0x000fe400078e0240 */
[----:B------:R-:W3:Y:S04]  /*5aac0*/  LDL.LU R191, [R1+0x998] ;  /* 0x0009980001bf7983 */ /* 0x000ee80000300800 */
[----:B------:R2:W-:Y:S02]  /*5aad0*/  @P2 STG.E.U16 desc[UR8][R56.64], R2 ;  /* 0x0000000238002986 */ /* 0x0005e4000c101508 */
[----:B--2---:R-:W-:-:S05]  /*5aae0*/  IMAD.WIDE R56, R52, 0x2, R66 ;  /* 0x0000000234387825 */ /* 0x004fca00078e0242 */
[----:B----4-:R0:W-:Y:S02]  /*5aaf0*/  @P4 STG.E.U16 desc[UR8][R56.64], R58 ;  /* 0x0000003a38004986 */ /* 0x0101e4000c101508 */
[----:B0-----:R-:W-:Y:S02]  /*5ab00*/  IMAD.WIDE R56, R52, 0x2, R64 ;  /* 0x0000000234387825 */ /* 0x001fe400078e0240 */
[----:B------:R-:W2:Y:S04]  /*5ab10*/  LDL.LU R52, [R1+0x1dc] ;  /* 0x0001dc0001347983 */ /* 0x000ea80000300800 */
        /* <DEDUP_REMOVED lines=19> */
[----:B---3--:R-:W-:-:S05]  /*5ac50*/  IMAD.WIDE R56, R190, 0x2, R66 ;  /* 0x00000002be387825 */ /* 0x008fca00078e0242 */
[----:B------:R0:W-:Y:S02]  /*5ac60*/  @P1 STG.E.U16 desc[UR8][R56.64], R188 ;  /* 0x000000bc38001986 */ /* 0x0001e4000c101508 */
[----:B0-----:R-:W-:Y:S02]  /*5ac70*/  IMAD.WIDE R56, R190, 0x2, R64 ;  /* 0x00000002be387825 */ /* 0x001fe400078e0240 */
[----:B------:R-:W3:Y:S01]  /*5ac80*/  LDL.LU R190, [R1+0x9a8] ;  /* 0x0009a80001be7983 */ /* 0x000ee20000300800 */
[----:B------:R-:W-:-:S05]  /*5ac90*/  PRMT R2, R188, 0x7632, R2 ;  /* 0x00007632bc027816 */ /* 0x000fca0000000002 */
[----:B------:R0:W-:Y:S02]  /*5aca0*/  @P4 STG.E.U16 desc[UR8][R56.64], R2 ;  /* 0x0000000238004986 */ /* 0x0001e4000c101508 */
[----:B0-----:R-:W-:-:S05]  /*5acb0*/  IMAD.WIDE R56, R191, 0x2, R66 ;  /* 0x00000002bf387825 */ /* 0x001fca00078e0242 */
[----:B--2---:R0:W-:Y:S01]  /*5acc0*/  @P2 STG.E.U16 desc[UR8][R56.64], R52 ;  /* 0x0000003438002986 */ /* 0x0041e2000c101508 */
[----:B------:R-:W-:-:S03]  /*5acd0*/  PRMT R2, R52, 0x7632, R2 ;  /* 0x0000763234027816 */ /* 0x000fc60000000002 */
[----:B0-----:R-:W2:Y:S01]  /*5ace0*/  LDL.LU R52, [R1+0x9ac] ;  /* 0x0009ac0001347983 */ /* 0x001ea20000300800 */
[----:B------:R-:W-:-:S03]  /*5acf0*/  IMAD.WIDE R56, R191, 0x2, R64 ;  /* 0x00000002bf387825 */ /* 0x000fc600078e0240 */
[----:B------:R-:W2:Y:S01]  /*5ad00*/  LDL.LU R191, [R1+0x1a4] ;  /* 0x0001a40001bf7983 */ /* 0x000ea20000300800 */
        /* <DEDUP_REMOVED lines=15> */
[----:B----4-:R-:W-:Y:S01]  /*5ae00*/  IMAD.WIDE R56, R193, 0x2, R66 ;  /* 0x00000002c1387825 */ /* 0x010fe200078e0242 */
        /* <DEDUP_REMOVED lines=23> */
[----:B------:R-:W-:Y:S01]  /*5af80*/  LOP3.LUT P1, RZ, R54, 0x400000, RZ, 0xc0, !PT ;  /* 0x0040000036ff7812 */ /* 0x000fe2000782c0ff */
[----:B---3--:R-:W-:-:S05]  /*5af90*/  IMAD.WIDE R56, R190, 0x2, R66 ;  /* 0x00000002be387825 */ /* 0x008fca00078e0242 */
[----:B------:R0:W-:Y:S04]  /*5afa0*/  @P6 STG.E.U16 desc[UR8][R56.64], R53 ;  /* 0x0000003538006986 */ /* 0x0001e8000c101508 */
[----:B0-----:R-:W3:Y:S01]  /*5afb0*/  LDL.LU R53, [R1+0x1ba8] ;  /* 0x001ba80001357983 */ /* 0x001ee20000300800 */
[----:B------:R-:W-:Y:S01]  /*5afc0*/  LOP3.LUT P4, RZ, R54, 0x800000, RZ, 0xc0, !PT ;  /* 0x0080000036ff7812 */ /* 0x000fe2000788c0ff */
[----:B------:R-:W-:Y:S02]  /*5afd0*/  IMAD.WIDE R56, R190, 0x2, R64 ;  /* 0x00000002be387825 */ /* 0x000fe400078e0240 */
[----:B------:R-:W3:Y:S04]  /*5afe0*/  LDL.LU R195, [R1+0x9b4] ;  /* 0x0009b40001c37983 */ /* 0x000ee80000300800 */
[----:B------:R2:W-:Y:S02]  /*5aff0*/  @P1 STG.E.U16 desc[UR8][R56.64], R2 ;  /* 0x0000000238001986 */ /* 0x0005e4000c101508 */
[----:B--2---:R-:W-:-:S05]  /*5b000*/  IMAD.WIDE R56, R52, 0x2, R66 ;  /* 0x0000000234387825 */ /* 0x004fca00078e0242 */
[----:B------:R0:W-:Y:S02]  /*5b010*/  @P4 STG.E.U16 desc[UR8][R56.64], R191 ;  /* 0x000000bf38004986 */ /* 0x0001e4000c101508 */
[----:B0-----:R-:W-:Y:S02]  /*5b020*/  IMAD.WIDE R56, R52, 0x2, R64 ;  /* 0x0000000234387825 */ /* 0x001fe400078e0240 */
[----:B------:R-:W2:Y:S01]  /*5b030*/  LDL.LU R52, [R1+0x1a8] ;  /* 0x0001a80001347983 */ /* 0x000ea20000300800 */
[----:B------:R-:W-:-:S03]  /*5b040*/  LOP3.LUT R55, R55, 0xdfffffff, RZ, 0xc0, !PT ;  /* 0xdfffffff37377812 */ /* 0x000fc600078ec0ff */
[----:B------:R-:W2:Y:S04]  /*5b050*/  LDL.LU R189, [R1+0x9b8] ;  /* 0x0009b80001bd7983 */ /* 0x000ea80000300800 */
[----:B------:R-:W2:Y:S04]  /*5b060*/  LDL.LU R190, [R1+0x1bc] ;  /* 0x0001bc0001be7983 */ /* 0x000ea80000300800 */
[----:B------:R-:W2:Y:S01]  /*5b070*/  LDL.LU R58, [R1+0x9bc] ;  /* 0x0009bc00013a7983 */ /* 0x000ea20000300800 */
[----:B------:R-:W-:-:S03]  /*5b080*/  LOP3.LUT P2, RZ, R54, 0x1000000, RZ, 0xc0, !PT ;  /* 0x0100000036ff7812 */ /* 0x000fc6000784c0ff */
[----:B------:R-:W2:Y:S01]  /*5b090*/  LDL.LU R192, [R1+0x1ac] ;  /* 0x0001ac0001c07983 */ /* 0x000ea20000300800 */
[----:B------:R-:W-:Y:S02]  /*5b0a0*/  LOP3.LUT P5, RZ, R54, 0x2000000, RZ, 0xc0, !PT ;  /* 0x0200000036ff7812 */ /* 0x000fe400078ac0ff */
[----:B------:R-:W-:Y:S02]  /*5b0b0*/  PRMT R2, R191, 0x7632, R2 ;  /* 0x00007632bf027816 */ /* 0x000fe40000000002 */
[----:B------:R-:W-:-:S05]  /*5b0c0*/  LOP3.LUT R59, R59, 0xfffffffe, RZ, 0xc0, !PT ;  /* 0xfffffffe3b3b7812 */ /* 0x000fca00078ec0ff */
[----:B------:R4:W-:Y:S01]  /*5b0d0*/  @P2 STG.E.U16 desc[UR8][R56.64], R2 ;  /* 0x0000000238002986 */ /* 0x0009e2000c101508 */
[C---:B------:R-:W-:Y:S02]  /*5b0e0*/  LOP3.LUT P6, RZ, R54.reuse, 0x4000000, RZ, 0xc0, !PT ;  /* 0x0400000036ff7812 */ /* 0x040fe400078cc0ff */
[C---:B------:R-:W-:Y:S02]  /*5b0f0*/  LOP3.LUT P3, RZ, R54.reuse, 0x8000000, RZ, 0xc0, !PT ;  /* 0x0800000036ff7812 */ /* 0x040fe4000786c0ff */
[C---:B------:R-:W-:Y:S02]  /*5b100*/  LOP3.LUT P4, RZ, R54.reuse, 0x10000000, RZ, 0xc0, !PT ;  /* 0x1000000036ff7812 */ /* 0x040fe4000788c0ff */
[----:B------:R-:W-:Y:S01]  /*5b110*/  LOP3.LUT P1, RZ, R54, 0x20000000, RZ, 0xc0, !PT ;  /* 0x2000000036ff7812 */ /* 0x000fe2000782c0ff */
[----:B----4-:R-:W-:-:S05]  /*5b120*/  IMAD.WIDE R56, R193, 0x2, R66 ;  /* 0x00000002c1387825 */ /* 0x010fca00078e0242 */
[----:B------:R0:W-:Y:S01]  /*5b130*/  @P5 STG.E.U16 desc[UR8][R56.64], R194 ;  /* 0x000000c238005986 */ /* 0x0001e2000c101508 */
[----:B------:R-:W-:Y:S02]  /*5b140*/  LOP3.LUT P5, RZ, R54, 0x40000000, RZ, 0xc0, !PT ;  /* 0x4000000036ff7812 */ /* 0x000fe400078ac0ff */
[----:B------:R-:W-:Y:S01]  /*5b150*/  PRMT R2, R194, 0x7632, R2 ;  /* 0x00007632c2027816 */ /* 0x000fe20000000002 */
[----:B0-----:R-:W-:-:S05]  /*5b160*/  IMAD.WIDE R56, R193, 0x2, R64 ;  /* 0x00000002c1387825 */ /* 0x001fca00078e0240 */
[----:B------:R0:W-:Y:S01]  /*5b170*/  @P6 STG.E.U16 desc[UR8][R56.64], R2 ;  /* 0x0000000238006986 */ /* 0x0001e2000c101508 */
        /* <DEDUP_REMOVED lines=8> */
[----:B------:R-:W-:-:S13]  /*5b200*/  LOP3.LUT P0, RZ, R53, 0x1, RZ, 0xc0, !PT ;  /* 0x0000000135ff7812 */ /* 0x000fda000780c0ff */
[----:B------:R-:W-:Y:S02]  /*5b210*/  @P0 LOP3.LUT R59, R59, 0x1, RZ, 0xfc, !PT ;  /* 0x000000013b3b0812 */ /* 0x000fe400078efcff */
[----:B------:R-:W-:Y:S02]  /*5b220*/  LOP3.LUT P0, RZ, R54, 0x80000000, RZ, 0xc0, !PT ;  /* 0x8000000036ff7812 */ /* 0x000fe4000780c0ff */
[----:B------:R-:W3:Y:S04]  /*5b230*/  LDL.LU R54, [R1+0x9c0] ;  /* 0x0009c00001367983 */ /* 0x000ee80000300800 */
[----:B------:R-:W4:Y:S04]  /*5b240*/  LDL.LU R188, [R1+0x190] ;  /* 0x0001900001bc7983 */ /* 0x000f280000300800 */
[----:B------:R-:W4:Y:S04]  /*5b250*/  LDL.LU R191, [R1+0x9c4] ;  /* 0x0009c40001bf7983 */ /* 0x000f280000300800 */
[----:B------:R-:W4:Y:S01]  /*5b260*/  LDL.LU R193, [R1+0x180] ;  /* 0x0001800001c17983 */ /* 0x000f220000300800 */
[----:B0-----:R-:W-:-:S03]  /*5b270*/  IMAD.WIDE R56, R195, 0x2, R66 ;  /* 0x00000002c3387825 */ /* 0x001fc600078e0242 */
[----:B------:R-:W4:Y:S04]  /*5b280*/  LDL.LU R194, [R1+0x9c8] ;  /* 0x0009c80001c27983 */ /* 0x000f280000300800 */
[----:B--2---:R0:W-:Y:S02]  /*5b290*/  @P3 STG.E.U16 desc[UR8][R56.64], R52 ;  /* 0x0000003438003986 */ /* 0x0041e4000c101508 */
[----:B0-----:R-:W-:Y:S02]  /*5b2a0*/  IMAD.WIDE R56, R195, 0x2, R64 ;  /* 0x00000002c3387825 */ /* 0x001fe400078e0240 */
[----:B------:R-:W2:Y:S01]  /*5b2b0*/  LDL.LU R195, [R1+0x194] ;  /* 0x0001940001c37983 */ /* 0x000ea20000300800 */
[----:B------:R-:W-:-:S03]  /*5b2c0*/  PRMT R2, R52, 0x7632, R2 ;  /* 0x0000763234027816 */ /* 0x000fc60000000002 */
[----:B------:R-:W2:Y:S04]  /*5b2d0*/  LDL.LU R52, [R1+0x1ba4] ;  /* 0x001ba40001347983 */ /* 0x000ea80000300800 */
[----:B------:R0:W-:Y:S02]  /*5b2e0*/  @P4 STG.E.U16 desc[UR8][R56.64], R2 ;  /* 0x0000000238004986 */ /* 0x0001e4000c101508 */
[----:B0-----:R-:W-:Y:S01]  /*5b2f0*/  IMAD.WIDE R56, R189, 0x2, R66 ;  /* 0x00000002bd387825 */ /* 0x001fe200078e0242 */
[----:B------:R-:W-:-:S04]  /*5b300*/  PRMT R2, R190, 0x7632, R2 ;  /* 0x00007632be027816 */ /* 0x000fc80000000002 */
[----:B------:R0:W-:Y:S02]  /*5b310*/  @P1 STG.E.U16 desc[UR8][R56.64], R190 ;  /* 0x000000be38001986 */ /* 0x0001e4000c101508 */
[----:B0-----:R-:W-:Y:S02]  /*5b320*/  IMAD.WIDE R56, R189, 0x2, R64 ;  /* 0x00000002bd387825 */ /* 0x001fe400078e0240 */
[----:B------:R-:W2:Y:S04]  /*5b330*/  LDL.LU R190, [R1+0x9cc] ;  /* 0x0009cc0001be7983 */ /* 0x000ea80000300800 */
[----:B------:R0:W-:Y:S04]  /*5b340*/  @P5 STG.E.U16 desc[UR8][R56.64], R2 ;  /* 0x0000000238005986 */ /* 0x0001e8000c101508 */
[----:B------:R-:W2:Y:S01]  /*5b350*/  LDL.LU R189, [R1+0x184] ;  /* 0x0001840001bd7983 */ /* 0x000ea20000300800 */
[----:B0-----:R-:W-:-:S05]  /*5b360*/  IMAD.WIDE R56, R58, 0x2, R66 ;  /* 0x000000023a387825 */ /* 0x001fca00078e0242 */
[----:B------:R0:W-:Y:S01]  /*5b370*/  @P0 STG.E.U16 desc[UR8][R56.64], R192 ;  /* 0x000000c038000986 */ /* 0x0001e2000c101508 */
[----:B------:R-:W-:Y:S02]  /*5b380*/  LOP3.LUT P0, RZ, R59, 0x1, RZ, 0xc0, !PT ;  /* 0x000000013bff7812 */ /* 0x000fe4000780c0ff */
[----:B------:R-:W-:Y:S01]  /*5b390*/  PRMT R2, R192, 0x7632, R2 ;  /* 0x00007632c0027816 */ /* 0x000fe20000000002 */
[----:B0-----:R-:W-:Y:S01]  /*5b3a0*/  IMAD.WIDE R56, R58, 0x2, R64 ;  /* 0x000000023a387825 */ /* 0x001fe200078e0240 */
[----:B------:R-:W-:Y:S01]  /*5b3b0*/  LOP3.LUT P2, RZ, R53, 0x10, RZ, 0xc0, !PT ;  /* 0x0000001035ff7812 */ /* 0x000fe2000784c0ff */
[----:B------:R-:W2:Y:S08]  /*5b3c0*/  LDL.LU R58, [R1+0x9d0] ;  /* 0x0009d000013a7983 */ /* 0x000eb00000300800 */
[----:B------:R3:W-:Y:S01]  /*5b3d0*/  @P0 STG.E.U16 desc[UR8][R56.64], R2 ;  /* 0x0000000238000986 */ /* 0x0007e2000c101508 */
[----:B------:R-:W-:-:S02]  /*5b3e0*/  LOP3.LUT P0, RZ, R55, 0x80000000, RZ, 0xc0, !PT ;  /* 0x8000000037ff7812 */ /* 0x000fc4000780c0ff */
[----:B------:R-:W-:Y:S01]  /*5b3f0*/  LOP3.LUT P6, RZ, R53, 0x20, RZ, 0xc0, !PT ;  /* 0x0000002035ff7812 */ /* 0x000fe200078cc0ff */
[----:B------:R-:W2:Y:S01]  /*5b400*/  LDL.LU R192, [R1+0x198] ;  /* 0x0001980001c07983 */ /* 0x000ea20000300800 */
[----:B---3--:R-:W-:-:S09]  /*5b410*/  IMAD.WIDE R56, R54, 0x2, R66 ;  /* 0x0000000236387825 */ /* 0x008fd200078e0242 */
[----:B----4-:R0:W-:Y:S01]  /*5b420*/  @P0 STG.E.U16 desc[UR8][R56.64], R188 ;  /* 0x000000bc38000986 */ /* 0x0101e2000c101508 */
        /* <DEDUP_REMOVED lines=11> */
[----:B--2---:R-:W-:-:S04]  /*5b4e0*/  PRMT R2, R195, 0x7632, R2 ;  /* 0x00007632c3027816 */ /* 0x004fc80000000002 */
[----:B------:R0:W-:Y:S04]  /*5b4f0*/  @P6 STG.E.U16 desc[UR8][R56.64], R195 ;  /* 0x000000c338006986 */ /* 0x0001e8000c101508 */
        /* <DEDUP_REMOVED lines=38> */
[----:B------:R-:W-:Y:S02]  /*5b760*/  LOP3.LUT P0, RZ, R53, 0x20000, RZ, 0xc0, !PT ;  /* 0x0002000035ff7812 */ /* 0x000fe4000780c0ff */
        /* <DEDUP_REMOVED lines=11> */
[----:B------:R-:W-:Y:S01]  /*5b820*/  LOP3.LUT P0, RZ, R53, 0x8000, RZ, 0xc0, !PT ;  /* 0x0000800035ff7812 */ /* 0x000fe2000780c0ff */
[----:B------:R0:W-:Y:S01]  /*5b830*/  @P3 STG.E.U16 desc[UR8][R56.64], R190 ;  /* 0x000000be38003986 */ /* 0x0001e2000c101508 */
[----:B------:R-:W-:Y:S01]  /*5b840*/  PRMT R2, R190, 0x7632, R2 ;  /* 0x00007632be027816 */ /* 0x000fe20000000002 */
[----:B0-----:R-:W-:Y:S02]  /*5b850*/  IMAD.WIDE R56, R191, 0x2, R64 ;  /* 0x00000002bf387825 */ /* 0x001fe400078e0240 */
[----:B------:R-:W3:Y:S04]  /*5b860*/  LDL.LU R190, [R1+0x9ec] ;  /* 0x0009ec0001be7983 */ /* 0x000ee80000300800 */
[----:B------:R0:W-:Y:S04]  /*5b870*/  @P5 STG.E.U16 desc[UR8][R56.64], R2 ;  /* 0x0000000238005986 */ /* 0x0001e8000c101508 */
[----:B------:R-:W4:Y:S01]  /*5b880*/  LDL.LU R191, [R1+0x164] ;  /* 0x0001640001bf7983 */ /* 0x000f220000300800 */
        /* <DEDUP_REMOVED lines=25> */
[----:B------:R0:W-:Y:S02]  /*5ba20*/  @P6 STG.E.U16 desc[UR8][R56.64], R52 ;  /* 0x0000003438006986 */ /* 0x0001e4000c101508 */
[----:B0-----:R-:W-:Y:S02]  /*5ba30*/  IMAD.WIDE R56, R195, 0x2, R64 ;  /* 0x00000002c3387825 */ /* 0x001fe400078e0240 */
[----:B------:R-:W2:Y:S04]  /*5ba40*/  LDL.LU R52, [R1+0x1ba0] ;  /* 0x001ba00001347983 */ /* 0x000ea80000300800 */
[----:B------:R-:W2:Y:S04]  /*5ba50*/  LDL.LU R195, [R1+0x9f4] ;  /* 0x0009f40001c37983 */ /* 0x000ea80000300800 */
[----:B------:R-:W2:Y:S01]  /*5ba60*/  LDL.LU R59, [R1+0x168] ;  /* 0x00016800013b7983 */ /* 0x000ea20000300800 */
[----:B------:R-:W-:-:S02]  /*5ba70*/  LOP3.LUT P2, RZ, R53, 0x400000, RZ, 0xc0, !PT ;  /* 0x0040000035ff7812 */ /* 0x000fc4000784c0ff */
[----:B------:R-:W-:Y:S01]  /*5ba80*/  LOP3.LUT P4, RZ, R53, 0x800000, RZ, 0xc0, !PT ;  /* 0x0080000035ff7812 */ /* 0x000fe2000788c0ff */
[----:B------:R-:W2:Y:S10]  /*5ba90*/  LDL.LU R189, [R1+0x9f8] ;  /* 0x0009f80001bd7983 */ /* 0x000eb40000300800 */
        /* <DEDUP_REMOVED lines=8> */
[----:B------:R-:W4:Y:S01]  /*5bb20*/  LDL.LU R188, [R1+0x150] ;  /* 0x0001500001bc7983 */ /* 0x000f220000300800 */
[----:B------:R-:W-:-:S02]  /*5bb30*/  LOP3.LUT P3, RZ, R53, 0x1000000, RZ, 0xc0, !PT ;  /* 0x0100000035ff7812 */ /* 0x000fc4000786c0ff */
[----:B------:R-:W-:Y:S02]  /*5bb40*/  LOP3.LUT P5, RZ, R53, 0x2000000, RZ, 0xc0, !PT ;  /* 0x0200000035ff7812 */ /* 0x000fe400078ac0ff */
[----:B------:R-:W-:Y:S02]  /*5bb50*/  PRMT R2, R191, 0x7632, R2 ;  /* 0x00007632bf027816 */ /* 0x000fe40000000002 */
[C---:B------:R-:W-:Y:S01]  /*5bb60*/  LOP3.LUT P6, RZ, R53.reuse, 0x4000000, RZ, 0xc0, !PT ;  /* 0x0400000035ff7812 */ /* 0x040fe200078cc0ff */
[----:B------:R-:W4:Y:S01]  /*5bb70*/  LDL.LU R191, [R1+0xa04] ;  /* 0x000a040001bf7983 */ /* 0x000f220000300800 */
[----:B------:R-:W-:-:S05]  /*5bb80*/  LOP3.LUT P1, RZ, R53, 0x8000000, RZ, 0xc0, !PT ;  /* 0x0800000035ff7812 */ /* 0x000fca000782c0ff */
        /* <DEDUP_REMOVED lines=8> */
[----:B--2---:R-:W-:-:S05]  /*5bc10*/  IMAD.WIDE R56, R195, 0x2, R66 ;  /* 0x00000002c3387825 */ /* 0x004fca00078e0242 */
[----:B------:R0:W-:Y:S02]  /*5bc20*/  @P1 STG.E.U16 desc[UR8][R56.64], R59 ;  /* 0x0000003b38001986 */ /* 0x0001e4000c101508 */
[----:B0-----:R-:W-:Y:S02]  /*5bc30*/  IMAD.WIDE R56, R195, 0x2, R64 ;  /* 0x00000002c3387825 */ /* 0x001fe400078e0240 */
[----:B------:R-:W2:Y:S01]  /*5bc40*/  LDL.LU R195, [R1+0x154] ;  /* 0x0001540001c37983 */ /* 0x000ea20000300800 */
        /* <DEDUP_REMOVED lines=12> */
[----:B------:R-:W-:Y:S02]  /*5bd10*/  LOP3.LUT P0, RZ, R52, 0x1, RZ, 0xc0, !PT ;  /* 0x0000000134ff7812 */ /* 0x000fe4000780c0ff */
[----:B------:R-:W-:Y:S01]  /*5bd20*/  LOP3.LUT P5, RZ, R53, 0x40000000, RZ, 0xc0, !PT ;  /* 0x4000000035ff7812 */ /* 0x000fe200078ac0ff */
[----:B------:R0:W-:Y:S01]  /*5bd30*/  @P4 STG.E.U16 desc[UR8][R56.64], R2 ;  /* 0x0000000238004986 */ /* 0x0001e2000c101508 */
[----:B------:R-:W-:Y:S01]  /*5bd40*/  LOP3.LUT R55, R55, 0xfeffffff, RZ, 0xc0, !PT ;  /* 0xfeffffff37377812 */ /* 0x000fe200078ec0ff */
[----:B0-----:R-:W-:-:S08]  /*5bd50*/  IMAD.WIDE R56, R189, 0x2, R66 ;  /* 0x00000002bd387825 */ /* 0x001fd000078e0242 */
[----:B------:R-:W-:Y:S02]  /*5bd60*/  @P0 LOP3.LUT R55, R55, 0x1000000, RZ, 0xfc, !PT ;  /* 0x0100000037370812 */ /* 0x000fe400078efcff */
[----:B------:R-:W-:Y:S01]  /*5bd70*/  LOP3.LUT P0, RZ, R53, 0x80000000, RZ, 0xc0, !PT ;  /* 0x8000000035ff7812 */ /* 0x000fe2000780c0ff */
[----:B---3--:R0:W-:Y:S01]  /*5bd80*/  @P2 STG.E.U16 desc[UR8][R56.64], R190 ;  /* 0x000000be38002986 */ /* 0x0081e2000c101508 */
[----:B------:R-:W-:Y:S01]  /*5bd90*/  PRMT R2, R190, 0x7632, R2 ;  /* 0x00007632be027816 */ /* 0x000fe20000000002 */
[----:B0-----:R-:W-:Y:S02]  /*5bda0*/  IMAD.WIDE R56, R189, 0x2, R64 ;  /* 0x00000002bd387825 */ /* 0x001fe400078e0240 */
[----:B------:R-:W3:Y:S04]  /*5bdb0*/  LDL.LU R190, [R1+0xa0c] ;  /* 0x000a0c0001be7983 */ /* 0x000ee80000300800 */
[----:B------:R4:W-:Y:S04]  /*5bdc0*/  @P5 STG.E.U16 desc[UR8][R56.64], R2 ;  /* 0x0000000238005986 */ /* 0x0009e8000c101508 */
[----:B------:R-:W3:Y:S01]  /*5bdd0*/  LDL.LU R189, [R1+0x144] ;  /* 0x0001440001bd7983 */ /* 0x000ee20000300800 */
[----:B----4-:R-:W-:-:S05]  /*5bde0*/  IMAD.WIDE R56, R58, 0x2, R66 ;  /* 0x000000023a387825 */ /* 0x010fca00078e0242 */
[----:B------:R0:W-:Y:S01]  /*5bdf0*/  @P0 STG.E.U16 desc[UR8][R56.64], R192 ;  /* 0x000000c038000986 */ /* 0x0001e2000c101508 */
[C---:B------:R-:W-:Y:S02]  /*5be00*/  LOP3.LUT P0, RZ, R55.reuse, 0x1000000, RZ, 0xc0, !PT ;  /* 0x0100000037ff7812 */ /* 0x040fe4000780c0ff */
        /* <DEDUP_REMOVED lines=20> */
[----:B0-----:R-:W-:-:S05]  /*5bf50*/  IMAD.WIDE R56, R194, 0x2, R66 ;  /* 0x00000002c2387825 */ /* 0x001fca00078e0242 */
[----:B--2---:R0:W-:Y:S01]  /*5bf60*/  @P6 STG.E.U16 desc[UR8][R56.64], R195 ;  /* 0x000000c338006986 */ /* 0x0041e2000c101508 */
[----:B------:R-:W-:-:S03]  /*5bf70*/  PRMT R2, R195, 0x7632, R2 ;  /* 0x00007632c3027816 */ /* 0x000fc60000000002 */
[----:B0-----:R-:W2:Y:S04]  /*5bf80*/  LDL.LU R195, [R1+0xa14] ;  /* 0x000a140001c37983 */ /* 0x001ea80000300800 */
[----:B------:R-:W2:Y:S01]  /*5bf90*/  LDL.LU R54, [R1+0x148] ;  /* 0x0001480001367983 */ /* 0x000ea20000300800 */
[C---:B------:R-:W-:Y:S02]  /*5bfa0*/  LOP3.LUT P1, RZ, R52.reuse, 0x40, RZ, 0xc0, !PT ;  /* 0x0000004034ff7812 */ /* 0x040fe4000782c0ff */
[----:B------:R-:W-:Y:S01]  /*5bfb0*/  LOP3.LUT P4, RZ, R52, 0x80, RZ, 0xc0, !PT ;  /* 0x0000008034ff7812 */ /* 0x000fe2000788c0ff */
[----:B------:R-:W-:Y:S01]  /*5bfc0*/  IMAD.WIDE R56, R194, 0x2, R64 ;  /* 0x00000002c2387825 */ /* 0x000fe200078e0240 */
[----:B------:R-:W2:Y:S09]  /*5bfd0*/  LDL.LU R191, [R1+0xa18] ;  /* 0x000a180001bf7983 */ /* 0x000eb20000300800 */
        /* <DEDUP_REMOVED lines=47> */
[----:B0-----:R-:W-:Y:S01]  /*5c2d0*/  IMAD.WIDE R56, R191, 0x2, R64 ;  /* 0x00000002bf387825 */ /* 0x001fe200078e0240 */
[C---:B------:R-:W-:Y:S01]  /*5c2e0*/  LOP3.LUT P2, RZ, R52.reuse, 0x100000, RZ, 0xc0, !PT ;  /* 0x0010000034ff7812 */ /* 0x040fe2000784c0ff */
[----:B------:R-:W3:Y:S04]  /*5c2f0*/  LDL.LU R190, [R1+0xa2c] ;  /* 0x000a2c0001be7983 */ /* 0x000ee80000300800 */
[----:B------:R0:W-:Y:S01]  /*5c300*/  @P5 STG.E.U16 desc[UR8][R56.64], R2 ;  /* 0x0000000238005986 */ /* 0x0001e2000c101508 */
[----:B------:R-:W-:-:S03]  /*5c310*/  LOP3.LUT P6, RZ, R52, 0x200000, RZ, 0xc0, !PT ;  /* 0x0020000034ff7812 */ /* 0x000fc600078cc0ff */
[----:B------:R-:W3:Y:S01]  /*5c320*/  LDL.LU R191, [R1+0x124] ;  /* 0x0001240001bf7983 */ /* 0x000ee20000300800 */
[----:B0-----:R-:W-:-:S05]  /*5c330*/  IMAD.WIDE R56, R193, 0x2, R66 ;  /* 0x00000002c1387825 */ /* 0x001fca00078e0242 */
[----:B------:R0:W-:Y:S01]  /*5c340*/  @P0 STG.E.U16 desc[UR8][R56.64], R194 ;  /* 0x000000c238000986 */ /* 0x0001e2000c101508 */
[----:B------:R-:W-:Y:S02]  /*5c350*/  LOP3.LUT P0, RZ, R55, 0x100000, RZ, 0xc0, !PT ;  /* 0x0010000037ff7812 */ /* 0x000fe4000780c0ff */
[----:B------:R-:W-:Y:S01]  /*5c360*/  PRMT R2, R194, 0x7632, R2 ;  /* 0x00007632c2027816 */ /* 0x000fe20000000002 */
[----:B0-----:R-:W-:Y:S02]  /*5c370*/  IMAD.WIDE R56, R193, 0x2, R64 ;  /* 0x00000002c1387825 */ /* 0x001fe400078e0240 */
[----:B------:R-:W3:Y:S08]  /*5c380*/  LDL.LU R193, [R1+0xa30] ;  /* 0x000a300001c17983 */ /* 0x000ef00000300800 */
[----:B------:R0:W-:Y:S01]  /*5c390*/  @P0 STG.E.U16 desc[UR8][R56.64], R2 ;  /* 0x0000000238000986 */ /* 0x0001e2000c101508 */
[----:B------:R-:W-:-:S03]  /*5c3a0*/  LOP3.LUT P0, RZ, R55, 0x80000, RZ, 0xc0, !PT ;  /* 0x0008000037ff7812 */ /* 0x000fc6000780c0ff */
        /* <DEDUP_REMOVED lines=17> */
[----:B------:R-:W-:-:S03]  /*5c4c0*/  IMAD.WIDE R56, R195, 0x2, R64 ;  /* 0x00000002c3387825 */ /* 0x000fc600078e0240 */
[----:B------:R-:W4:Y:S04]  /*5c4d0*/  LDL.LU R195, [R1+0xa34] ;  /* 0x000a340001c37983 */ /* 0x000f280000300800 */
[----:B------:R-:W4:Y:S01]  /*5c4e0*/  LDL.LU R54, [R1+0x128] ;  /* 0x0001280001367983 */ /* 0x000f220000300800 */
[C---:B------:R-:W-:Y:S02]  /*5c4f0*/  LOP3.LUT P3, RZ, R52.reuse, 0x400000, RZ, 0xc0, !PT ;  /* 0x0040000034ff7812 */ /* 0x040fe4000786c0ff */
[----:B------:R-:W-:Y:S01]  /*5c500*/  LOP3.LUT P4, RZ, R52, 0x800000, RZ, 0xc0, !PT ;  /* 0x0080000034ff7812 */ /* 0x000fe2000788c0ff */
[----:B------:R-:W4:Y:S10]  /*5c510*/  LDL.LU R189, [R1+0xa38] ;  /* 0x000a380001bd7983 */ /* 0x000f340000300800 */
[----:B------:R3:W-:Y:S01]  /*5c520*/  @P3 STG.E.U16 desc[UR8][R56.64], R2 ;  /* 0x0000000238003986 */ /* 0x0007e2000c101508 */
[----:B------:R-:W-:Y:S01]  /*5c530*/  LOP3.LUT R55, R55, 0xffffdfff, RZ, 0xc0, !PT ;  /* 0xffffdfff37377812 */ /* 0x000fe200078ec0ff */
[----:B---3--:R-:W-:-:S05]  /*5c540*/  IMAD.WIDE R56, R190, 0x2, R66 ;  /* 0x00000002be387825 */ /* 0x008fca00078e0242 */
[----:B------:R0:W-:Y:S02]  /*5c550*/  @P4 STG.E.U16 desc[UR8][R56.64], R191 ;  /* 0x000000bf38004986 */ /* 0x0001e4000c101508 */
[----:B0-----:R-:W-:Y:S02]  /*5c560*/  IMAD.WIDE R56, R190, 0x2, R64 ;  /* 0x00000002be387825 */ /* 0x001fe400078e0240 */
[----:B------:R-:W3:Y:S04]  /*5c570*/  LDL.LU R190, [R1+0x13c] ;  /* 0x00013c0001be7983 */ /* 0x000ee80000300800 */
[----:B------:R-:W3:Y:S04]  /*5c580*/  LDL.LU R58, [R1+0xa3c] ;  /* 0x000a3c00013a7983 */ /* 0x000ee80000300800 */
[----:B------:R-:W3:Y:S04]  /*5c590*/  LDL.LU R192, [R1+0x12c] ;  /* 0x00012c0001c07983 */ /* 0x000ee80000300800 */
[----:B------:R-:W3:Y:S01]  /*5c5a0*/  LDL.LU R188, [R1+0xa40] ;  /* 0x000a400001bc7983 */ /* 0x000ee20000300800 */
[----:B------:R-:W-:-:S02]  /*5c5b0*/  PRMT R2, R191, 0x7632, R2 ;  /* 0x00007632bf027816 */ /* 0x000fc40000000002 */
[C---:B------:R-:W-:Y:S01]  /*5c5c0*/  LOP3.LUT P1, RZ, R52.reuse, 0x1000000, RZ, 0xc0, !PT ;  /* 0x0100000034ff7812 */ /* 0x040fe2000782c0ff */
[----:B------:R-:W3:Y:S01]  /*5c5d0*/  LDL.LU R191, [R1+0x110] ;  /* 0x0001100001bf7983 */ /* 0x000ee20000300800 */
[C---:B------:R-:W-:Y:S02]  /*5c5e0*/  LOP3.LUT P5, RZ, R52.reuse, 0x2000000, RZ, 0xc0, !PT ;  /* 0x0200000034ff7812 */ /* 0x040fe400078ac0ff */
[C---:B------:R-:W-:Y:S02]  /*5c5f0*/  LOP3.LUT P6, RZ, R52.reuse, 0x4000000, RZ, 0xc0, !PT ;  /* 0x0400000034ff7812 */ /* 0x040fe400078cc0ff */
[----:B------:R-:W-:-:S07]  /*5c600*/  LOP3.LUT P2, RZ, R52, 0x8000000, RZ, 0xc0, !PT ;  /* 0x0800000034ff7812 */ /* 0x000fce000784c0ff */
[----:B------:R0:W-:Y:S01]  /*5c610*/  @P1 STG.E.U16 desc[UR8][R56.64], R2 ;  /* 0x0000000238001986 */ /* 0x0001e2000c101508 */
[C---:B------:R-:W-:Y:S02]  /*5c620*/  LOP3.LUT P4, RZ, R52.reuse, 0x10000000, RZ, 0xc0, !PT ;  /* 0x1000000034ff7812 */ /* 0x040fe4000788c0ff */
[----:B------:R-:W-:Y:S01]  /*5c630*/  LOP3.LUT P3, RZ, R52, 0x20000000, RZ, 0xc0, !PT ;  /* 0x2000000034ff7812 */ /* 0x000fe2000786c0ff */
[----:B0-----:R-:W-:Y:S01]  /*5c640*/  IMAD.WIDE R56, R193, 0x2, R66 ;  /* 0x00000002c1387825 */ /* 0x001fe200078e0242 */
[----:B------:R-:W-:-:S04]  /*5c650*/  PRMT R2, R194, 0x7632, R2 ;  /* 0x00007632c2027816 */ /* 0x000fc80000000002 */
        /* <DEDUP_REMOVED lines=17> */
[----:B0-----:R-:W2:Y:S01]  /*5c770*/  LDL.LU R194, [R1+0x100] ;  /* 0x0001000001c27983 */ /* 0x001ea20000300800 */
[----:B----4-:R-:W-:-:S05]  /*5c780*/  IMAD.WIDE R52, R195, 0x2, R66 ;  /* 0x00000002c3347825 */ /* 0x010fca00078e0242 */
[----:B------:R0:W-:Y:S02]  /*5c790*/  @P2 STG.E.U16 desc[UR8][R52.64], R54 ;  /* 0x0000003634002986 */ /* 0x0001e4000c101508 */
[----:B0-----:R-:W-:Y:S02]  /*5c7a0*/  IMAD.WIDE R52, R195, 0x2, R64 ;  /* 0x00000002c3347825 */ /* 0x001fe400078e0240 */
[----:B------:R-:W4:Y:S01]  /*5c7b0*/  LDL.LU R195, [R1+0xa48] ;  /* 0x000a480001c37983 */ /* 0x000f220000300800 */
[----:B------:R-:W-:-:S05]  /*5c7c0*/  PRMT R2, R54, 0x7632, R2 ;  /* 0x0000763236027816 */ /* 0x000fca0000000002 */
[----:B------:R0:W-:Y:S02]  /*5c7d0*/  @P4 STG.E.U16 desc[UR8][R52.64], R2 ;  /* 0x0000000234004986 */ /* 0x0001e4000c101508 */
[----:B0-----:R-:W-:Y:S01]  /*5c7e0*/  IMAD.WIDE R52, R189, 0x2, R66 ;  /* 0x00000002bd347825 */ /* 0x001fe200078e0242 */
[----:B---3--:R-:W-:-:S04]  /*5c7f0*/  PRMT R2, R190, 0x7632, R2 ;  /* 0x00007632be027816 */ /* 0x008fc80000000002 */
[----:B------:R0:W-:Y:S02]  /*5c800*/  @P3 STG.E.U16 desc[UR8][R52.64], R190 ;  /* 0x000000be34003986 */ /* 0x0001e4000c101508 */
[----:B0-----:R-:W-:Y:S02]  /*5c810*/  IMAD.WIDE R52, R189, 0x2, R64 ;  /* 0x00000002bd347825 */ /* 0x001fe400078e0240 */
[----:B------:R-:W3:Y:S04]  /*5c820*/  LDL.LU R190, [R1+0xa4c] ;  /* 0x000a4c0001be7983 */ /* 0x000ee80000300800 */
[----:B------:R0:W-:Y:S04]  /*5c830*/  @P5 STG.E.U16 desc[UR8][R52.64], R2 ;  /* 0x0000000234005986 */ /* 0x0001e8000c101508 */
[----:B------:R-:W3:Y:S01]  /*5c840*/  LDL.LU R189, [R1+0x104] ;  /* 0x0001040001bd7983 */ /* 0x000ee20000300800 */
[----:B0-----:R-:W-:-:S05]  /*5c850*/  IMAD.WIDE R52, R58, 0x2, R66 ;  /* 0x000000023a347825 */ /* 0x001fca00078e0242 */
[----:B------:R0:W-:Y:S01]  /*5c860*/  @P0 STG.E.U16 desc[UR8][R52.64], R192 ;  /* 0x000000c034000986 */ /* 0x0001e2000c101508 */
[----:B------:R-:W-:Y:S02]  /*5c870*/  LOP3.LUT P0, RZ, R55, 0x10000, RZ, 0xc0, !PT ;  /* 0x0001000037ff7812 */ /* 0x000fe4000780c0ff */
[----:B------:R-:W-:Y:S01]  /*5c880*/  PRMT R2, R192, 0x7632, R2 ;  /* 0x00007632c0027816 */ /* 0x000fe20000000002 */
[----:B0-----:R-:W-:Y:S01]  /*5c890*/  IMAD.WIDE R52, R58, 0x2, R64 ;  /* 0x000000023a347825 */ /* 0x001fe200078e0240 */
[----:B------:R-:W-:Y:S01]  /*5c8a0*/  LOP3.LUT P1, RZ, R51, 0x10, RZ, 0xc0, !PT ;  /* 0x0000001033ff7812 */ /* 0x000fe2000782c0ff */
[----:B------:R-:W3:Y:S08]  /*5c8b0*/  LDL.LU R58, [R1+0xa50] ;  /* 0x000a5000013a7983 */ /* 0x000ef00000300800 */
        /* <DEDUP_REMOVED lines=11> */
[----:B--2---:R-:W-:-:S12]  /*5c970*/  IMAD.WIDE R52, R193, 0x2, R66 ;  /* 0x00000002c1347825 */ /* 0x004fd800078e0242 */
[----:B------:R0:W-:Y:S01]  /*5c980*/  @P0 STG.E.U16 desc[UR8][R52.64], R194 ;  /* 0x000000c234000986 */ /* 0x0001e2000c101508 */
[----:B------:R-:W-:Y:S01]  /*5c990*/  PRMT R2, R194, 0x7632, R2 ;  /* 0x00007632c2027816 */ /* 0x000fe20000000002 */
[----:B0-----:R-:W-:-:S05]  /*5c9a0*/  IMAD.WIDE R52, R193, 0x2, R64 ;  /* 0x00000002c1347825 */ /* 0x001fca00078e0240 */
[----:B------:R4:W-:Y:S02]  /*5c9b0*/  @P1 STG.E.U16 desc[UR8][R52.64], R2 ;  /* 0x0000000234001986 */ /* 0x0009e4000c101508 */
[----:B----4-:R-:W-:Y:S01]  /*5c9c0*/  IMAD.WIDE R52, R195, 0x2, R66 ;  /* 0x00000002c3347825 */ /* 0x010fe200078e0242 */
[----:B------:R-:W-:-:S04]  /*5c9d0*/  PRMT R2, R7, 0x7632, R2 ;  /* 0x0000763207027816 */ /* 0x000fc80000000002 */
[----:B------:R0:W-:Y:S02]  /*5c9e0*/  @P6 STG.E.U16 desc[UR8][R52.64], R7 ;  /* 0x0000000734006986 */ /* 0x0001e4000c101508 */
[----:B0-----:R-:W-:Y:S02]  /*5c9f0*/  IMAD.WIDE R52, R195, 0x2, R64 ;  /* 0x00000002c3347825 */ /* 0x001fe400078e0240 */
[----:B------:R-:W2:Y:S04]  /*5ca00*/  LDL.LU R7, [R1+0x1b98] ;  /* 0x001b980001077983 */ /* 0x000ea80000300800 */
[----:B------:R-:W4:Y:S04]  /*5ca10*/  LDL.LU R195, [R1+0xa54] ;  /* 0x000a540001c37983 */ /* 0x000f280000300800 */
[----:B------:R-:W2:Y:S01]  /*5ca20*/  LDL.LU R59, [R1+0x108] ;  /* 0x00010800013b7983 */ /* 0x000ea20000300800 */
[----:B------:R-:W-:-:S02]  /*5ca30*/  LOP3.LUT P2, RZ, R51, 0x40, RZ, 0xc0, !PT ;  /* 0x0000004033ff7812 */ /* 0x000fc4000784c0ff */
[----:B------:R-:W-:Y:S01]  /*5ca40*/  LOP3.LUT P4, RZ, R51, 0x80, RZ, 0xc0, !PT ;  /* 0x0000008033ff7812 */ /* 0x000fe2000788c0ff */
[----:B------:R-:W2:Y:S10]  /*5ca50*/  LDL.LU R191, [R1+0xa58] ;  /* 0x000a580001bf7983 */ /* 0x000eb40000300800 */
[----:B------:R3:W-:Y:S02]  /*5ca60*/  @P2 STG.E.U16 desc[UR8][R52.64], R2 ;  /* 0x0000000234002986 */ /* 0x0007e4000c101508 */
[----:B---3--:R-:W-:-:S05]  /*5ca70*/  IMAD.WIDE R52, R190, 0x2, R66 ;  /* 0x00000002be347825 */ /* 0x008fca00078e0242 */
[----:B------:R0:W-:Y:S02]  /*5ca80*/  @P4 STG.E.U16 desc[UR8][R52.64], R189 ;  /* 0x000000bd34004986 */ /* 0x0001e4000c101508 */
[----:B0-----:R-:W-:Y:S02]  /*5ca90*/  IMAD.WIDE R52, R190, 0x2, R64 ;  /* 0x00000002be347825 */ /* 0x001fe400078e0240 */
[----:B------:R-:W3:Y:S04]  /*5caa0*/  LDL.LU R190, [R1+0x11c] ;  /* 0x00011c0001be7983 */ /* 0x000ee80000300800 */
[----:B------:R-:W3:Y:S04]  /*5cab0*/  LDL.LU R193, [R1+0xa5c] ;  /* 0x000a5c0001c17983 */ /* 0x000ee80000300800 */
[----:B------:R-:W3:Y:S04]  /*5cac0*/  LDL.LU R194, [R1+0x10c] ;  /* 0x00010c0001c27983 */ /* 0x000ee80000300800 */
[----:B------:R-:W3:Y:S04]  /*5cad0*/  LDL.LU R54, [R1+0xa60] ;  /* 0x000a600001367983 */ /* 0x000ee80000300800 */
[----:B------:R-:W3:Y:S01]  /*5cae0*/  LDL.LU R188, [R1+0xf0] ;  /* 0x0000f00001bc7983 */ /* 0x000ee20000300800 */
[----:B------:R-:W-:-:S02]  /*5caf0*/  LOP3.LUT P3, RZ, R51, 0x100, RZ, 0xc0, !PT ;  /* 0x0000010033ff7812 */ /* 0x000fc4000786c0ff */
[----:B------:R-:W-:Y:S02]  /*5cb00*/  LOP3.LUT P5, RZ, R51, 0x200, RZ, 0xc0, !PT ;  /* 0x0000020033ff7812 */ /* 0x000fe400078ac0ff */
[----:B------:R-:W-:Y:S02]  /*5cb10*/  PRMT R2, R189, 0x7632, R2 ;  /* 0x00007632bd027816 */ /* 0x000fe40000000002 */
[C---:B------:R-:W-:Y:S01]  /*5cb20*/  LOP3.LUT P6, RZ, R51.reuse, 0x400, RZ, 0xc0, !PT ;  /* 0x0000040033ff7812 */ /* 0x040fe200078cc0ff */
[----:B------:R-:W3:Y:S01]  /*5cb30*/  LDL.LU R189, [R1+0xa64] ;  /* 0x000a640001bd7983 */ /* 0x000ee20000300800 */
[----:B------:R-:W-:-:S05]  /*5cb40*/  LOP3.LUT P1, RZ, R51, 0x800, RZ, 0xc0, !PT ;  /* 0x0000080033ff7812 */ /* 0x000fca000782c0ff */
[----:B------:R0:W-:Y:S02]  /*5cb50*/  @P3 STG.E.U16 desc[UR8][R52.64], R2 ;  /* 0x0000000234003986 */ /* 0x0001e4000c101508 */
[----:B0-----:R-:W-:Y:S01]  /*5cb60*/  IMAD.WIDE R52, R58, 0x2, R66 ;  /* 0x000000023a347825 */ /* 0x001fe200078e0242 */
[----:B------:R-:W-:-:S04]  /*5cb70*/  PRMT R2, R192, 0x7632, R2 ;  /* 0x00007632c0027816 */ /* 0x000fc80000000002 */
[----:B------:R0:W-:Y:S02]  /*5cb80*/  @P5 STG.E.U16 desc[UR8][R52.64], R192 ;  /* 0x000000c034005986 */ /* 0x0001e4000c101508 */
[----:B0-----:R-:W-:Y:S02]  /*5cb90*/  IMAD.WIDE R52, R58, 0x2, R64 ;  /* 0x000000023a347825 */ /* 0x001fe400078e0240 */
[----:B------:R-:W3:Y:S04]  /*5cba0*/  LDL.LU R58, [R1+0xe0] ;  /* 0x0000e000013a7983 */ /* 0x000ee80000300800 */
[----:B------:R4:W-:Y:S04]  /*5cbb0*/  @P6 STG.E.U16 desc[UR8][R52.64], R2 ;  /* 0x0000000234006986 */ /* 0x0009e8000c101508 */
[----:B------:R-:W3:Y:S01]  /*5cbc0*/  LDL.LU R192, [R1+0xa68] ;  /* 0x000a680001c07983 */ /* 0x000ee20000300800 */
[----:B------:R-:W-:Y:S01]  /*5cbd0*/  LOP3.LUT R55, R55, 0xfffffdff, RZ, 0xc0, !PT ;  /* 0xfffffdff37377812 */ /* 0x000fe200078ec0ff */
[----:B----4-:R-:W-:-:S05]  /*5cbe0*/  IMAD.WIDE R52, R195, 0x2, R66 ;  /* 0x00000002c3347825 */ /* 0x010fca00078e0242 */
[----:B--2---:R0:W-:Y:S02]  /*5cbf0*/  @P1 STG.E.U16 desc[UR8][R52.64], R59 ;  /* 0x0000003b34001986 */ /* 0x0041e4000c101508 */
[----:B0-----:R-:W-:Y:S02]  /*5cc00*/  IMAD.WIDE R52, R195, 0x2, R64 ;  /* 0x00000002c3347825 */ /* 0x001fe400078e0240 */
[----:B------:R-:W2:Y:S01]  /*5cc10*/  LDL.LU R195, [R1+0xf4] ;  /* 0x0000f40001c37983 */ /* 0x000ea20000300800 */
[----:B------:R-:W-:-:S13]  /*5cc20*/  LOP3.LUT P0, RZ, R7, 0x20, RZ, 0xc0, !PT ;  /* 0x0000002007ff7812 */ /* 0x000fda000780c0ff */
        /* <DEDUP_REMOVED lines=51> */
[----:B------:R-:W-:Y:S02]  /*5cf60*/  LOP3.LUT P1, RZ, R51, 0x40000, RZ, 0xc0, !PT ;  /* 0x0004000033ff7812 */ /* 0x000fe4000782c0ff */
[----:B------:R-:W-:Y:S01]  /*5cf70*/  LOP3.LUT P4, RZ, R7, 0x80, RZ, 0xc0, !PT ;  /* 0x0000008007ff7812 */ /* 0x000fe2000788c0ff */
[----:B------:R-:W-:Y:S01]  /*5cf80*/  IMAD.WIDE R52, R192, 0x2, R64 ;  /* 0x00000002c0347825 */ /* 0x000fe200078e0240 */
[----:B------:R-:W2:Y:S09]  /*5cf90*/  LDL.LU R58, [R1+0xa78] ;  /* 0x000a7800013a7983 */ /* 0x000eb20000300800 */
[----:B------:R3:W-:Y:S02]  /*5cfa0*/  @P1 STG.E.U16 desc[UR8][R52.64], R2 ;  /* 0x0000000234001986 */ /* 0x0007e4000c101508 */
[----:B---3--:R-:W-:-:S05]  /*5cfb0*/  IMAD.WIDE R52, R190, 0x2, R66 ;  /* 0x00000002be347825 */ /* 0x008fca00078e0242 */
[----:B----4-:R0:W-:Y:S02]  /*5cfc0*/  @P4 STG.E.U16 desc[UR8][R52.64], R191 ;  /* 0x000000bf34004986 */ /* 0x0101e4000c101508 */
[----:B0-----:R-:W-:Y:S02]  /*5cfd0*/  IMAD.WIDE R52, R190, 0x2, R64 ;  /* 0x00000002be347825 */ /* 0x001fe400078e0240 */
[----:B------:R-:W3:Y:S04]  /*5cfe0*/  LDL.LU R190, [R1+0xfc] ;  /* 0x0000fc0001be7983 */ /* 0x000ee80000300800 */
[----:B------:R-:W4:Y:S04]  /*5cff0*/  LDL.LU R188, [R1+0xa7c] ;  /* 0x000a7c0001bc7983 */ /* 0x000f280000300800 */
[----:B------:R-:W4:Y:S04]  /*5d000*/  LDL.LU R192, [R1+0xec] ;  /* 0x0000ec0001c07983 */ /* 0x000f280000300800 */
[----:B------:R-:W4:Y:S01]  /*5d010*/  LDL.LU R189, [R1+0xa80] ;  /* 0x000a800001bd7983 */ /* 0x000f220000300800 */
[----:B------:R-:W-:-:S03]  /*5d020*/  PRMT R2, R191, 0x7632, R2 ;  /* 0x00007632bf027816 */ /* 0x000fc60000000002 */
[----:B------:R-:W4:Y:S01]  /*5d030*/  LDL.LU R191, [R1+0xd0] ;  /* 0x0000d00001bf7983 */ /* 0x000f220000300800 */
[----:B------:R-:W-:Y:S02]  /*5d040*/  LOP3.LUT P2, RZ, R7, 0x100, RZ, 0xc0, !PT ;  /* 0x0000010007ff7812 */ /* 0x000fe4000784c0ff */
[C---:B------:R-:W-:Y:S02]  /*5d050*/  LOP3.LUT P5, RZ, R51.reuse, 0x80000, RZ, 0xc0, !PT ;  /* 0x0008000033ff7812 */ /* 0x040fe400078ac0ff */
[----:B------:R-:W-:Y:S02]  /*5d060*/  LOP3.LUT P6, RZ, R51, 0x100000, RZ, 0xc0, !PT ;  /* 0x0010000033ff7812 */ /* 0x000fe400078cc0ff */
        /* <DEDUP_REMOVED lines=21> */
[----:B------:R-:W-:Y:S02]  /*5d1c0*/  LOP3.LUT P4, RZ, R7, 0x400, RZ, 0xc0, !PT ;  /* 0x0000040007ff7812 */ /* 0x000fe4000788c0ff */
        /* <DEDUP_REMOVED lines=59> */
[----:B------:R-:W-:Y:S02]  /*5d580*/  LOP3.LUT P1, RZ, R7, 0x10000, RZ, 0xc0, !PT ;  /* 0x0001000007ff7812 */ /* 0x000fe4000782c0ff */
[C---:B------:R-:W-:Y:S02]  /*5d590*/  LOP3.LUT P5, RZ, R51.reuse, 0x8000000, RZ, 0xc0, !PT ;  /* 0x0800000033ff7812 */ /* 0x040fe400078ac0ff */
[----:B------:R-:W-:Y:S02]  /*5d5a0*/  LOP3.LUT P6, RZ, R51, 0x10000000, RZ, 0xc0, !PT ;  /* 0x1000000033ff7812 */ /* 0x000fe400078cc0ff */
[----:B------:R-:W-:-:S07]  /*5d5b0*/  LOP3.LUT P2, RZ, R7, 0x20000, RZ, 0xc0, !PT ;  /* 0x0002000007ff7812 */ /* 0x000fce000784c0ff */
[----:B------:R4:W-:Y:S02]  /*5d5c0*/  @P1 STG.E.U16 desc[UR8][R52.64], R2 ;  /* 0x0000000234001986 */ /* 0x0009e4000c101508 */
[----:B----4-:R-:W-:Y:S01]  /*5d5d0*/  IMAD.WIDE R52, R192, 0x2, R66 ;  /* 0x00000002c0347825 */ /* 0x010fe200078e0242 */
[----:B------:R-:W-:-:S04]  /*5d5e0*/  PRMT R2, R54, 0x7632, R2 ;  /* 0x0000763236027816 */ /* 0x000fc80000000002 */
[----:B------:R0:W-:Y:S02]  /*5d5f0*/  @P5 STG.E.U16 desc[UR8][R52.64], R54 ;  /* 0x0000003634005986 */ /* 0x0001e4000c101508 */
[----:B0-----:R-:W-:Y:S02]  /*5d600*/  IMAD.WIDE R52, R192, 0x2, R64 ;  /* 0x00000002c0347825 */ /* 0x001fe400078e0240 */
[----:B------:R-:W4:Y:S04]  /*5d610*/  LDL.LU R192, [R1+0xaa4] ;  /* 0x000aa40001c07983 */ /* 0x000f280000300800 */
[----:B------:R2:W-:Y:S02]  /*5d620*/  @P6 STG.E.U16 desc[UR8][R52.64], R2 ;  /* 0x0000000234006986 */ /* 0x0005e4000c101508 */
        /* <DEDUP_REMOVED lines=45> */
[----:B------:R-:W-:Y:S01]  /*5d900*/  LOP3.LUT P6, RZ, R50, 0x2, RZ, 0xc0, !PT ;  /* 0x0000000232ff7812 */ /* 0x000fe200078cc0ff */
[----:B----4-:R-:W-:Y:S01]  /*5d910*/  IMAD.WIDE R52, R192, 0x2, R66 ;  /* 0x00000002c0347825 */ /* 0x010fe200078e0242 */
[----:B------:R-:W-:-:S09]  /*5d920*/  PRMT R2, R49, 0x7632, R2 ;  /* 0x0000763231027816 */ /* 0x000fd20000000002 */
[----:B------:R0:W-:Y:S02]  /*5d930*/  @P0 STG.E.U16 desc[UR8][R52.64], R49 ;  /* 0x0000003134000986 */ /* 0x0001e4000c101508 */
[----:B0-----:R-:W-:Y:S02]  /*5d940*/  IMAD.WIDE R52, R192, 0x2, R64 ;  /* 0x00000002c0347825 */ /* 0x001fe400078e0240 */
[----:B------:R-:W4:Y:S04]  /*5d950*/  LDL.LU R49, [R1+0x1b90] ;  /* 0x001b900001317983 */ /* 0x000f280000300800 */
        /* <DEDUP_REMOVED lines=23> */
[----:B------:R-:W-:-:S05]  /*5dad0*/  LOP3.LUT P6, RZ, R50, 0x10, RZ, 0xc0, !PT ;  /* 0x0000001032ff7812 */ /* 0x000fca00078cc0ff */
[----:B------:R0:W-:Y:S01]  /*5dae0*/  @P3 STG.E.U16 desc[UR8][R52.64], R2 ;  /* 0x0000000234003986 */ /* 0x0001e2000c101508 */
[----:B------:R-:W-:Y:S01]  /*5daf0*/  LOP3.LUT P1, RZ, R7, 0x2000000, RZ, 0xc0, !PT ;  /* 0x0200000007ff7812 */ /* 0x000fe2000782c0ff */
[----:B0-----:R-:W-:-:S05]  /*5db00*/  IMAD.WIDE R52, R194, 0x2, R66 ;  /* 0x00000002c2347825 */ /* 0x001fca00078e0242 */
[----:B----4-:R0:W-:Y:S01]  /*5db10*/  @P5 STG.E.U16 desc[UR8][R52.64], R49 ;  /* 0x0000003134005986 */ /* 0x0101e2000c101508 */
[----:B------:R-:W-:-:S03]  /*5db20*/  PRMT R2, R49, 0x7632, R2 ;  /* 0x0000763231027816 */ /* 0x000fc60000000002 */
[----:B0-----:R-:W4:Y:S04]  /*5db30*/  LDL.LU R49, [R1+0x1b88] ;  /* 0x001b880001317983 */ /* 0x001f280000300800 */
[----:B------:R-:W4:Y:S01]  /*5db40*/  LDL.LU R189, [R1+0xac4] ;  /* 0x000ac40001bd7983 */ /* 0x000f220000300800 */
[----:B------:R-:W-:-:S03]  /*5db50*/  IMAD.WIDE R52, R194, 0x2, R64 ;  /* 0x00000002c2347825 */ /* 0x000fc600078e0240 */
        /* <DEDUP_REMOVED lines=30> */
[----:B------:R-:W3:Y:S04]  /*5dd40*/  LDL.LU R191, [R1+0x84] ;  /* 0x0000840001bf7983 */ /* 0x000ee80000300800 */
[----:B------:R0:W-:Y:S02]  /*5dd50*/  @P5 STG.E.U16 desc[UR8][R52.64], R2 ;  /* 0x0000000234005986 */ /* 0x0001e4000c101508 */
        /* <DEDUP_REMOVED lines=27> */
[----:B------:R-:W4:Y:S01]  /*5df10*/  LDL.LU R59, [R1+0x88] ;  /* 0x00008800013b7983 */ /* 0x000f220000300800 */
[----:B------:R-:W-:Y:S02]  /*5df20*/  LOP3.LUT P1, RZ, R50, 0x400, RZ, 0xc0, !PT ;  /* 0x0000040032ff7812 */ /* 0x000fe4000782c0ff */
[----:B------:R-:W-:Y:S01]  /*5df30*/  LOP3.LUT P4, RZ, R7, 0x80000000, RZ, 0xc0, !PT ;  /* 0x8000000007ff7812 */ /* 0x000fe2000788c0ff */
[----:B------:R-:W-:Y:S01]  /*5df40*/  IMAD.WIDE R52, R194, 0x2, R64 ;  /* 0x00000002c2347825 */ /* 0x000fe200078e0240 */
[----:B------:R-:W4:Y:S09]  /*5df50*/  LDL.LU R189, [R1+0xae0] ;  /* 0x000ae00001bd7983 */ /* 0x000f320000300800 */
        /* <DEDUP_REMOVED lines=10> */
[C---:B------:R-:W-:Y:S02]  /*5e000*/  LOP3.LUT P5, RZ, R50.reuse, 0x800, RZ, 0xc0, !PT ;  /* 0x0000080032ff7812 */ /* 0x040fe400078ac0ff */
[----:B------:R-:W-:Y:S02]  /*5e010*/  PRMT R2, R191, 0x7632, R2 ;  /* 0x00007632bf027816 */ /* 0x000fe40000000002 */
[----:B------:R-:W-:Y:S01]  /*5e020*/  LOP3.LUT P6, RZ, R50, 0x1000, RZ, 0xc0, !PT ;  /* 0x0000100032ff7812 */ /* 0x000fe200078cc0ff */
        /* <DEDUP_REMOVED lines=10> */
[----:B--2---:R-:W-:-:S05]  /*5e0d0*/  IMAD.WIDE R52, R195, 0x2, R66 ;  /* 0x00000002c3347825 */ /* 0x004fca00078e0242 */
[----:B----4-:R0:W-:Y:S02]  /*5e0e0*/  @P3 STG.E.U16 desc[UR8][R52.64], R59 ;  /* 0x0000003b34003986 */ /* 0x0101e4000c101508 */
        /* <DEDUP_REMOVED lines=56> */
[C---:B------:R-:W-:Y:S01]  /*5e470*/  LOP3.LUT P4, RZ, R49.reuse, 0x80, RZ, 0xc0, !PT ;  /* 0x0000008031ff7812 */ /* 0x040fe2000788c0ff */
[----:B------:R-:W-:Y:S01]  /*5e480*/  IMAD.WIDE R52, R192, 0x2, R64 ;  /* 0x00000002c0347825 */ /* 0x000fe200078e0240 */
[----:B------:R-:W2:Y:S09]  /*5e490*/  LDL.LU R191, [R1+0xc1c] ;  /* 0x000c1c0001bf7983 */ /* 0x000eb20000300800 */
[----:B------:R3:W-:Y:S01]  /*5e4a0*/  @P3 STG.E.U16 desc[UR8][R52.64], R2 ;  /* 0x0000000234003986 */ /* 0x0007e2000c101508 */
[----:B------:R-:W-:Y:S01]  /*5e4b0*/  LOP3.LUT P1, RZ, R49, 0x100, RZ, 0xc0, !PT ;  /* 0x0000010031ff7812 */ /* 0x000fe2000782c0ff */
        /* <DEDUP_REMOVED lines=9> */
[C---:B------:R-:W-:Y:S02]  /*5e550*/  LOP3.LUT P5, RZ, R50.reuse, 0x80000, RZ, 0xc0, !PT ;  /* 0x0008000032ff7812 */ /* 0x040fe400078ac0ff */
[----:B------:R-:W-:Y:S01]  /*5e560*/  LOP3.LUT P6, RZ, R50, 0x100000, RZ, 0xc0, !PT ;  /* 0x0010000032ff7812 */ /* 0x000fe200078cc0ff */
[----:B------:R0:W-:Y:S01]  /*5e570*/  @P1 STG.E.U16 desc[UR8][R52.64], R2 ;  /* 0x0000000234001986 */ /* 0x0001e2000c101508 */
[----:B------:R-:W-:Y:S01]  /*5e580*/  LOP3.LUT P2, RZ, R49, 0x200, RZ, 0xc0, !PT ;  /* 0x0000020031ff7812 */ /* 0x000fe2000784c0ff */
[----:B0-----:R-:W-:Y:S01]  /*5e590*/  IMAD.WIDE R52, R193, 0x2, R66 ;  /* 0x00000002c1347825 */ /* 0x001fe200078e0242 */
[----:B------:R-:W-:-:S07]  /*5e5a0*/  PRMT R2, R194, 0x7632, R2 ;  /* 0x00007632c2027816 */ /* 0x000fce0000000002 */
        /* <DEDUP_REMOVED lines=60> */
[----:B0-----:R-:W2:Y:S04]  /*5e970*/  LDL.LU R48, [R1+0x1b84] ;  /* 0x001b840001307983 */ /* 0x001ea80000300800 */
[----:B------:R-:W2:Y:S04]  /*5e980*/  LDL.LU R194, [R1+0xc44] ;  /* 0x000c440001c27983 */ /* 0x000ea80000300800 */
[----:B------:R-:W2:Y:S01]  /*5e990*/  LDL.LU R54, [R1+0x48] ;  /* 0x0000480001367983 */ /* 0x000ea20000300800 */
[----:B------:R-:W-:-:S03]  /*5e9a0*/  LOP3.LUT P2, RZ, R50, 0x4000000, RZ, 0xc0, !PT ;  /* 0x0400000032ff7812 */ /* 0x000fc6000784c0ff */
[----:B------:R-:W2:Y:S01]  /*5e9b0*/  LDL.LU R193, [R1+0xc48] ;  /* 0x000c480001c17983 */ /* 0x000ea20000300800 */
[----:B------:R-:W-:Y:S01]  /*5e9c0*/  LOP3.LUT P3, RZ, R49, 0x8000, RZ, 0xc0, !PT ;  /* 0x0000800031ff7812 */ /* 0x000fe2000786c0ff */
[----:B------:R-:W-:Y:S02]  /*5e9d0*/  IMAD.WIDE R52, R195, 0x2, R64 ;  /* 0x00000002c3347825 */ /* 0x000fe400078e0240 */
[----:B------:R-:W2:Y:S04]  /*5e9e0*/  LDL.LU R195, [R1+0x5c] ;  /* 0x00005c0001c37983 */ /* 0x000ea80000300800 */
[----:B------:R-:W2:Y:S04]  /*5e9f0*/  LDL.LU R188, [R1+0xc50] ;  /* 0x000c500001bc7983 */ /* 0x000ea80000300800 */
[----:B------:R3:W-:Y:S01]  /*5ea00*/  @P2 STG.E.U16 desc[UR8][R52.64], R2 ;  /* 0x0000000234002986 */ /* 0x0007e2000c101508 */
[----:B------:R-:W-:-:S02]  /*5ea10*/  LOP3.LUT P0, RZ, R49, 0x200000, RZ, 0xc0, !PT ;  /* 0x0020000031ff7812 */ /* 0x000fc4000780c0ff */
[----:B------:R-:W-:Y:S01]  /*5ea20*/  LOP3.LUT R0, R0, 0xfffdffff, RZ, 0xc0, !PT ;  /* 0xfffdffff00007812 */ /* 0x000fe200078ec0ff */
[----:B---3--:R-:W-:-:S05]  /*5ea30*/  IMAD.WIDE R52, R190, 0x2, R66 ;  /* 0x00000002be347825 */ /* 0x008fca00078e0242 */
[----:B------:R0:W-:Y:S02]  /*5ea40*/  @P3 STG.E.U16 desc[UR8][R52.64], R191 ;  /* 0x000000bf34003986 */ /* 0x0001e4000c101508 */
[----:B0-----:R-:W-:Y:S02]  /*5ea50*/  IMAD.WIDE R52, R190, 0x2, R64 ;  /* 0x00000002be347825 */ /* 0x001fe400078e0240 */
[----:B------:R-:W3:Y:S04]  /*5ea60*/  LDL.LU R190, [R1+0x4c] ;  /* 0x00004c0001be7983 */ /* 0x000ee80000300800 */
[----:B------:R-:W3:Y:S01]  /*5ea70*/  LDL.LU R189, [R1+0xc58] ;  /* 0x000c580001bd7983 */ /* 0x000ee20000300800 */
[----:B------:R-:W-:-:S03]  /*5ea80*/  PRMT R2, R191, 0x7632, R2 ;  /* 0x00007632bf027816 */ /* 0x000fc60000000002 */
[----:B------:R-:W3:Y:S01]  /*5ea90*/  LDL.LU R191, [R1+0x30] ;  /* 0x0000300001bf7983 */ /* 0x000ee20000300800 */
[----:B------:R-:W-:Y:S02]  /*5eaa0*/  @P0 LOP3.LUT R0, R0, 0x20000, RZ, 0xfc, !PT ;  /* 0x0002000000000812 */ /* 0x000fe400078efcff */
[----:B------:R-:W-:Y:S02]  /*5eab0*/  LOP3.LUT P4, RZ, R49, 0x10000, RZ, 0xc0, !PT ;  /* 0x0001000031ff7812 */ /* 0x000fe4000788c0ff */
[----:B------:R-:W-:Y:S02]  /*5eac0*/  LOP3.LUT R0, R0, 0xfffbffff, RZ, 0xc0, !PT ;  /* 0xfffbffff00007812 */ /* 0x000fe400078ec0ff */
[C---:B------:R-:W-:Y:S02]  /*5ead0*/  LOP3.LUT P5, RZ, R50.reuse, 0x8000000, RZ, 0xc0, !PT ;  /* 0x0800000032ff7812 */ /* 0x040fe400078ac0ff */
[C---:B------:R-:W-:Y:S02]  /*5eae0*/  LOP3.LUT P6, RZ, R50.reuse, 0x10000000, RZ, 0xc0, !PT ;  /* 0x1000000032ff7812 */ /* 0x040fe400078cc0ff */
[----:B------:R-:W-:-:S05]  /*5eaf0*/  LOP3.LUT P3, RZ, R50, 0x20000000, RZ, 0xc0, !PT ;  /* 0x2000000032ff7812 */ /* 0x000fca000786c0ff */
[----:B------:R4:W-:Y:S01]  /*5eb00*/  @P4 STG.E.U16 desc[UR8][R52.64], R2 ;  /* 0x0000000234004986 */ /* 0x0009e2000c101508 */
[----:B------:R-:W-:Y:S01]  /*5eb10*/  LOP3.LUT P4, RZ, R50, 0x40000000, RZ, 0xc0, !PT ;  /* 0x4000000032ff7812 */ /* 0x000fe2000788c0ff */
[----:B----4-:R-:W-:Y:S01]  /*5eb20*/  IMAD.WIDE R52, R58, 0x2, R66 ;  /* 0x000000023a347825 */ /* 0x010fe200078e0242 */
[----:B--2---:R-:W-:-:S13]  /*5eb30*/  LOP3.LUT P0, RZ, R48, 0x1, RZ, 0xc0, !PT ;  /* 0x0000000130ff7812 */ /* 0x004fda000780c0ff */
[----:B------:R-:W-:Y:S02]  /*5eb40*/  @P0 LOP3.LUT R0, R0, 0x40000, RZ, 0xfc, !PT ;  /* 0x0004000000000812 */ /* 0x000fe400078efcff */
[----:B------:R-:W-:Y:S01]  /*5eb50*/  LOP3.LUT P0, RZ, R50, 0x80000000, RZ, 0xc0, !PT ;  /* 0x8000000032ff7812 */ /* 0x000fe2000780c0ff */
[----:B------:R-:W-:Y:S02]  /*5eb60*/  IMAD.WIDE R50, R58, 0x2, R64 ;  /* 0x000000023a327825 */ /* 0x000fe400078e0240 */
[----:B------:R-:W2:Y:S01]  /*5eb70*/  LDL.LU R58, [R1+0xc60] ;  /* 0x000c6000013a7983 */ /* 0x000ea20000300800 */
[----:B------:R-:W-:Y:S02]  /*5eb80*/  LOP3.LUT P1, RZ, R49, 0x20000, RZ, 0xc0, !PT ;  /* 0x0002000031ff7812 */ /* 0x000fe4000782c0ff */
[----:B------:R-:W-:Y:S01]  /*5eb90*/  PRMT R2, R192, 0x7632, R2 ;  /* 0x00007632c0027816 */ /* 0x000fe20000000002 */
[----:B------:R0:W-:Y:S01]  /*5eba0*/  @P5 STG.E.U16 desc[UR8][R52.64], R192 ;  /* 0x000000c034005986 */ /* 0x0001e2000c101508 */
[----:B------:R-:W-:-:S03]  /*5ebb0*/  LOP3.LUT R0, R0, 0xfff7ffff, RZ, 0xc0, !PT ;  /* 0xfff7ffff00007812 */ /* 0x000fc600078ec0ff */
[----:B------:R4:W-:Y:S01]  /*5ebc0*/  @P6 STG.E.U16 desc[UR8][R50.64], R2 ;  /* 0x0000000232006986 */ /* 0x0009e2000c101508 */
[C---:B------:R-:W-:Y:S02]  /*5ebd0*/  LOP3.LUT P2, RZ, R49.reuse, 0x40000, RZ, 0xc0, !PT ;  /* 0x0004000031ff7812 */ /* 0x040fe4000784c0ff */
[----:B------:R-:W-:Y:S01]  /*5ebe0*/  @P0 LOP3.LUT R0, R0, 0x80000, RZ, 0xfc, !PT ;  /* 0x0008000000000812 */ /* 0x000fe200078efcff */
[----:B0-----:R-:W2:Y:S01]  /*5ebf0*/  LDL.LU R192, [R1+0xc64] ;  /* 0x000c640001c07983 */ /* 0x001ea20000300800 */
[----:B----4-:R-:W-:Y:S01]  /*5ec00*/  IMAD.WIDE R50, R194, 0x2, R66 ;  /* 0x00000002c2327825 */ /* 0x010fe200078e0242 */
[----:B------:R-:W-:-:S04]  /*5ec10*/  LOP3.LUT P0, RZ, R49, 0x100000, RZ, 0xc0, !PT ;  /* 0x0010000031ff7812 */ /* 0x000fc8000780c0ff */
[----:B------:R0:W-:Y:S01]  /*5ec20*/  @P1 STG.E.U16 desc[UR8][R50.64], R54 ;  /* 0x0000003632001986 */ /* 0x0001e2000c101508 */
[----:B------:R-:W-:Y:S02]  /*5ec30*/  PRMT R2, R54, 0x7632, R2 ;  /* 0x0000763236027816 */ /* 0x000fe40000000002 */
[----:B------:R-:W-:Y:S01]  /*5ec40*/  LOP3.LUT R0, R0, 0xffefffff, RZ, 0xc0, !PT ;  /* 0xffefffff00007812 */ /* 0x000fe200078ec0ff */
[----:B0-----:R-:W-:Y:S02]  /*5ec50*/  IMAD.WIDE R50, R194, 0x2, R64 ;  /* 0x00000002c2327825 */ /* 0x001fe400078e0240 */
[----:B------:R-:W4:Y:S04]  /*5ec60*/  LDL.LU R194, [R1+0x34] ;  /* 0x0000340001c27983 */ /* 0x000f280000300800 */
[----:B------:R0:W-:Y:S01]  /*5ec70*/  @P2 STG.E.U16 desc[UR8][R50.64], R2 ;  /* 0x0000000232002986 */ /* 0x0001e2000c101508 */
[----:B------:R-:W-:-:S02]  /*5ec80*/  @P0 LOP3.LUT R0, R0, 0x100000, RZ, 0xfc, !PT ;  /* 0x0010000000000812 */ /* 0x000fc400078efcff */
[----:B------:R-:W-:Y:S01]  /*5ec90*/  LOP3.LUT P0, RZ, R49, 0x80000, RZ, 0xc0, !PT ;  /* 0x0008000031ff7812 */ /* 0x000fe2000780c0ff */
[----:B0-----:R-:W-:Y:S01]  /*5eca0*/  IMAD.WIDE R50, R193, 0x2, R66 ;  /* 0x00000002c1327825 */ /* 0x001fe200078e0242 */
[----:B------:R-:W-:-:S04]  /*5ecb0*/  PRMT R2, R195, 0x7632, R2 ;  /* 0x00007632c3027816 */ /* 0x000fc80000000002 */
[----:B------:R0:W-:Y:S02]  /*5ecc0*/  @P3 STG.E.U16 desc[UR8][R50.64], R195 ;  /* 0x000000c332003986 */ /* 0x0001e4000c101508 */
[----:B0-----:R-:W-:Y:S02]  /*5ecd0*/  IMAD.WIDE R50, R193, 0x2, R64 ;  /* 0x00000002c1327825 */ /* 0x001fe400078e0240 */
[----:B------:R-:W4:Y:S04]  /*5ece0*/  LDL.LU R195, [R1+0xc6c] ;  /* 0x000c6c0001c37983 */ /* 0x000f280000300800 */
[----:B------:R0:W-:Y:S04]  /*5ecf0*/  @P4 STG.E.U16 desc[UR8][R50.64], R2 ;  /* 0x0000000232004986 */ /* 0x0001e8000c101508 */
[----:B------:R-:W4:Y:S01]  /*5ed00*/  LDL.LU R193, [R1+0x24] ;  /* 0x0000240001c17983 */ /* 0x000f220000300800 */
[----:B0-----:R-:W-:-:S05]  /*5ed10*/  IMAD.WIDE R50, R188, 0x2, R66 ;  /* 0x00000002bc327825 */ /* 0x001fca00078e0242 */
[----:B---3--:R0:W-:Y:S01]  /*5ed20*/  @P0 STG.E.U16 desc[UR8][R50.64], R190 ;  /* 0x000000be32000986 */ /* 0x0081e2000c101508 */
[----:B------:R-:W-:Y:S02]  /*5ed30*/  LOP3.LUT P0, RZ, R0, 0x100000, RZ, 0xc0, !PT ;  /* 0x0010000000ff7812 */ /* 0x000fe4000780c0ff */
[----:B------:R-:W-:Y:S01]  /*5ed40*/  PRMT R2, R190, 0x7632, R2 ;  /* 0x00007632be027816 */ /* 0x000fe20000000002 */
[----:B0-----:R-:W-:Y:S01]  /*5ed50*/  IMAD.WIDE R50, R188, 0x2, R64 ;  /* 0x00000002bc327825 */ /* 0x001fe200078e0240 */
[----:B------:R-:W3:Y:S09]  /*5ed60*/  LDL.LU R190, [R1+0xc74] ;  /* 0x000c740001be7983 */ /* 0x000ef20000300800 */
        /* <DEDUP_REMOVED lines=9> */
[----:B0-----:R-:W-:Y:S01]  /*5ee00*/  PRMT R2, R3, 0x7632, R2 ;  /* 0x0000763203027816 */ /* 0x001fe20000000002 */
[----:B--2---:R-:W-:-:S10]  /*5ee10*/  IMAD.WIDE R50, R58, 0x2, R66 ;  /* 0x000000023a327825 */ /* 0x004fd400078e0242 */
[----:B------:R0:W-:Y:S04]  /*5ee20*/  @P0 STG.E.U16 desc[UR8][R50.64], R3 ;  /* 0x0000000332000986 */ /* 0x0001e8000c101508 */
[----:B0-----:R-:W2:Y:S01]  /*5ee30*/  LDL.LU R3, [R1+0x1b80] ;  /* 0x001b800001037983 */ /* 0x001ea20000300800 */
[----:B------:R-:W-:Y:S02]  /*5ee40*/  LOP3.LUT P5, RZ, R49, 0x400000, RZ, 0xc0, !PT ;  /* 0x0040000031ff7812 */ /* 0x000fe400078ac0ff */
[----:B------:R-:W-:Y:S01]  /*5ee50*/  LOP3.LUT P6, RZ, R48, 0x2, RZ, 0xc0, !PT ;  /* 0x0000000230ff7812 */ /* 0x000fe200078cc0ff */
[----:B------:R-:W-:-:S10]  /*5ee60*/  IMAD.WIDE R50, R58, 0x2, R64 ;  /* 0x000000023a327825 */ /* 0x000fd400078e0240 */
[----:B------:R0:W-:Y:S01]  /*5ee70*/  @P5 STG.E.U16 desc[UR8][R50.64], R2 ;  /* 0x0000000232005986 */ /* 0x0001e2000c101508 */
[----:B------:R-:W-:Y:S01]  /*5ee80*/  LOP3.LUT P1, RZ, R48, 0x4, RZ, 0xc0, !PT ;  /* 0x0000000430ff7812 */ /* 0x000fe2000782c0ff */
[----:B0-----:R-:W-:Y:S01]  /*5ee90*/  IMAD.WIDE R50, R192, 0x2, R66 ;  /* 0x00000002c0327825 */ /* 0x001fe200078e0242 */
[----:B----4-:R-:W-:-:S04]  /*5eea0*/  PRMT R2, R194, 0x7632, R2 ;  /* 0x00007632c2027816 */ /* 0x010fc80000000002 */
[----:B------:R0:W-:Y:S01]  /*5eeb0*/  @P6 STG.E.U16 desc[UR8][R50.64], R194 ;  /* 0x000000c232006986 */ /* 0x0001e2000c101508 */
[----:B------:R-:W-:-:S03]  /*5eec0*/  LOP3.LUT P2, RZ, R49, 0x800000, RZ, 0xc0, !PT ;  /* 0x0080000031ff7812 */ /* 0x000fc6000784c0ff */
[----:B0-----:R-:W4:Y:S04]  /*5eed0*/  LDL.LU R194, [R1+0xc7c] ;  /* 0x000c7c0001c27983 */ /* 0x001f280000300800 */
[----:B------:R-:W4:Y:S01]  /*5eee0*/  LDL.LU R59, [R1+0x28] ;  /* 0x00002800013b7983 */ /* 0x000f220000300800 */
[----:B------:R-:W-:-:S03]  /*5eef0*/  IMAD.WIDE R50, R192, 0x2, R64 ;  /* 0x00000002c0327825 */ /* 0x000fc600078e0240 */
[----:B------:R-:W4:Y:S04]  /*5ef00*/  LDL.LU R54, [R1+0xc80] ;  /* 0x000c800001367983 */ /* 0x000f280000300800 */
[----:B------:R0:W-:Y:S02]  /*5ef10*/  @P1 STG.E.U16 desc[UR8][R50.64], R2 ;  /* 0x0000000232001986 */ /* 0x0001e4000c101508 */
[----:B0-----:R-:W-:-:S05]  /*5ef20*/  IMAD.WIDE R50, R195, 0x2, R66 ;  /* 0x00000002c3327825 */ /* 0x001fca00078e0242 */
[----:B------:R0:W-:Y:S02]  /*5ef30*/  @P2 STG.E.U16 desc[UR8][R50.64], R193 ;  /* 0x000000c132002986 */ /* 0x0001e4000c101508 */
[----:B0-----:R-:W-:Y:S02]  /*5ef40*/  IMAD.WIDE R50, R195, 0x2, R64 ;  /* 0x00000002c3327825 */ /* 0x001fe400078e0240 */
[----:B------:R-:W4:Y:S04]  /*5ef50*/  LDL.LU R195, [R1+0x3c] ;  /* 0x00003c0001c37983 */ /* 0x000f280000300800 */
[----:B------:R-:W4:Y:S01]  /*5ef60*/  LDL.LU R188, [R1+0xc84] ;  /* 0x000c840001bc7983 */ /* 0x000f220000300800 */
[----:B------:R-:W-:-:S03]  /*5ef70*/  LOP3.LUT P3, RZ, R49, 0x1000000, RZ, 0xc0, !PT ;  /* 0x0100000031ff7812 */ /* 0x000fc6000786c0ff */
[----:B------:R-:W4:Y:S01]  /*5ef80*/  LDL.LU R189, [R1+0x2c] ;  /* 0x00002c0001bd7983 */ /* 0x000f220000300800 */
[----:B------:R-:W-:Y:S02]  /*5ef90*/  LOP3.LUT P4, RZ, R48, 0x8, RZ, 0xc0, !PT ;  /* 0x0000000830ff7812 */ /* 0x000fe4000788c0ff */
[----:B------:R-:W-:-:S07]  /*5efa0*/  PRMT R2, R193, 0x7632, R2 ;  /* 0x00007632c1027816 */ /* 0x000fce0000000002 */
[----:B------:R3:W-:Y:S02]  /*5efb0*/  @P3 STG.E.U16 desc[UR8][R50.64], R2 ;  /* 0x0000000232003986 */ /* 0x0007e4000c101508 */
[----:B---3--:R-:W-:-:S05]  /*5efc0*/  IMAD.WIDE R50, R190, 0x2, R66 ;  /* 0x00000002be327825 */ /* 0x008fca00078e0242 */
[----:B--2---:R0:W-:Y:S02]  /*5efd0*/  @P4 STG.E.U16 desc[UR8][R50.64], R3 ;  /* 0x0000000332004986 */ /* 0x0041e4000c101508 */
[----:B0-----:R-:W-:Y:S02]  /*5efe0*/  IMAD.WIDE R50, R190, 0x2, R64 ;  /* 0x00000002be327825 */ /* 0x001fe400078e0240 */
[----:B------:R-:W2:Y:S04]  /*5eff0*/  LDL.LU R190, [R1+0xc8c] ;  /* 0x000c8c0001be7983 */ /* 0x000ea80000300800 */
[----:B------:R-:W3:Y:S01]  /*5f000*/  LDL.LU R191, [R1+0x10] ;  /* 0x0000100001bf7983 */ /* 0x000ee20000300800 */
[----:B------:R-:W-:Y:S02]  /*5f010*/  LOP3.LUT P5, RZ, R48, 0x10, RZ, 0xc0, !PT ;  /* 0x0000001030ff7812 */ /* 0x000fe400078ac0ff */
[----:B------:R-:W-:-:S02]  /*5f020*/  LOP3.LUT P6, RZ, R49, 0x2000000, RZ, 0xc0, !PT ;  /* 0x0200000031ff7812 */ /* 0x000fc400078cc0ff */
[----:B------:R-:W-:Y:S02]  /*5f030*/  LOP3.LUT P0, RZ, R49, 0x20000000, RZ, 0xc0, !PT ;  /* 0x2000000031ff7812 */ /* 0x000fe4000780c0ff */
[----:B------:R-:W-:Y:S02]  /*5f040*/  PRMT R2, R3, 0x7632, R2 ;  /* 0x0000763203027816 */ /* 0x000fe40000000002 */
[----:B------:R-:W3:Y:S04]  /*5f050*/  LDL.LU R3, [R1+0x1b7c] ;  /* 0x001b7c0001037983 */ /* 0x000ee80000300800 */
[----:B------:R-:W3:Y:S01]  /*5f060*/  LDL.LU R58, [R1+0xc90] ;  /* 0x000c9000013a7983 */ /* 0x000ee20000300800 */
[----:B------:R-:W-:-:S03]  /*5f070*/  LOP3.LUT R0, R0, 0xffffdfff, RZ, 0xc0, !PT ;  /* 0xffffdfff00007812 */ /* 0x000fc600078ec0ff */
[----:B------:R4:W-:Y:S04]  /*5f080*/  @P5 STG.E.U16 desc[UR8][R50.64], R2 ;  /* 0x0000000232005986 */ /* 0x0009e8000c101508 */
[----:B------:R-:W3:Y:S01]  /*5f090*/  LDL.LU R192, [R1] ;  /* 0x0000000001c07983 */ /* 0x000ee20000300800 */
[----:B------:R-:W-:Y:S02]  /*5f0a0*/  LOP3.LUT P1, RZ, R49, 0x4000000, RZ, 0xc0, !PT ;  /* 0x0400000031ff7812 */ /* 0x000fe4000782c0ff */
[----:B------:R-:W-:Y:S01]  /*5f0b0*/  @P0 LOP3.LUT R0, R0, 0x2000, RZ, 0xfc, !PT ;  /* 0x0000200000000812 */ /* 0x000fe200078efcff */
[----:B----4-:R-:W-:Y:S01]  /*5f0c0*/  IMAD.WIDE R50, R194, 0x2, R66 ;  /* 0x00000002c2327825 */ /* 0x010fe200078e0242 */
[----:B------:R-:W-:-:S04]  /*5f0d0*/  LOP3.LUT P0, RZ, R48, 0x100, RZ, 0xc0, !PT ;  /* 0x0000010030ff7812 */ /* 0x000fc8000780c0ff */
[----:B------:R0:W-:Y:S01]  /*5f0e0*/  @P6 STG.E.U16 desc[UR8][R50.64], R59 ;  /* 0x0000003b32006986 */ /* 0x0001e2000c101508 */
[----:B------:R-:W-:Y:S02]  /*5f0f0*/  LOP3.LUT P2, RZ, R48, 0x20, RZ, 0xc0, !PT ;  /* 0x0000002030ff7812 */ /* 0x000fe4000784c0ff */
[----:B------:R-:W-:Y:S01]  /*5f100*/  PRMT R2, R59, 0x7632, R2 ;  /* 0x000076323b027816 */ /* 0x000fe20000000002 */
[----:B0-----:R-:W-:Y:S02]  /*5f110*/  IMAD.WIDE R50, R194, 0x2, R64 ;  /* 0x00000002c2327825 */ /* 0x001fe400078e0240 */
[----:B------:R-:W4:Y:S01]  /*5f120*/  LDL.LU R194, [R1+0xc98] ;  /* 0x000c980001c27983 */ /* 0x000f220000300800 */
[----:B------:R-:W-:-:S03]  /*5f130*/  LOP3.LUT R0, R0, 0xffffbfff, RZ, 0xc0, !PT ;  /* 0xffffbfff00007812 */ /* 0x000fc600078ec0ff */
[----:B------:R-:W4:Y:S01]  /*5f140*/  LDL.LU R193, [R1+0x14] ;  /* 0x0000140001c17983 */ /* 0x000f220000300800 */
[----:B------:R-:W-:-:S03]  /*5f150*/  @P0 LOP3.LUT R0, R0, 0x4000, RZ, 0xfc, !PT ;  /* 0x0000400000000812 */ /* 0x000fc600078efcff */
[----:B------:R0:W-:Y:S01]  /*5f160*/  @P1 STG.E.U16 desc[UR8][R50.64], R2 ;  /* 0x0000000232001986 */ /* 0x0001e2000c101508 */
        /* <DEDUP_REMOVED lines=10> */
[----:B------:R-:W-:Y:S02]  /*5f210*/  LOP3.LUT P3, RZ, R48, 0x40, RZ, 0xc0, !PT ;  /* 0x0000004030ff7812 */ /* 0x000fe4000786c0ff */
[----:B------:R-:W-:-:S09]  /*5f220*/  LOP3.LUT R0, R0, 0xfffeffff, RZ, 0xc0, !PT ;  /* 0xfffeffff00007812 */ /* 0x000fd200078ec0ff */
[----:B------:R-:W-:Y:S02]  /*5f230*/  @P0 LOP3.LUT R0, R0, 0x10000, RZ, 0xfc, !PT ;  /* 0x0001000000000812 */ /* 0x000fe400078efcff */
[----:B------:R-:W-:Y:S01]  /*5f240*/  LOP3.LUT P0, RZ, R49, 0x8000000, RZ, 0xc0, !PT ;  /* 0x0800000031ff7812 */ /* 0x000fe2000780c0ff */
[----:B------:R0:W-:Y:S02]  /*5f250*/  @P3 STG.E.U16 desc[UR8][R50.64], R2 ;  /* 0x0000000232003986 */ /* 0x0001e4000c101508 */
[----:B0-----:R-:W-:-:S10]  /*5f260*/  IMAD.WIDE R50, R188, 0x2, R66 ;  /* 0x00000002bc327825 */ /* 0x001fd400078e0242 */
[----:B------:R0:W-:Y:S01]  /*5f270*/  @P0 STG.E.U16 desc[UR8][R50.64], R189 ;  /* 0x000000bd32000986 */ /* 0x0001e2000c101508 */
[----:B------:R-:W-:Y:S02]  /*5f280*/  LOP3.LUT P0, RZ, R0, 0x10000, RZ, 0xc0, !PT ;  /* 0x0001000000ff7812 */ /* 0x000fe4000780c0ff */
[----:B------:R-:W-:Y:S01]  /*5f290*/  PRMT R2, R189, 0x7632, R2 ;  /* 0x00007632bd027816 */ /* 0x000fe20000000002 */
[----:B0-----:R-:W-:-:S10]  /*5f2a0*/  IMAD.WIDE R50, R188, 0x2, R64 ;  /* 0x00000002bc327825 */ /* 0x001fd400078e0240 */
[----:B------:R2:W-:Y:S01]  /*5f2b0*/  @P0 STG.E.U16 desc[UR8][R50.64], R2 ;  /* 0x0000000232000986 */ /* 0x0005e2000c101508 */
[----:B------:R-:W-:Y:S01]  /*5f2c0*/  LOP3.LUT P0, RZ, R0, 0x8000, RZ, 0xc0, !PT ;  /* 0x0000800000ff7812 */ /* 0x000fe2000780c0ff */
[----:B--2---:R-:W-:-:S12]  /*5f2d0*/  IMAD.WIDE R50, R190, 0x2, R66 ;  /* 0x00000002be327825 */ /* 0x004fd800078e0242 */
[----:B---3--:R0:W-:Y:S02]  /*5f2e0*/  @P0 STG.E.U16 desc[UR8][R50.64], R191 ;  /* 0x000000bf32000986 */ /* 0x0081e4000c101508 */
[----:B0-----:R-:W-:Y:S02]  /*5f2f0*/  IMAD.WIDE R50, R190, 0x2, R64 ;  /* 0x00000002be327825 */ /* 0x001fe400078e0240 */
[----:B------:R-:W2:Y:S04]  /*5f300*/  LDL.LU R190, [R1+0xca4] ;  /* 0x000ca40001be7983 */ /* 0x000ea80000300800 */
[----:B------:R-:W3:Y:S01]  /*5f310*/  LDL.LU R188, [R1+0x18] ;  /* 0x0000180001bc7983 */ /* 0x000ee20000300800 */
[----:B------:R-:W-:Y:S02]  /*5f320*/  LOP3.LUT P0, RZ, R0, 0x4000, RZ, 0xc0, !PT ;  /* 0x0000400000ff7812 */ /* 0x000fe4000780c0ff */
[----:B------:R-:W-:-:S02]  /*5f330*/  PRMT R2, R191, 0x7632, R2 ;  /* 0x00007632bf027816 */ /* 0x000fc40000000002 */
        /* <DEDUP_REMOVED lines=11> */
[----:B----4-:R-:W-:-:S05]  /*5f3f0*/  IMAD.WIDE R50, R194, 0x2, R66 ;  /* 0x00000002c2327825 */ /* 0x010fca00078e0242 */
[----:B------:R0:W-:Y:S01]  /*5f400*/  @P5 STG.E.U16 desc[UR8][R50.64], R193 ;  /* 0x000000c132005986 */ /* 0x0001e2000c101508 */
[----:B------:R-:W-:Y:S01]  /*5f410*/  PRMT R2, R193, 0x7632, R2 ;  /* 0x00007632c1027816 */ /* 0x000fe20000000002 */
[----:B0-----:R-:W-:Y:S02]  /*5f420*/  IMAD.WIDE R50, R194, 0x2, R64 ;  /* 0x00000002c2327825 */ /* 0x001fe400078e0240 */
[----:B------:R-:W4:Y:S04]  /*5f430*/  LDL.LU R194, [R1+0xcac] ;  /* 0x000cac0001c27983 */ /* 0x000f280000300800 */
[----:B------:R-:W4:Y:S04]  /*5f440*/  LDL.LU R189, [R1+0x8] ;  /* 0x0000080001bd7983 */ /* 0x000f280000300800 */
[----:B------:R0:W-:Y:S04]  /*5f450*/  @P6 STG.E.U16 desc[UR8][R50.64], R2 ;  /* 0x0000000232006986 */ /* 0x0001e8000c101508 */
[----:B------:R-:W4:Y:S01]  /*5f460*/  LDL.LU R191, [R1+0xcb0] ;  /* 0x000cb00001bf7983 */ /* 0x000f220000300800 */
[----:B0-----:R-:W-:-:S05]  /*5f470*/  IMAD.WIDE R50, R195, 0x2, R66 ;  /* 0x00000002c3327825 */ /* 0x001fca00078e0242 */
[----:B------:R0:W-:Y:S02]  /*5f480*/  @P1 STG.E.U16 desc[UR8][R50.64], R54 ;  /* 0x0000003632001986 */ /* 0x0001e4000c101508 */
[----:B0-----:R-:W-:Y:S02]  /*5f490*/  IMAD.WIDE R50, R195, 0x2, R64 ;  /* 0x00000002c3327825 */ /* 0x001fe400078e0240 */
[----:B------:R-:W4:Y:S04]  /*5f4a0*/  LDL.LU R195, [R1+0x1c] ;  /* 0x00001c0001c37983 */ /* 0x000f280000300800 */
[----:B------:R-:W4:Y:S04]  /*5f4b0*/  LDL.LU R58, [R1+0xcb8] ;  /* 0x000cb800013a7983 */ /* 0x000f280000300800 */
[----:B------:R-:W4:Y:S04]  /*5f4c0*/  LDL.LU R193, [R1+0xc] ;  /* 0x00000c0001c17983 */ /* 0x000f280000300800 */
[----:B------:R-:W4:Y:S01]  /*5f4d0*/  LDL.LU R192, [R1+0xcbc] ;  /* 0x000cbc0001c07983 */ /* 0x000f220000300800 */
[----:B------:R-:W-:-:S02]  /*5f4e0*/  LOP3.LUT P2, RZ, R3, 0x1, RZ, 0xc0, !PT ;  /* 0x0000000103ff7812 */ /* 0x000fc4000784c0ff */
[----:B------:R-:W-:Y:S02]  /*5f4f0*/  LOP3.LUT P3, RZ, R48, 0x800, RZ, 0xc0, !PT ;  /* 0x0000080030ff7812 */ /* 0x000fe4000786c0ff */
[----:B------:R-:W-:-:S09]  /*5f500*/  PRMT R2, R54, 0x7632, R2 ;  /* 0x0000763236027816 */ /* 0x000fd20000000002 */
[----:B------:R2:W-:Y:S02]  /*5f510*/  @P2 STG.E.U16 desc[UR8][R50.64], R2 ;  /* 0x0000000232002986 */ /* 0x0005e4000c101508 */
[----:B--2---:R-:W-:-:S05]  /*5f520*/  IMAD.WIDE R50, R190, 0x2, R66 ;  /* 0x00000002be327825 */ /* 0x004fca00078e0242 */
[----:B---3--:R0:W-:Y:S02]  /*5f530*/  @P3 STG.E.U16 desc[UR8][R50.64], R188 ;  /* 0x000000bc32003986 */ /* 0x0081e4000c101508 */
[----:B0-----:R-:W-:Y:S02]  /*5f540*/  IMAD.WIDE R50, R190, 0x2, R64 ;  /* 0x00000002be327825 */ /* 0x001fe400078e0240 */
[----:B------:R-:W2:Y:S01]  /*5f550*/  LDL.LU R190, [R1+0xcc0] ;  /* 0x000cc00001be7983 */ /* 0x000ea20000300800 */
[----:B------:R-:W-:Y:S02]  /*5f560*/  LOP3.LUT P3, RZ, R3, 0x20, RZ, 0xc0, !PT ;  /* 0x0000002003ff7812 */ /* 0x000fe4000786c0ff */
[----:B------:R-:W-:Y:S02]  /*5f570*/  LOP3.LUT R0, R0, 0xfffffdff, RZ, 0xc0, !PT ;  /* 0xfffffdff00007812 */ /* 0x000fe400078ec0ff */
[----:B------:R-:W-:-:S09]  /*5f580*/  LOP3.LUT P4, RZ, R48, 0x1000, RZ, 0xc0, !PT ;  /* 0x0000100030ff7812 */ /* 0x000fd2000788c0ff */
[----:B------:R-:W-:Y:S02]  /*5f590*/  @P3 LOP3.LUT R0, R0, 0x200, RZ, 0xfc, !PT ;  /* 0x0000020000003812 */ /* 0x000fe400078efcff */
[----:B------:R-:W-:Y:S02]  /*5f5a0*/  LOP3.LUT P3, RZ, R48, 0x10000, RZ, 0xc0, !PT ;  /* 0x0001000030ff7812 */ /* 0x000fe4000786c0ff */
[----:B------:R-:W-:Y:S02]  /*5f5b0*/  LOP3.LUT R0, R0, 0xfffffbff, RZ, 0xc0, !PT ;  /* 0xfffffbff00007812 */ /* 0x000fe400078ec0ff */
[----:B------:R-:W-:Y:S02]  /*5f5c0*/  LOP3.LUT P5, RZ, R3, 0x2, RZ, 0xc0, !PT ;  /* 0x0000000203ff7812 */ /* 0x000fe400078ac0ff */
[----:B------:R-:W-:-:S07]  /*5f5d0*/  PRMT R2, R188, 0x7632, R2 ;  /* 0x00007632bc027816 */ /* 0x000fce0000000002 */
[----:B------:R-:W-:Y:S02]  /*5f5e0*/  @P3 LOP3.LUT R0, R0, 0x400, RZ, 0xfc, !PT ;  /* 0x0000040000003812 */ /* 0x000fe400078efcff */
[----:B------:R-:W-:Y:S01]  /*5f5f0*/  LOP3.LUT P3, RZ, R48, 0x8000, RZ, 0xc0, !PT ;  /* 0x0000800030ff7812 */ /* 0x000fe2000786c0ff */
[----:B------:R4:W-:Y:S01]  /*5f600*/  @P4 STG.E.U16 desc[UR8][R50.64], R2 ;  /* 0x0000000232004986 */ /* 0x0009e2000c101508 */
[----:B------:R-:W-:Y:S02]  /*5f610*/  LOP3.LUT P6, RZ, R3, 0x4, RZ, 0xc0, !PT ;  /* 0x0000000403ff7812 */ /* 0x000fe400078cc0ff */
[----:B------:R-:W-:Y:S02]  /*5f620*/  LOP3.LUT R0, R0, 0xfffff7ff, RZ, 0xc0, !PT ;  /* 0xfffff7ff00007812 */ /* 0x000fe400078ec0ff */
[----:B------:R-:W-:-:S07]  /*5f630*/  LOP3.LUT P1, RZ, R48, 0x2000, RZ, 0xc0, !PT ;  /* 0x0000200030ff7812 */ /* 0x000fce000782c0ff */
[----:B------:R-:W-:Y:S02]  /*5f640*/  @P3 LOP3.LUT R0, R0, 0x800, RZ, 0xfc, !PT ;  /* 0x0000080000003812 */ /* 0x000fe400078efcff */
[----:B------:R-:W-:Y:S02]  /*5f650*/  LOP3.LUT P3, RZ, R3, 0x10, RZ, 0xc0, !PT ;  /* 0x0000001003ff7812 */ /* 0x000fe4000786c0ff */
[----:B------:R-:W-:Y:S01]  /*5f660*/  LOP3.LUT P2, RZ, R48, 0x4000, RZ, 0xc0, !PT ;  /* 0x0000400030ff7812 */ /* 0x000fe2000784c0ff */
[----:B----4-:R-:W-:-:S05]  /*5f670*/  IMAD.WIDE R50, R194, 0x2, R66 ;  /* 0x00000002c2327825 */ /* 0x010fca00078e0242 */
[----:B------:R0:W-:Y:S01]  /*5f680*/  @P5 STG.E.U16 desc[UR8][R50.64], R189 ;  /* 0x000000bd32005986 */ /* 0x0001e2000c101508 */
[----:B------:R-:W-:Y:S02]  /*5f690*/  PRMT R2, R189, 0x7632, R2 ;  /* 0x00007632bd027816 */ /* 0x000fe40000000002 */
[----:B------:R-:W-:Y:S01]  /*5f6a0*/  LOP3.LUT R0, R0, 0xffffefff, RZ, 0xc0, !PT ;  /* 0xffffefff00007812 */ /* 0x000fe200078ec0ff */
[----:B0-----:R-:W-:Y:S02]  /*5f6b0*/  IMAD.WIDE R50, R194, 0x2, R64 ;  /* 0x00000002c2327825 */ /* 0x001fe400078e0240 */
[----:B------:R-:W3:Y:S04]  /*5f6c0*/  LDL.LU R194, [R1+0xcc8] ;  /* 0x000cc80001c27983 */ /* 0x000ee80000300800 */
[----:B------:R0:W-:Y:S01]  /*5f6d0*/  @P6 STG.E.U16 desc[UR8][R50.64], R2 ;  /* 0x0000000232006986 */ /* 0x0001e2000c101508 */
[----:B------:R-:W-:-:S02]  /*5f6e0*/  @P3 LOP3.LUT R0, R0, 0x1000, RZ, 0xfc, !PT ;  /* 0x0000100000003812 */ /* 0x000fc400078efcff */
[----:B------:R-:W-:Y:S01]  /*5f6f0*/  LOP3.LUT P3, RZ, R3, 0x8, RZ, 0xc0, !PT ;  /* 0x0000000803ff7812 */ /* 0x000fe2000786c0ff */
[----:B0-----:R-:W-:Y:S01]  /*5f700*/  IMAD.WIDE R50, R191, 0x2, R66 ;  /* 0x00000002bf327825 */ /* 0x001fe200078e0242 */
[----:B------:R-:W-:-:S04]  /*5f710*/  PRMT R2, R195, 0x7632, R2 ;  /* 0x00007632c3027816 */ /* 0x000fc80000000002 */
[----:B------:R0:W-:Y:S04]  /*5f720*/  @P1 STG.E.U16 desc[UR8][R50.64], R195 ;  /* 0x000000c332001986 */ /* 0x0001e8000c101508 */
[----:B0-----:R-:W4:Y:S01]  /*5f730*/  LDL.LU R195, [R1+0xcd0] ;  /* 0x000cd00001c37983 */ /* 0x001f220000300800 */
[----:B------:R-:W-:-:S05]  /*5f740*/  IMAD.WIDE R50, R191, 0x2, R64 ;  /* 0x00000002bf327825 */ /* 0x000fca00078e0240 */
[----:B------:R0:W-:Y:S02]  /*5f750*/  @P2 STG.E.U16 desc[UR8][R50.64], R2 ;  /* 0x0000000232002986 */ /* 0x0001e4000c101508 */
[----:B0-----:R-:W-:-:S05]  /*5f760*/  IMAD.WIDE R50, R58, 0x2, R66 ;  /* 0x000000023a327825 */ /* 0x001fca00078e0242 */
[----:B------:R0:W-:Y:S01]  /*5f770*/  @P3 STG.E.U16 desc[UR8][R50.64], R193 ;  /* 0x000000c132003986 */ /* 0x0001e2000c101508 */
[----:B------:R-:W-:Y:S02]  /*5f780*/  LOP3.LUT P3, RZ, R0, 0x1000, RZ, 0xc0, !PT ;  /* 0x0000100000ff7812 */ /* 0x000fe4000786c0ff */
[----:B------:R-:W-:Y:S01]  /*5f790*/  PRMT R2, R193, 0x7632, R2 ;  /* 0x00007632c1027816 */ /* 0x000fe20000000002 */
[----:B0-----:R-:W-:Y:S01]  /*5f7a0*/  IMAD.WIDE R50, R58, 0x2, R64 ;  /* 0x000000023a327825 */ /* 0x001fe200078e0240 */
[----:B------:R-:W4:Y:S09]  /*5f7b0*/  LDL.LU R193, [R1+0xcd4] ;  /* 0x000cd40001c17983 */ /* 0x000f320000300800 */
[----:B------:R0:W-:Y:S01]  /*5f7c0*/  @P3 STG.E.U16 desc[UR8][R50.64], R2 ;  /* 0x0000000232003986 */ /* 0x0001e2000c101508 */
[----:B------:R-:W-:Y:S01]  /*5f7d0*/  LOP3.LUT P3, RZ, R0, 0x800, RZ, 0xc0, !PT ;  /* 0x0000080000ff7812 */ /* 0x000fe2000786c0ff */
[----:B0-----:R-:W-:-:S12]  /*5f7e0*/  IMAD.WIDE R50, R192, 0x2, R66 ;  /* 0x00000002c0327825 */ /* 0x001fd800078e0242 */
[----:B------:R0:W-:Y:S01]  /*5f7f0*/  @P3 STG.E.U16 desc[UR8][R50.64], R248 ;  /* 0x000000f832003986 */ /* 0x0001e2000c101508 */
[----:B------:R-:W-:Y:S01]  /*5f800*/  LOP3.LUT P3, RZ, R0, 0x400, RZ, 0xc0, !PT ;  /* 0x0000040000ff7812 */ /* 0x000fe2000786c0ff */
[----:B0-----:R-:W-:Y:S01]  /*5f810*/  IMAD.WIDE R50, R192, 0x2, R64 ;  /* 0x00000002c0327825 */ /* 0x001fe200078e0240 */
[----:B------:R-:W-:-:S11]  /*5f820*/  PRMT R248, R248, 0x7632, R248 ;  /* 0x00007632f8f87816 */ /* 0x000fd600000000f8 */
[----:B------:R2:W-:Y:S01]  /*5f830*/  @P3 STG.E.U16 desc[UR8][R50.64], R248 ;  /* 0x000000f832003986 */ /* 0x0005e2000c101508 */
[----:B------:R-:W-:Y:S01]  /*5f840*/  LOP3.LUT P3, RZ, R0, 0x200, RZ, 0xc0, !PT ;  /* 0x0000020000ff7812 */ /* 0x000fe2000786c0ff */
[----:B--2---:R-:W-:-:S12]  /*5f850*/  IMAD.WIDE R50, R190, 0x2, R66 ;  /* 0x00000002be327825 */ /* 0x004fd800078e0242 */
[----:B------:R0:W-:Y:S02]  /*5f860*/  @P3 STG.E.U16 desc[UR8][R50.64], R244 ;  /* 0x000000f432003986 */ /* 0x0001e4000c101508 */
[----:B0-----:R-:W-:Y:S02]  /*5f870*/  IMAD.WIDE R50, R190, 0x2, R64 ;  /* 0x00000002be327825 */ /* 0x001fe400078e0240 */
[----:B------:R-:W2:Y:S01]  /*5f880*/  LDL.LU R190, [R1+0xcd8] ;  /* 0x000cd80001be7983 */ /* 0x000ea20000300800 */
[----:B------:R-:W-:Y:S02]  /*5f890*/  LOP3.LUT P4, RZ, R3, 0x40, RZ, 0xc0, !PT ;  /* 0x0000004003ff7812 */ /* 0x000fe4000788c0ff */
[----:B------:R-:W-:Y:S02]  /*5f8a0*/  LOP3.LUT P5, RZ, R48, 0x20000, RZ, 0xc0, !PT ;  /* 0x0002000030ff7812 */ /* 0x000fe400078ac0ff */
[----:B------:R-:W-:Y:S02]  /*5f8b0*/  PRMT R244, R244, 0x7632, R244 ;  /* 0x00007632f4f47816 */ /* 0x000fe400000000f4 */
[----:B------:R-:W-:-:S02]  /*5f8c0*/  LOP3.LUT P0, RZ, R48, 0x40000, RZ, 0xc0, !PT ;  /* 0x0004000030ff7812 */ /* 0x000fc4000780c0ff */
[----:B------:R-:W-:-:S05]  /*5f8d0*/  LOP3.LUT P6, RZ, R3, 0x80, RZ, 0xc0, !PT ;  /* 0x0000008003ff7812 */ /* 0x000fca00078cc0ff */
[----:B------:R3:W-:Y:S02]  /*5f8e0*/  @P4 STG.E.U16 desc[UR8][R50.64], R244 ;  /* 0x000000f432004986 */ /* 0x0007e4000c101508 */
[----:B---3--:R-:W-:-:S05]  /*5f8f0*/  IMAD.WIDE R50, R194, 0x2, R66 ;  /* 0x00000002c2327825 */ /* 0x008fca00078e0242 */
[----:B------:R0:W-:Y:S02]  /*5f900*/  @P5 STG.E.U16 desc[UR8][R50.64], R249 ;  /* 0x000000f932005986 */ /* 0x0001e4000c101508 */
[----:B0-----:R-:W-:Y:S01]  /*5f910*/  IMAD.WIDE R50, R194, 0x2, R64 ;  /* 0x00000002c2327825 */ /* 0x001fe200078e0240 */
[----:B------:R-:W-:-:S05]  /*5f920*/  PRMT R249, R249, 0x7632, R249 ;  /* 0x00007632f9f97816 */ /* 0x000fca00000000f9 */
[----:B------:R4:W-:Y:S02]  /*5f930*/  @P0 STG.E.U16 desc[UR8][R50.64], R249 ;  /* 0x000000f932000986 */ /* 0x0009e4000c101508 */
[----:B----4-:R-:W-:-:S05]  /*5f940*/  IMAD.WIDE R50, R195, 0x2, R66 ;  /* 0x00000002c3327825 */ /* 0x010fca00078e0242 */
[----:B------:R0:W-:Y:S02]  /*5f950*/  @P6 STG.E.U16 desc[UR8][R50.64], R245 ;  /* 0x000000f532006986 */ /* 0x0001e4000c101508 */
[----:B0-----:R-:W-:Y:S02]  /*5f960*/  IMAD.WIDE R50, R195, 0x2, R64 ;  /* 0x00000002c3327825 */ /* 0x001fe400078e0240 */
[----:B------:R-:W3:Y:S04]  /*5f970*/  LDL.LU R195, [R1+0xce0] ;  /* 0x000ce00001c37983 */ /* 0x000ee80000300800 */
[----:B------:R-:W4:Y:S01]  /*5f980*/  LDL.LU R194, [R1+0xce4] ;  /* 0x000ce40001c27983 */ /* 0x000f220000300800 */
[----:B------:R-:W-:Y:S02]  /*5f990*/  LOP3.LUT P1, RZ, R3, 0x100, RZ, 0xc0, !PT ;  /* 0x0000010003ff7812 */ /* 0x000fe4000782c0ff */
[----:B------:R-:W-:Y:S01]  /*5f9a0*/  LOP3.LUT P2, RZ, R48, 0x80000, RZ, 0xc0, !PT ;  /* 0x0008000030ff7812 */ /* 0x000fe2000784c0ff */
[----:B------:R-:W4:Y:S01]  /*5f9b0*/  LDL.LU R192, [R1+0xcec] ;  /* 0x000cec0001c07983 */ /* 0x000f220000300800 */
[----:B------:R-:W-:-:S02]  /*5f9c0*/  PRMT R245, R245, 0x7632, R245 ;  /* 0x00007632f5f57816 */ /* 0x000fc400000000f5 */
[----:B------:R-:W-:Y:S02]  /*5f9d0*/  LOP3.LUT P3, RZ, R48, 0x100000, RZ, 0xc0, !PT ;  /* 0x0010000030ff7812 */ /* 0x000fe4000786c0ff */
[----:B------:R-:W-:-:S05]  /*5f9e0*/  LOP3.LUT P4, RZ, R3, 0x200, RZ, 0xc0, !PT ;  /* 0x0000020003ff7812 */ /* 0x000fca000788c0ff */
[----:B------:R0:W-:Y:S02]  /*5f9f0*/  @P1 STG.E.U16 desc[UR8][R50.64], R245 ;  /* 0x000000f532001986 */ /* 0x0001e4000c101508 */
[----:B0-----:R-:W-:-:S05]  /*5fa00*/  IMAD.WIDE R50, R193, 0x2, R66 ;  /* 0x00000002c1327825 */ /* 0x001fca00078e0242 */
[----:B------:R0:W-:Y:S02]  /*5fa10*/  @P2 STG.E.U16 desc[UR8][R50.64], R250 ;  /* 0x000000fa32002986 */ /* 0x0001e4000c101508 */
[----:B0-----:R-:W-:Y:S01]  /*5fa20*/  IMAD.WIDE R50, R193, 0x2, R64 ;  /* 0x00000002c1327825 */ /* 0x001fe200078e0240 */
[----:B------:R-:W-:-:S05]  /*5fa30*/  PRMT R250, R250, 0x7632, R250 ;  /* 0x00007632fafa7816 */ /* 0x000fca00000000fa */
[----:B------:R2:W-:Y:S02]  /*5fa40*/  @P3 STG.E.U16 desc[UR8][R50.64], R250 ;  /* 0x000000fa32003986 */ /* 0x0005e4000c101508 */
[----:B--2---:R-:W-:-:S05]  /*5fa50*/  IMAD.WIDE R50, R190, 0x2, R66 ;  /* 0x00000002be327825 */ /* 0x004fca00078e0242 */
[----:B------:R0:W-:Y:S02]  /*5fa60*/  @P4 STG.E.U16 desc[UR8][R50.64], R246 ;  /* 0x000000f632004986 */ /* 0x0001e4000c101508 */
[----:B0-----:R-:W-:Y:S02]  /*5fa70*/  IMAD.WIDE R50, R190, 0x2, R64 ;  /* 0x00000002be327825 */ /* 0x001fe400078e0240 */
[----:B------:R-:W2:Y:S01]  /*5fa80*/  LDL.LU R190, [R1+0xcf0] ;  /* 0x000cf00001be7983 */ /* 0x000ea20000300800 */
[----:B------:R-:W-:Y:S02]  /*5fa90*/  LOP3.LUT P2, RZ, R48, 0x1000000, RZ, 0xc0, !PT ;  /* 0x0100000030ff7812 */ /* 0x000fe4000784c0ff */
[----:B------:R-:W-:Y:S01]  /*5faa0*/  LOP3.LUT R0, R0, 0xffffffbf, RZ, 0xc0, !PT ;  /* 0xffffffbf00007812 */ /* 0x000fe200078ec0ff */
[----:B------:R-:W2:Y:S01]  /*5fab0*/  LDL.LU R193, [R1+0xcf4] ;  /* 0x000cf40001c17983 */ /* 0x000ea20000300800 */
[----:B------:R-:W-:Y:S02]  /*5fac0*/  LOP3.LUT P5, RZ, R3, 0x400, RZ, 0xc0, !PT ;  /* 0x0000040003ff7812 */ /* 0x000fe400078ac0ff */
[----:B------:R-:W-:-:S07]  /*5fad0*/  LOP3.LUT P6, RZ, R48, 0x200000, RZ, 0xc0, !PT ;  /* 0x0020000030ff7812 */ /* 0x000fce00078cc0ff */
[----:B------:R-:W-:Y:S02]  /*5fae0*/  @P2 LOP3.LUT R0, R0, 0x40, RZ, 0xfc, !PT ;  /* 0x0000004000002812 */ /* 0x000fe400078efcff */
[----:B------:R-:W-:Y:S02]  /*5faf0*/  LOP3.LUT P2, RZ, R48, 0x800000, RZ, 0xc0, !PT ;  /* 0x0080000030ff7812 */ /* 0x000fe4000784c0ff */
[----:B------:R-:W-:Y:S02]  /*5fb00*/  PRMT R246, R246, 0x7632, R246 ;  /* 0x00007632f6f67816 */ /* 0x000fe400000000f6 */
[----:B------:R-:W-:-:S03]  /*5fb10*/  LOP3.LUT R0, R0, 0xffffff7f, RZ, 0xc0, !PT ;  /* 0xffffff7f00007812 */ /* 0x000fc600078ec0ff */
[----:B------:R3:W-:Y:S06]  /*5fb20*/  @P5 STG.E.U16 desc[UR8][R50.64], R246 ;  /* 0x000000f632005986 */ /* 0x0007ec000c101508 */
[----:B------:R-:W-:Y:S02]  /*5fb30*/  @P2 LOP3.LUT R0, R0, 0x80, RZ, 0xfc, !PT ;  /* 0x0000008000002812 */ /* 0x000fe400078efcff */
[----:B------:R-:W-:Y:S02]  /*5fb40*/  LOP3.LUT P2, RZ, R3, 0x1000, RZ, 0xc0, !PT ;  /* 0x0000100003ff7812 */ /* 0x000fe4000784c0ff */
[----:B------:R-:W-:-:S02]  /*5fb50*/  LOP3.LUT P1, RZ, R48, 0x400000, RZ, 0xc0, !PT ;  /* 0x0040000030ff7812 */ /* 0x000fc4000782c0ff */
[----:B------:R-:W-:Y:S02]  /*5fb60*/  LOP3.LUT R0, R0, 0xfffffeff, RZ, 0xc0, !PT ;  /* 0xfffffeff00007812 */ /* 0x000fe400078ec0ff */
[----:B------:R-:W-:-:S07]  /*5fb70*/  LOP3.LUT P0, RZ, R48, 0x4000000, RZ, 0xc0, !PT ;  /* 0x0400000030ff7812 */ /* 0x000fce000780c0ff */
[----:B------:R-:W-:Y:S02]  /*5fb80*/  @P2 LOP3.LUT R0, R0, 0x100, RZ, 0xfc, !PT ;  /* 0x0000010000002812 */ /* 0x000fe400078efcff */
[----:B------:R-:W-:Y:S02]  /*5fb90*/  LOP3.LUT P2, RZ, R3, 0x800, RZ, 0xc0, !PT ;  /* 0x0000080003ff7812 */ /* 0x000fe4000784c0ff */
[----:B------:R-:W-:-:S04]  /*5fba0*/  LOP3.LUT R0, R0, 0xffffffdf, RZ, 0xc0, !PT ;  /* 0xffffffdf00007812 */ /* 0x000fc800078ec0ff */
[----:B------:R-:W-:Y:S01]  /*5fbb0*/  @P0 LOP3.LUT R0, R0, 0x20, RZ, 0xfc, !PT ;  /* 0x0000002000000812 */ /* 0x000fe200078efcff */
[----:B---3--:R-:W-:-:S05]  /*5fbc0*/  IMAD.WIDE R50, R195, 0x2, R66 ;  /* 0x00000002c3327825 */ /* 0x008fca00078e0242 */
[----:B------:R0:W-:Y:S02]  /*5fbd0*/  @P6 STG.E.U16 desc[UR8][R50.64], R251 ;  /* 0x000000fb32006986 */ /* 0x0001e4000c101508 */
[----:B0-----:R-:W-:Y:S02]  /*5fbe0*/  IMAD.WIDE R50, R195, 0x2, R64 ;  /* 0x00000002c3327825 */ /* 0x001fe400078e0240 */
[----:B------:R-:W3:Y:S01]  /*5fbf0*/  LDL.LU R195, [R1+0xcf8] ;  /* 0x000cf80001c37983 */ /* 0x000ee20000300800 */
[----:B------:R-:W-:-:S05]  /*5fc00*/  PRMT R251, R251, 0x7632, R251 ;  /* 0x00007632fbfb7816 */ /* 0x000fca00000000fb */
[----:B------:R4:W-:Y:S02]  /*5fc10*/  @P1 STG.E.U16 desc[UR8][R50.64], R251 ;  /* 0x000000fb32001986 */ /* 0x0009e4000c101508 */
[----:B----4-:R-:W-:-:S05]  /*5fc20*/  IMAD.WIDE R50, R194, 0x2, R66 ;  /* 0x00000002c2327825 */ /* 0x010fca00078e0242 */
[----:B------:R0:W-:Y:S01]  /*5fc30*/  @P2 STG.E.U16 desc[UR8][R50.64], R247 ;  /* 0x000000f732002986 */ /* 0x0001e2000c101508 */
[----:B------:R-:W-:Y:S01]  /*5fc40*/  LOP3.LUT P2, RZ, R0, 0x100, RZ, 0xc0, !PT ;  /* 0x0000010000ff7812 */ /* 0x000fe2000784c0ff */
[----:B0-----:R-:W-:Y:S01]  /*5fc50*/  IMAD.WIDE R50, R194, 0x2, R64 ;  /* 0x00000002c2327825 */ /* 0x001fe200078e0240 */
[----:B------:R-:W-:Y:S01]  /*5fc60*/  PRMT R247, R247, 0x7632, R247 ;  /* 0x00007632f7f77816 */ /* 0x000fe200000000f7 */
[----:B------:R-:W4:Y:S10]  /*5fc70*/  LDL.LU R194, [R1+0xd00] ;  /* 0x000d000001c27983 */ /* 0x000f340000300800 */
[----:B------:R0:W-:Y:S01]  /*5fc80*/  @P2 STG.E.U16 desc[UR8][R50.64], R247 ;  /* 0x000000f732002986 */ /* 0x0001e2000c101508 */
[----:B------:R-:W-:Y:S01]  /*5fc90*/  LOP3.LUT P2, RZ, R0, 0x80, RZ, 0xc0, !PT ;  /* 0x0000008000ff7812 */ /* 0x000fe2000784c0ff */
[----:B0-----:R-:W-:-:S12]  /*5fca0*/  IMAD.WIDE R50, R192, 0x2, R66 ;  /* 0x00000002c0327825 */ /* 0x001fd800078e0242 */
[----:B------:R0:W-:Y:S01]  /*5fcb0*/  @P2 STG.E.U16 desc[UR8][R50.64], R240 ;  /* 0x000000f032002986 */ /* 0x0001e2000c101508 */
[----:B------:R-:W-:Y:S02]  /*5fcc0*/  LOP3.LUT P2, RZ, R0, 0x40, RZ, 0xc0, !PT ;  /* 0x0000004000ff7812 */ /* 0x000fe4000784c0ff */
[----:B------:R-:W-:Y:S01]  /*5fcd0*/  LOP3.LUT P3, RZ, R3, 0x2000, RZ, 0xc0, !PT ;  /* 0x0000200003ff7812 */ /* 0x000fe2000786c0ff */
[----:B0-----:R-:W-:Y:S01]  /*5fce0*/  IMAD.WIDE R50, R192, 0x2, R64 ;  /* 0x00000002c0327825 */ /* 0x001fe200078e0240 */
[----:B------:R-:W-:-:S09]  /*5fcf0*/  PRMT R240, R240, 0x7632, R240 ;  /* 0x00007632f0f07816 */ /* 0x000fd200000000f0 */
[----:B------:R2:W-:Y:S02]  /*5fd00*/  @P2 STG.E.U16 desc[UR8][R50.64], R240 ;  /* 0x000000f032002986 */ /* 0x0005e4000c101508 */
[----:B--2---:R-:W-:-:S05]  /*5fd10*/  IMAD.WIDE R50, R190, 0x2, R66 ;  /* 0x00000002be327825 */ /* 0x004fca00078e0242 */
[----:B------:R0:W-:Y:S02]  /*5fd20*/  @P3 STG.E.U16 desc[UR8][R50.64], R236 ;  /* 0x000000ec32003986 */ /* 0x0001e4000c101508 */
[----:B0-----:R-:W-:Y:S02]  /*5fd30*/  IMAD.WIDE R50, R190, 0x2, R64 ;  /* 0x00000002be327825 */ /* 0x001fe400078e0240 */
[----:B------:R-:W2:Y:S01]  /*5fd40*/  LDL.LU R190, [R1+0xd08] ;  /* 0x000d080001be7983 */ /* 0x000ea20000300800 */
[----:B------:R-:W-:Y:S02]  /*5fd50*/  LOP3.LUT P4, RZ, R3, 0x4000, RZ, 0xc0, !PT ;  /* 0x0000400003ff7812 */ /* 0x000fe4000788c0ff */
[----:B------:R-:W-:Y:S02]  /*5fd60*/  LOP3.LUT P0, RZ, R48, 0x2000000, RZ, 0xc0, !PT ;  /* 0x0200000030ff7812 */ /* 0x000fe4000780c0ff */
[----:B------:R-:W-:-:S09]  /*5fd70*/  PRMT R236, R236, 0x7632, R236 ;  /* 0x00007632ecec7816 */ /* 0x000fd200000000ec */
[----:B------:R0:W-:Y:S02]  /*5fd80*/  @P4 STG.E.U16 desc[UR8][R50.64], R236 ;  /* 0x000000ec32004986 */ /* 0x0001e4000c101508 */
[----:B0-----:R-:W-:-:S05]  /*5fd90*/  IMAD.WIDE R50, R193, 0x2, R66 ;  /* 0x00000002c1327825 */ /* 0x001fca00078e0242 */
[----:B------:R0:W-:Y:S01]  /*5fda0*/  @P0 STG.E.U16 desc[UR8][R50.64], R241 ;  /* 0x000000f132000986 */ /* 0x0001e2000c101508 */
[----:B------:R-:W-:Y:S02]  /*5fdb0*/  LOP3.LUT P0, RZ, R0, 0x20, RZ, 0xc0, !PT ;  /* 0x0000002000ff7812 */ /* 0x000fe4000780c0ff */
[----:B------:R-:W-:Y:S01]  /*5fdc0*/  LOP3.LUT P5, RZ, R3, 0x8000, RZ, 0xc0, !PT ;  /* 0x0000800003ff7812 */ /* 0x000fe200078ac0ff */
[----:B0-----:R-:W-:Y:S01]  /*5fdd0*/  IMAD.WIDE R50, R193, 0x2, R64 ;  /* 0x00000002c1327825 */ /* 0x001fe200078e0240 */
[----:B------:R-:W-:-:S09]  /*5fde0*/  PRMT R241, R241, 0x7632, R241 ;  /* 0x00007632f1f17816 */ /* 0x000fd200000000f1 */
[----:B------:R3:W-:Y:S01]  /*5fdf0*/  @P0 STG.E.U16 desc[UR8][R50.64], R241 ;  /* 0x000000f132000986 */ /* 0x0007e2000c101508 */
[----:B------:R-:W-:Y:S02]  /*5fe00*/  LOP3.LUT P6, RZ, R3, 0x10000, RZ, 0xc0, !PT ;  /* 0x0001000003ff7812 */ /* 0x000fe400078cc0ff */
[C---:B------:R-:W-:Y:S02]  /*5fe10*/  LOP3.LUT P1, RZ, R48.reuse, 0x8000000, RZ, 0xc0, !PT ;  /* 0x0800000030ff7812 */ /* 0x040fe4000782c0ff */
[----:B------:R-:W-:Y:S01]  /*5fe20*/  LOP3.LUT P2, RZ, R48, 0x10000000, RZ, 0xc0, !PT ;  /* 0x1000000030ff7812 */ /* 0x000fe2000784c0ff */
[----:B---3--:R-:W-:-:S05]  /*5fe30*/  IMAD.WIDE R50, R195, 0x2, R66 ;  /* 0x00000002c3327825 */ /* 0x008fca00078e0242 */
[----:B------:R0:W-:Y:S02]  /*5fe40*/  @P5 STG.E.U16 desc[UR8][R50.64], R237 ;  /* 0x000000ed32005986 */ /* 0x0001e4000c101508 */
[----:B0-----:R-:W-:Y:S02]  /*5fe50*/  IMAD.WIDE R50, R195, 0x2, R64 ;  /* 0x00000002c3327825 */ /* 0x001fe400078e0240 */
[----:B------:R-:W3:Y:S04]  /*5fe60*/  LDL.LU R195, [R1+0xd0c] ;  /* 0x000d0c0001c37983 */ /* 0x000ee80000300800 */
[----:B------:R-:W3:Y:S01]  /*5fe70*/  LDL.LU R193, [R1+0xd10] ;  /* 0x000d100001c17983 */ /* 0x000ee20000300800 */
[----:B------:R-:W-:Y:S02]  /*5fe80*/  PRMT R237, R237, 0x7632, R237 ;  /* 0x00007632eded7816 */ /* 0x000fe400000000ed */
[----:B------:R-:W-:-:S02]  /*5fe90*/  LOP3.LUT P5, RZ, R48, 0x20000000, RZ, 0xc0, !PT ;  /* 0x2000000030ff7812 */ /* 0x000fc400078ac0ff */
[C---:B------:R-:W-:Y:S01]  /*5fea0*/  LOP3.LUT P0, RZ, R48.reuse, 0x80000000, RZ, 0xc0, !PT ;  /* 0x8000000030ff7812 */ /* 0x040fe2000780c0ff */
[----:B------:R0:W-:Y:S01]  /*5feb0*/  @P6 STG.E.U16 desc[UR8][R50.64], R237 ;  /* 0x000000ed32006986 */ /* 0x0001e2000c101508 */
[----:B------:R-:W-:Y:S01]  /*5fec0*/  LOP3.LUT P6, RZ, R48, 0x40000000, RZ, 0xc0, !PT ;  /* 0x4000000030ff7812 */ /* 0x000fe200078cc0ff */
[----:B----4-:R-:W-:-:S04]  /*5fed0*/  IMAD.WIDE R48, R194, 0x2, R64 ;  /* 0x00000002c2307825 */ /* 0x010fc800078e0240 */
[----:B0-----:R-:W-:Y:S02]  /*5fee0*/  IMAD.WIDE R50, R194, 0x2, R66 ;  /* 0x00000002c2327825 */ /* 0x001fe400078e0242 */
[----:B------:R-:W4:Y:S04]  /*5fef0*/  LDL.LU R194, [R1+0xd18] ;  /* 0x000d180001c27983 */ /* 0x000f280000300800 */
[----:B------:R-:W4:Y:S01]  /*5ff00*/  LDL.LU R192, [R1+0xd1c] ;  /* 0x000d1c0001c07983 */ /* 0x000f220000300800 */
[----:B------:R-:W-:-:S03]  /*5ff10*/  LOP3.LUT P3, RZ, R3, 0x20000, RZ, 0xc0, !PT ;  /* 0x0002000003ff7812 */ /* 0x000fc6000786c0ff */
[----:B------:R0:W-:Y:S02]  /*5ff20*/  @P1 STG.E.U16 desc[UR8][R50.64], R242 ;  /* 0x000000f232001986 */ /* 0x0001e4000c101508 */
[----:B0-----:R-:W-:-:S05]  /*5ff30*/  PRMT R242, R242, 0x7632, R242 ;  /* 0x00007632f2f27816 */ /* 0x001fca00000000f2 */
[----:B------:R2:W-:Y:S02]  /*5ff40*/  @P2 STG.E.U16 desc[UR8][R48.64], R242 ;  /* 0x000000f230002986 */ /* 0x0005e4000c101508 */
[----:B--2---:R-:W-:-:S05]  /*5ff50*/  IMAD.WIDE R48, R190, 0x2, R66 ;  /* 0x00000002be307825 */ /* 0x004fca00078e0242 */
[----:B------:R0:W-:Y:S02]  /*5ff60*/  @P3 STG.E.U16 desc[UR8][R48.64], R238 ;  /* 0x000000ee30003986 */ /* 0x0001e4000c101508 */
[----:B0-----:R-:W-:Y:S02]  /*5ff70*/  IMAD.WIDE R48, R190, 0x2, R64 ;  /* 0x00000002be307825 */ /* 0x001fe400078e0240 */
[----:B------:R-:W2:Y:S01]  /*5ff80*/  LDL.LU R190, [R1+0xd24] ;  /* 0x000d240001be7983 */ /* 0x000ea20000300800 */
[----:B------:R-:W-:-:S04]  /*5ff90*/  LOP3.LUT R0, R0, 0xfffffff7, RZ, 0xc0, !PT ;  /* 0xfffffff700007812 */ /* 0x000fc800078ec0ff */
[----:B------:R-:W-:Y:S02]  /*5ffa0*/  @P0 LOP3.LUT R0, R0, 0x8, RZ, 0xfc, !PT ;  /* 0x0000000800000812 */ /* 0x000fe400078efcff */
[C---:B------:R-:W-:Y:S02]  /*5ffb0*/  LOP3.LUT P0, RZ, R3.reuse, 0x100000, RZ, 0xc0, !PT ;  /* 0x0010000003ff7812 */ /* 0x040fe4000780c0ff */
[----:B------:R-:W-:Y:S02]  /*5ffc0*/  LOP3.LUT P4, RZ, R3, 0x40000, RZ, 0xc0, !PT ;  /* 0x0004000003ff7812 */ /* 0x000fe4000788c0ff */
[----:B------:R-:W-:Y:S02]  /*5ffd0*/  LOP3.LUT P3, RZ, R7, 0x8, RZ, 0xc0, !PT ;  /* 0x0000000807ff7812 */ /* 0x000fe4000786c0ff */
[----:B------:R-:W-:Y:S02]  /*5ffe0*/  LOP3.LUT R0, R0, 0xffffffef, RZ, 0xc0, !PT ;  /* 0xffffffef00007812 */ /* 0x000fe400078ec0ff */
[----:B------:R-:W-:-:S05]  /*5fff0*/  PRMT R238, R238, 0x7632, R238 ;  /* 0x00007632eeee7816 */ /* 0x000fca00000000ee */
[----:B------:R-:W-:-:S04]  /*60000*/  @P0 LOP3.LUT R0, R0, 0x10, RZ, 0xfc, !PT ;  /* 0x0000001000000812 */ /* 0x000fc800078efcff */
[----:B------:R-:W-:Y:S01]  /*60010*/  LOP3.LUT R0, R0, 0xfffffffd, RZ, 0xc0, !PT ;  /* 0xfffffffd00007812 */ /* 0x000fe200078ec0ff */
[----:B------:R3:W-:Y:S03]  /*60020*/  @P4 STG.E.U16 desc[UR8][R48.64], R238 ;  /* 0x000000ee30004986 */ /* 0x0007e6000c101508 */
[----:B------:R-:W-:Y:S02]  /*60030*/  @P3 LOP3.LUT R0, R0, 0x2, RZ, 0xfc, !PT ;  /* 0x0000000200003812 */ /* 0x000fe400078efcff */
[----:B------:R-:W-:Y:S02]  /*60040*/  LOP3.LUT P3, RZ, R7, 0x2, RZ, 0xc0, !PT ;  /* 0x0000000207ff7812 */ /* 0x000fe4000786c0ff */
[----:B------:R-:W-:Y:S02]  /*60050*/  LOP3.LUT P0, RZ, R3, 0x80000, RZ, 0xc0, !PT ;  /* 0x0008000003ff7812 */ /* 0x000fe4000780c0ff */
[----:B------:R-:W-:-:S09]  /*60060*/  LOP3.LUT R0, R0, 0xfffffffb, RZ, 0xc0, !PT ;  /* 0xfffffffb00007812 */ /* 0x000fd200078ec0ff */
[----:B------:R-:W-:Y:S02]  /*60070*/  @P3 LOP3.LUT R0, R0, 0x4, RZ, 0xfc, !PT ;  /* 0x0000000400003812 */ /* 0x000fe400078efcff */
[----:B------:R-:W-:Y:S02]  /*60080*/  LOP3.LUT P1, RZ, R7, 0x1, RZ, 0xc0, !PT ;  /* 0x0000000107ff7812 */ /* 0x000fe4000782c0ff */
[C---:B------:R-:W-:Y:S02]  /*60090*/  LOP3.LUT P2, RZ, R3.reuse, 0x200000, RZ, 0xc0, !PT ;  /* 0x0020000003ff7812 */ /* 0x040fe4000784c0ff */
[----:B------:R-:W-:Y:S01]  /*600a0*/  LOP3.LUT P3, RZ, R3, 0x400000, RZ, 0xc0, !PT ;  /* 0x0040000003ff7812 */ /* 0x000fe2000786c0ff */
[----:B---3--:R-:W-:-:S05]  /*600b0*/  IMAD.WIDE R48, R195, 0x2, R66 ;  /* 0x00000002c3307825 */ /* 0x008fca00078e0242 */
[----:B------:R0:W-:Y:S02]  /*600c0*/  @P5 STG.E.U16 desc[UR8][R48.64], R243 ;  /* 0x000000f330005986 */ /* 0x0001e4000c101508 */
[----:B0-----:R-:W-:Y:S01]  /*600d0*/  IMAD.WIDE R48, R195, 0x2, R64 ;  /* 0x00000002c3307825 */ /* 0x001fe200078e0240 */
[----:B------:R-:W-:Y:S01]  /*600e0*/  PRMT R243, R243, 0x7632, R243 ;  /* 0x00007632f3f37816 */ /* 0x000fe200000000f3 */
[----:B------:R-:W3:Y:S04]  /*600f0*/  LDL.LU R195, [R1+0xd28] ;  /* 0x000d280001c37983 */ /* 0x000ee80000300800 */
[----:B------:R0:W-:Y:S02]  /*60100*/  @P6 STG.E.U16 desc[UR8][R48.64], R243 ;  /* 0x000000f330006986 */ /* 0x0001e4000c101508 */
[----:B0-----:R-:W-:-:S05]  /*60110*/  IMAD.WIDE R48, R193, 0x2, R66 ;  /* 0x00000002c1307825 */ /* 0x001fca00078e0242 */
[----:B------:R0:W-:Y:S01]  /*60120*/  @P0 STG.E.U16 desc[UR8][R48.64], R239 ;  /* 0x000000ef30000986 */ /* 0x0001e2000c101508 */
[C---:B------:R-:W-:Y:S01]  /*60130*/  LOP3.LUT P0, RZ, R0.reuse, 0x10, RZ, 0xc0, !PT ;  /* 0x0000001000ff7812 */ /* 0x040fe2000780c0ff */
[----:B0-----:R-:W-:Y:S01]  /*60140*/  IMAD.WIDE R48, R193, 0x2, R64 ;  /* 0x00000002c1307825 */ /* 0x001fe200078e0240 */
[----:B------:R-:W-:Y:S01]  /*60150*/  PRMT R239, R239, 0x7632, R239 ;  /* 0x00007632efef7816 */ /* 0x000fe200000000ef */
[----:B------:R-:W3:Y:S10]  /*60160*/  LDL.LU R193, [R1+0xd2c] ;  /* 0x000d2c0001c17983 */ /* 0x000ef40000300800 */
[----:B------:R4:W-:Y:S01]  /*60170*/  @P0 STG.E.U16 desc[UR8][R48.64], R239 ;  /* 0x000000ef30000986 */ /* 0x0009e2000c101508 */
[----:B------:R-:W-:Y:S01]  /*60180*/  LOP3.LUT P0, RZ, R0, 0x8, RZ, 0xc0, !PT ;  /* 0x0000000800ff7812 */ /* 0x000fe2000780c0ff */
[----:B----4-:R-:W-:-:S12]  /*60190*/  IMAD.WIDE R48, R194, 0x2, R66 ;  /* 0x00000002c2307825 */ /* 0x010fd800078e0242 */
[----:B------:R0:W-:Y:S02]  /*601a0*/  @P0 STG.E.U16 desc[UR8][R48.64], R232 ;  /* 0x000000e830000986 */ /* 0x0001e4000c101508 */
[----:B0-----:R-:W-:Y:S01]  /*601b0*/  IMAD.WIDE R48, R194, 0x2, R64 ;  /* 0x00000002c2307825 */ /* 0x001fe200078e0240 */
[----:B------:R-:W-:Y:S01]  /*601c0*/  PRMT R232, R232, 0x7632, R232 ;  /* 0x00007632e8e87816 */ /* 0x000fe200000000e8 */
[----:B------:R-:W4:Y:S04]  /*601d0*/  LDL.LU R194, [R1+0xd34] ;  /* 0x000d340001c27983 */ /* 0x000f280000300800 */
[----:B------:R0:W-:Y:S02]  /*601e0*/  @P1 STG.E.U16 desc[UR8][R48.64], R232 ;  /* 0x000000e830001986 */ /* 0x0001e4000c101508 */
[----:B0-----:R-:W-:-:S05]  /*601f0*/  IMAD.WIDE R48, R192, 0x2, R66 ;  /* 0x00000002c0307825 */ /* 0x001fca00078e0242 */
[----:B------:R0:W-:Y:S02]  /*60200*/  @P2 STG.E.U16 desc[UR8][R48.64], R228 ;  /* 0x000000e430002986 */ /* 0x0001e4000c101508 */
[----:B0-----:R-:W-:Y:S01]  /*60210*/  IMAD.WIDE R48, R192, 0x2, R64 ;  /* 0x00000002c0307825 */ /* 0x001fe200078e0240 */
[----:B------:R-:W-:-:S05]  /*60220*/  PRMT R228, R228, 0x7632, R228 ;  /* 0x00007632e4e47816 */ /* 0x000fca00000000e4 */
        /* <DEDUP_REMOVED lines=11> */
[----:B------:R3:W-:Y:S01]  /*602e0*/  @P3 STG.E.U16 desc[UR8][R48.64], R233 ;  /* 0x000000e930003986 */ /* 0x0007e2000c101508 */
[C---:B------:R-:W-:Y:S02]  /*602f0*/  LOP3.LUT P0, RZ, R3.reuse, 0x4000000, RZ, 0xc0, !PT ;  /* 0x0400000003ff7812 */ /* 0x040fe4000780c0ff */
[C---:B------:R-:W-:Y:S02]  /*60300*/  LOP3.LUT P1, RZ, R3.reuse, 0x8000000, RZ, 0xc0, !PT ;  /* 0x0800000003ff7812 */ /* 0x040fe4000782c0ff */
[C---:B------:R-:W-:Y:S02]  /*60310*/  LOP3.LUT P2, RZ, R3.reuse, 0x10000000, RZ, 0xc0, !PT ;  /* 0x1000000003ff7812 */ /* 0x040fe4000784c0ff */
[----:B------:R-:W-:Y:S01]  /*60320*/  LOP3.LUT P3, RZ, R3, 0x20000000, RZ, 0xc0, !PT ;  /* 0x2000000003ff7812 */ /* 0x000fe2000786c0ff */
[----:B---3--:R-:W-:-:S05]  /*60330*/  IMAD.WIDE R48, R195, 0x2, R66 ;  /* 0x00000002c3307825 */ /* 0x008fca00078e0242 */
[----:B------:R0:W-:Y:S01]  /*60340*/  @P4 STG.E.U16 desc[UR8][R48.64], R229 ;  /* 0x000000e530004986 */ /* 0x0001e2000c101508 */
[----:B------:R-:W-:Y:S01]  /*60350*/  LOP3.LUT P4, RZ, R3, 0x40000000, RZ, 0xc0, !PT ;  /* 0x4000000003ff7812 */ /* 0x000fe2000788c0ff */
[----:B0-----:R-:W-:Y:S01]  /*60360*/  IMAD.WIDE R48, R195, 0x2, R64 ;  /* 0x00000002c3307825 */ /* 0x001fe200078e0240 */
[----:B------:R-:W-:Y:S01]  /*60370*/  PRMT R229, R229, 0x7632, R229 ;  /* 0x00007632e5e57816 */ /* 0x000fe200000000e5 */
[----:B------:R-:W3:Y:S04]  /*60380*/  LDL.LU R195, [R1+0xd40] ;  /* 0x000d400001c37983 */ /* 0x000ee80000300800 */
[----:B------:R0:W-:Y:S01]  /*60390*/  @P5 STG.E.U16 desc[UR8][R48.64], R229 ;  /* 0x000000e530005986 */ /* 0x0001e2000c101508 */
[----:B------:R-:W-:Y:S01]  /*603a0*/  LOP3.LUT P5, RZ, R3, 0x80000000, RZ, 0xc0, !PT ;  /* 0x8000000003ff7812 */ /* 0x000fe200078ac0ff */
[----:B0-----:R-:W-:-:S04]  /*603b0*/  IMAD.WIDE R48, R193, 0x2, R66 ;  /* 0x00000002c1307825 */ /* 0x001fc800078e0242 */
[----:B------:R-:W-:Y:S01]  /*603c0*/  IMAD.WIDE R2, R193, 0x2, R64 ;  /* 0x00000002c1027825 */ /* 0x000fe200078e0240 */
[----:B------:R0:W-:Y:S02]  /*603d0*/  @P6 STG.E.U16 desc[UR8][R48.64], R234 ;  /* 0x000000ea30006986 */ /* 0x0001e4000c101508 */
[----:B0-----:R-:W-:-:S05]  /*603e0*/  PRMT R234, R234, 0x7632, R234 ;  /* 0x00007632eaea7816 */ /* 0x001fca00000000ea */
[----:B------:R2:W-:Y:S01]  /*603f0*/  @P0 STG.E.U16 desc[UR8][R2.64], R234 ;  /* 0x000000ea02000986 */ /* 0x0005e2000c101508 */
[----:B----4-:R-:W-:-:S04]  /*60400*/  IMAD.WIDE R48, R194, 0x2, R66 ;  /* 0x00000002c2307825 */ /* 0x010fc800078e0242 */
[----:B------:R-:W-:Y:S02]  /*60410*/  IMAD.WIDE R50, R194, 0x2, R64 ;  /* 0x00000002c2327825 */ /* 0x000fe400078e0240 */
[----:B------:R-:W4:Y:S04]  /*60420*/  LDL.LU R194, [R1+0xd44] ;  /* 0x000d440001c27983 */ /* 0x000f280000300800 */
[----:B------:R0:W-:Y:S01]  /*60430*/  @P1 STG.E.U16 desc[UR8][R48.64], R230 ;  /* 0x000000e630001986 */ /* 0x0001e2000c101508 */
[----:B--2---:R-:W-:-:S04]  /*60440*/  IMAD.WIDE R2, R190, 0x2, R66 ;  /* 0x00000002be027825 */ /* 0x004fc800078e0242 */
[----:B0-----:R-:W-:Y:S02]  /*60450*/  IMAD.WIDE R48, R190, 0x2, R64 ;  /* 0x00000002be307825 */ /* 0x001fe400078e0240 */
[----:B------:R-:W2:Y:S02]  /*60460*/  LDL.LU R190, [R1+0xd48] ;  /* 0x000d480001be7983 */ /* 0x000ea40000300800 */
[----:B------:R-:W-:Y:S01]  /*60470*/  VIADD R7, R4, 0x1db ;  /* 0x000001db04077836 */ /* 0x000fe20000000000 */
[----:B------:R-:W-:-:S04]  /*60480*/  PRMT R52, R230, 0x7632, R52 ;  /* 0x00007632e6347816 */ /* 0x000fc80000000034 */
[----:B------:R-:W-:Y:S01]  /*60490*/  ISETP.GE.AND P0, PT, R7, UR5, PT ;  /* 0x0000000507007c0c */ /* 0x000fe2000bf06270 */
[----:B------:R-:W-:Y:S01]  /*604a0*/  VIADD R7, R4, 0x138 ;  /* 0x0000013804077836 */ /* 0x000fe20000000000 */
[----:B------:R0:W-:Y:S01]  /*604b0*/  @P2 STG.E.U16 desc[UR8][R50.64], R52 ;  /* 0x0000003432002986 */ /* 0x0001e2000c101508 */
[----:B------:R-:W-:-:S03]  /*604c0*/  LOP3.LUT P6, RZ, R0, 0x1, RZ, 0xc0, !PT ;  /* 0x0000000100ff7812 */ /* 0x000fc600078cc0ff */
[----:B------:R-:W-:Y:S01]  /*604d0*/  ISETP.GE.AND P2, PT, R7, UR6, PT ;  /* 0x0000000607007c0c */ /* 0x000fe2000bf46270 */
[----:B------:R3:W-:Y:S01]  /*604e0*/  @P3 STG.E.U16 desc[UR8][R2.64], R235 ;  /* 0x000000eb02003986 */ /* 0x0007e2000c101508 */
[----:B0-----:R-:W-:Y:S01]  /*604f0*/  PRMT R50, R235, 0x7632, R50 ;  /* 0x00007632eb327816 */ /* 0x001fe20000000032 */
[----:B------:R-:W-:Y:S01]  /*60500*/  VIADD R0, R4, 0x1dc ;  /* 0x000001dc04007836 */ /* 0x000fe20000000000 */
[----:B------:R-:W-:Y:S01]  /*60510*/  PRMT R7, R231, 0x7632, R7 ;  /* 0x00007632e7077816 */ /* 0x000fe20000000007 */
[----:B------:R-:W-:Y:S02]  /*60520*/  ULDC UR6, c[0x0][0x22c] ;  /* 0x00008b0000067ab9 */ /* 0x000fe40000000800 */
[----:B------:R0:W-:Y:S01]  /*60530*/  @P4 STG.E.U16 desc[UR8][R48.64], R50 ;  /* 0x0000003230004986 */ /* 0x0001e2000c101508 */
[----:B------:R-:W-:Y:S02]  /*60540*/  ISETP.LT.AND P4, PT, R5, UR4, !P2 ;  /* 0x0000000405007c0c */ /* 0x000fe4000d781270 */
[----:B------:R-:W-:Y:S01]  /*60550*/  ISETP.LT.AND P2, PT, R6, UR4, !P2 ;  /* 0x0000000406007c0c */ /* 0x000fe2000d741270 */
[----:B---3--:R-:W-:-:S04]  /*60560*/  IMAD.WIDE R2, R195, 0x2, R66 ;  /* 0x00000002c3027825 */ /* 0x008fc800078e0242 */
[----:B0-----:R-:W-:Y:S02]  /*60570*/  IMAD.WIDE R48, R195, 0x2, R64 ;  /* 0x00000002c3307825 */ /* 0x001fe400078e0240 */
[----:B------:R-:W3:Y:S04]  /*60580*/  LDL.LU R195, [R1+0xd50] ;  /* 0x000d500001c37983 */ /* 0x000ee80000300800 */
[----:B------:R-:W-:Y:S04]  /*60590*/  @P5 STG.E.U16 desc[UR8][R2.64], R231 ;  /* 0x000000e702005986 */ /* 0x000fe8000c101508 */
[----:B------:R0:W-:Y:S02]  /*605a0*/  @P6 STG.E.U16 desc[UR8][R48.64], R7 ;  /* 0x0000000730006986 */ /* 0x0001e4000c101508 */
[----:B0-----:R-:W-:Y:S01]  /*605b0*/  PRMT R7, R224, 0x7632, R7 ;  /* 0x00007632e0077816 */ /* 0x001fe20000000007 */
[----:B----4-:R-:W-:-:S04]  /*605c0*/  IMAD.WIDE R2, R194, 0x2, R66 ;  /* 0x00000002c2027825 */ /* 0x010fc800078e0242 */
[----:B------:R-:W-:Y:S02]  /*605d0*/  IMAD.WIDE R48, R194, 0x2, R64 ;  /* 0x00000002c2307825 */ /* 0x000fe400078e0240 */
[----:B------:R-:W4:Y:S04]  /*605e0*/  LDL.LU R194, [R1+0xd58] ;  /* 0x000d580001c27983 */ /* 0x000f280000300800 */
[----:B------:R2:W-:Y:S04]  /*605f0*/  @P4 STG.E.U16 desc[UR8][R2.64], R224 ;  /* 0x000000e002004986 */ /* 0x0005e8000c101508 */
[----:B------:R0:W-:Y:S01]  /*60600*/  @P2 STG.E.U16 desc[UR8][R48.64], R7 ;  /* 0x0000000730002986 */ /* 0x0001e2000c101508 */
[----:B--2---:R-:W-:-:S04]  /*60610*/  IMAD.WIDE R2, R190, 0x2, R66 ;  /* 0x00000002be027825 */ /* 0x004fc800078e0242 */
[----:B0-----:R-:W-:Y:S02]  /*60620*/  IMAD.WIDE R48, R190, 0x2, R64 ;  /* 0x00000002be307825 */ /* 0x001fe400078e0240 */
[----:B------:R-:W2:Y:S01]  /*60630*/  LDL.LU R190, [R1+0xd5c] ;  /* 0x000d5c0001be7983 */ /* 0x000ea20000300800 */
[----:B------:R-:W-:Y:S01]  /*60640*/  ISETP.GE.AND P1, PT, R0, UR5, PT ;  /* 0x0000000500007c0c */ /* 0x000fe2000bf26270 */
[----:B------:R-:W-:-:S05]  /*60650*/  VIADD R0, R4, 0x139 ;  /* 0x0000013904007836 */ /* 0x000fca0000000000 */
[----:B------:R-:W-:Y:S01]  /*60660*/  ISETP.GE.AND P3, PT, R0, UR6, PT ;  /* 0x0000000600007c0c */ /* 0x000fe2000bf66270 */
[----:B------:R-:W-:Y:S01]  /*60670*/  VIADD R0, R4, 0x13a ;  /* 0x0000013a04007836 */ /* 0x000fe20000000000 */
[----:B------:R-:W-:Y:S02]  /*60680*/  ULDC UR6, c[0x0][0x22c] ;  /* 0x00008b0000067ab9 */ /* 0x000fe40000000800 */
[----:B------:R-:W-:Y:S02]  /*60690*/  ISETP.LT.AND P6, PT, R5, UR4, !P3 ;  /* 0x0000000405007c0c */ /* 0x000fe4000dfc1270 */
[----:B------:R-:W-:Y:S02]  /*606a0*/  ISETP.LT.AND P3, PT, R6, UR4, !P3 ;  /* 0x0000000406007c0c */ /* 0x000fe4000df61270 */
[----:B------:R-:W-:Y:S01]  /*606b0*/  ISETP.GE.AND P5, PT, R0, UR6, PT ;  /* 0x0000000600007c0c */ /* 0x000fe2000bfa6270 */
[----:B------:R-:W-:Y:S01]  /*606c0*/  VIADD R0, R4, 0x13b ;  /* 0x0000013b04007836 */ /* 0x000fe20000000000 */
[----:B------:R-:W-:Y:S01]  /*606d0*/  ULDC UR6, c[0x0][0x22c] ;  /* 0x00008b0000067ab9 */ /* 0x000fe20000000800 */
[----:B------:R-:W-:-:S02]  /*606e0*/  PRMT R7, R220, 0x7632, R7 ;  /* 0x00007632dc077816 */ /* 0x000fc40000000007 */
[C---:B------:R-:W-:Y:S02]  /*606f0*/  ISETP.LT.AND P2, PT, R5.reuse, UR4, !P5 ;  /* 0x0000000405007c0c */ /* 0x040fe4000ef41270 */
[----:B------:R-:W-:Y:S02]  /*60700*/  ISETP.LT.AND P5, PT, R6, UR4, !P5 ;  /* 0x0000000406007c0c */ /* 0x000fe4000efa1270 */
[----:B------:R-:W-:Y:S01]  /*60710*/  ISETP.GE.AND P4, PT, R0, UR6, PT ;  /* 0x0000000600007c0c */ /* 0x000fe2000bf86270 */
[----:B------:R-:W-:Y:S01]  /*60720*/  @P6 STG.E.U16 desc[UR8][R2.64], R220 ;  /* 0x000000dc02006986 */ /* 0x000fe2000c101508 */
[----:B------:R-:W-:Y:S01]  /*60730*/  VIADD R0, R4, 0x13c ;  /* 0x0000013c04007836 */ /* 0x000fe20000000000 */
[----:B------:R-:W-:Y:S02]  /*60740*/  ULDC UR6, c[0x0][0x22c] ;  /* 0x00008b0000067ab9 */ /* 0x000fe40000000800 */
[----:B------:R0:W-:Y:S01]  /*60750*/  @P3 STG.E.U16 desc[UR8][R48.64], R7 ;  /* 0x0000000730003986 */ /* 0x0001e2000c101508 */
[----:B------:R-:W-:-:S02]  /*60760*/  ISETP.LT.AND P3, PT, R5, UR4, !P4 ;  /* 0x0000000405007c0c */ /* 0x000fc4000e761270 */
[----:B------:R-:W-:Y:S02]  /*60770*/  ISETP.LT.AND P4, PT, R6, UR4, !P4 ;  /* 0x0000000406007c0c */ /* 0x000fe4000e781270 */
[----:B0-----:R-:W-:Y:S01]  /*60780*/  PRMT R7, R225, 0x7632, R7 ;  /* 0x00007632e1077816 */ /* 0x001fe20000000007 */
[----:B---3--:R-:W-:-:S04]  /*60790*/  IMAD.WIDE R2, R195, 0x2, R66 ;  /* 0x00000002c3027825 */ /* 0x008fc800078e0242 */
[----:B------:R-:W-:Y:S02]  /*607a0*/  IMAD.WIDE R48, R195, 0x2, R64 ;  /* 0x00000002c3307825 */ /* 0x000fe400078e0240 */
        /* <DEDUP_REMOVED lines=491> */
[----:B------:R-:W-:Y:S01]  /*62660*/  ISETP.LT.AND P4, PT, R6, UR4, !P4 ;  /* 0x0000000406007c0c */ /* 0x000fe2000e781270 */
[----:B------:R-:W1:Y:S01]  /*62670*/  LDS.128 R16, [R252] ;  /* 0x00000000fc107984 */ /* 0x000e620000000c00 */
        /* <DEDUP_REMOVED lines=358> */
[----:B------:R-:W-:Y:S01]  /*63ce0*/  PRMT R7, R72, 0x7632, R7 ;  /* 0x0000763248077816 */ /* 0x000fe20000000007 */
[----:B------:R-:W-:Y:S01]  /*63cf0*/  VIADD R0, R4, 0x18a ;  /* 0x0000018a04007836 */ /* 0x000fe20000000000 */
[----:B------:R-:W-:Y:S01]  /*63d00*/  ULDC UR6, c[0x0][0x22c] ;  /* 0x00008b0000067ab9 */ /* 0x000fe20000000800 */
[----:B------:R0:W-:Y:S01]  /*63d10*/  @P6 STG.E.U16 desc[UR8][R8.64], R10 ;  /* 0x0000000a08006986 */ /* 0x0001e2000c101508 */
[----:B------:R-:W-:-:S02]  /*63d20*/  ISETP.LT.AND P6, PT, R5, UR4, !P3 ;  /* 0x0000000405007c0c */ /* 0x000fc4000dfc1270 */
[----:B------:R-:W-:Y:S02]  /*63d30*/  ISETP.LT.AND P3, PT, R6, UR4, !P3 ;  /* 0x0000000406007c0c */ /* 0x000fe4000df61270 */
[----:B0-----:R-:W-:Y:S01]  /*63d40*/  PRMT R10, R76, 0x7632, R10 ;  /* 0x000076324c0a7816 */ /* 0x001fe2000000000a */
[----:B---3--:R-:W-:-:S04]  /*63d50*/  IMAD.WIDE R2, R195, 0x2, R66 ;  /* 0x00000002c3027825 */ /* 0x008fc800078e0242 */
[----:B------:R-:W-:Y:S02]  /*63d60*/  IMAD.WIDE R8, R195, 0x2, R64 ;  /* 0x00000002c3087825 */ /* 0x000fe400078e0240 */
[----:B------:R-:W3:Y:S04]  /*63d70*/  LDL.LU R195, [R1+0x1038] ;  /* 0x0010380001c37983 */ /* 0x000ee80000300800 */
[----:B------:R4:W-:Y:S04]  /*63d80*/  @P4 STG.E.U16 desc[UR8][R2.64], R72 ;  /* 0x0000004802004986 */ /* 0x0009e8000c101508 */
[----:B------:R0:W-:Y:S01]  /*63d90*/  @P2 STG.E.U16 desc[UR8][R8.64], R7 ;  /* 0x0000000708002986 */ /* 0x0001e2000c101508 */
[----:B----4-:R-:W-:-:S04]  /*63da0*/  IMAD.WIDE R2, R194, 0x2, R66 ;  /* 0x00000002c2027825 */ /* 0x010fc800078e0242 */
[----:B0-----:R-:W-:Y:S02]  /*63db0*/  IMAD.WIDE R8, R194, 0x2, R64 ;  /* 0x00000002c2087825 */ /* 0x001fe400078e0240 */
        /* <DEDUP_REMOVED lines=15> */
[----:B------:R-:W-:Y:S02]  /*63eb0*/  ISETP.LT.AND P3, PT, R5, UR4, !P4 ;  /* 0x0000000405007c0c */ /* 0x000fe4000e761270 */
        /* <DEDUP_REMOVED lines=398> */
[----:B------:R3:W-:Y:S01]  /*657a0*/  @P3 STG.E.U16 desc[UR8][R2.64], R107 ;  /* 0x0000006b02003986 */ /* 0x0007e2000c101508 */
[----:B------:R-:W-:Y:S01]  /*657b0*/  PRMT R11, R111, 0x7632, R11 ;  /* 0x000076326f0b7816 */ /* 0x000fe2000000000b */
[----:B----4-:R-:W-:Y:S02]  /*657c0*/  IMAD.WIDE R12, R194, 0x2, R64 ;  /* 0x00000002c20c7825 */ /* 0x010fe400078e0240 */
[----:B------:R0:W-:Y:S01]  /*657d0*/  @P4 STG.E.U16 desc[UR8][R8.64], R7 ;  /* 0x0000000708004986 */ /* 0x0001e2000c101508 */
[----:B------:R-:W-:Y:S01]  /*657e0*/  ISETP.LT.AND P4, PT, R5, UR4, !P2 ;  /* 0x0000000405007c0c */ /* 0x000fe2000d781270 */
[----:B------:R-:W-:Y:S01]  /*657f0*/  ULDC UR6, c[0x0][0x22c] ;  /* 0x00008b0000067ab9 */ /* 0x000fe20000000800 */
[----:B---3--:R-:W-:Y:S01]  /*65800*/  IMAD.WIDE R2, R195, 0x2, R66 ;  /* 0x00000002c3027825 */ /* 0x008fe200078e0242 */
[----:B------:R-:W-:-:S03]  /*65810*/  ISETP.LT.AND P2, PT, R6, UR4, !P2 ;  /* 0x0000000406007c0c */ /* 0x000fc6000d741270 */
[----:B0-----:R-:W-:Y:S02]  /*65820*/  IMAD.WIDE R8, R195, 0x2, R64 ;  /* 0x00000002c3087825 */ /* 0x001fe400078e0240 */
[----:B------:R-:W3:Y:S04]  /*65830*/  LDL.LU R195, [R1+0x10ec] ;  /* 0x0010ec0001c37983 */ /* 0x000ee80000300800 */
[----:B------:R0:W-:Y:S04]  /*65840*/  @P5 STG.E.U16 desc[UR8][R2.64], R111 ;  /* 0x0000006f02005986 */ /* 0x0001e8000c101508 */
[----:B------:R4:W-:Y:S01]  /*65850*/  @P6 STG.E.U16 desc[UR8][R8.64], R11 ;  /* 0x0000000b08006986 */ /* 0x0009e2000c101508 */
[----:B0-----:R-:W-:Y:S01]  /*65860*/  PRMT R3, R112, 0x7632, R3 ;  /* 0x0000763270037816 */ /* 0x001fe20000000003 */
[----:B----4-:R-:W-:-:S02]  /*65870*/  IMAD.WIDE R10, R194, 0x2, R66 ;  /* 0x00000002c20a7825 */ /* 0x010fc400078e0242 */
[----:B------:R-:W4:Y:S04]  /*65880*/  LDL.LU R194, [R1+0x10e4] ;  /* 0x0010e40001c27983 */ /* 0x000f280000300800 */
[----:B------:R-:W-:Y:S04]  /*65890*/  @P4 STG.E.U16 desc[UR8][R10.64], R112 ;  /* 0x000000700a004986 */ /* 0x000fe8000c101508 */
[----:B------:R2:W-:Y:S02]  /*658a0*/  @P2 STG.E.U16 desc[UR8][R12.64], R3 ;  /* 0x000000030c002986 */ /* 0x0005e4000c101508 */
[----:B--2---:R-:W-:-:S04]  /*658b0*/  IMAD.WIDE R2, R190, 0x2, R66 ;  /* 0x00000002be027825 */ /* 0x004fc800078e0242 */
[----:B------:R-:W-:Y:S02]  /*658c0*/  IMAD.WIDE R8, R190, 0x2, R64 ;  /* 0x00000002be087825 */ /* 0x000fe400078e0240 */
[----:B------:R-:W2:Y:S02]  /*658d0*/  LDL.LU R190, [R1+0x10d0] ;  /* 0x0010d00001be7983 */ /* 0x000ea40000300800 */
[----:B------:R-:W-:-:S05]  /*658e0*/  VIADD R0, R4, 0x1b1 ;  /* 0x000001b104007836 */ /* 0x000fca0000000000 */
[----:B------:R-:W-:Y:S01]  /*658f0*/  ISETP.GE.AND P3, PT, R0, UR6, PT ;  /* 0x0000000600007c0c */ /* 0x000fe2000bf66270 */
[----:B------:R-:W-:Y:S01]  /*65900*/  VIADD R0, R4, 0x1b2 ;  /* 0x000001b204007836 */ /* 0x000fe20000000000 */
[----:B------:R-:W-:Y:S02]  /*65910*/  ULDC UR6, c[0x0][0x22c] ;  /* 0x00008b0000067ab9 */ /* 0x000fe40000000800 */
[----:B------:R-:W-:Y:S02]  /*65920*/  ISETP.LT.AND P6, PT, R5, UR4, !P3 ;  /* 0x0000000405007c0c */ /* 0x000fe4000dfc1270 */
[----:B------:R-:W-:Y:S02]  /*65930*/  ISETP.GE.AND P5, PT, R0, UR6, PT ;  /* 0x0000000600007c0c */ /* 0x000fe4000bfa6270 */
[----:B------:R-:W-:Y:S02]  /*65940*/  ISETP.LT.AND P3, PT, R6, UR4, !P3 ;  /* 0x0000000406007c0c */ /* 0x000fe4000df61270 */
[----:B------:R-:W-:-:S07]  /*65950*/  PRMT R7, R116, 0x7632, R7 ;  /* 0x0000763274077816 */ /* 0x000fce0000000007 */
[----:B------:R0:W-:Y:S01]  /*65960*/  @P6 STG.E.U16 desc[UR8][R2.64], R116 ;  /* 0x0000007402006986 */ /* 0x0001e2000c101508 */
[----:B------:R-:W-:Y:S01]  /*65970*/  ISETP.LT.AND P2, PT, R5, UR4, !P5 ;  /* 0x0000000405007c0c */ /* 0x000fe2000ef41270 */
[----:B---3--:R-:W-:Y:S01]  /*65980*/  IMAD.WIDE R10, R195, 0x2, R66 ;  /* 0x00000002c30a7825 */ /* 0x008fe200078e0242 */
[----:B------:R-:W-:Y:S01]  /*65990*/  ISETP.LT.AND P5, PT, R6, UR4, !P5 ;  /* 0x0000000406007c0c */ /* 0x000fe2000efa1270 */
[----:B------:R-:W-:Y:S01]  /*659a0*/  ULDC UR6, c[0x0][0x22c] ;  /* 0x00008b0000067ab9 */ /* 0x000fe20000000800 */
[----:B0-----:R-:W-:Y:S01]  /*659b0*/  PRMT R3, R113, 0x7632, R3 ;  /* 0x0000763271037816 */ /* 0x001fe20000000003 */
[--C-:B------:R-:W-:Y:S02]  /*659c0*/  IMAD.WIDE R12, R195, 0x2, R64.reuse ;  /* 0x00000002c30c7825 */ /* 0x100fe400078e0240 */
[----:B------:R-:W3:Y:S04]  /*659d0*/  LDL.LU R195, [R1+0x10c8] ;  /* 0x0010c80001c37983 */ /* 0x000ee80000300800 */
[----:B------:R4:W-:Y:S04]  /*659e0*/  @P3 STG.E.U16 desc[UR8][R8.64], R7 ;  /* 0x0000000708003986 */ /* 0x0009e8000c101508 */
[----:B------:R-:W-:Y:S04]  /*659f0*/  @P2 STG.E.U16 desc[UR8][R10.64], R113 ;  /* 0x000000710a002986 */ /* 0x000fe8000c101508 */
[----:B------:R0:W-:Y:S01]  /*65a00*/  @P5 STG.E.U16 desc[UR8][R12.64], R3 ;  /* 0x000000030c005986 */ /* 0x0001e2000c101508 */
[----:B----4-:R-:W-:-:S04]  /*65a10*/  IMAD.WIDE R8, R194, 0x2, R64 ;  /* 0x00000002c2087825 */ /* 0x010fc800078e0240 */
[--C-:B0-----:R-:W-:Y:S02]  /*65a20*/  IMAD.WIDE R2, R194, 0x2, R66.reuse ;  /* 0x00000002c2027825 */ /* 0x101fe400078e0242 */
[----:B------:R-:W4:Y:S02]  /*65a30*/  LDL.LU R194, [R1+0x10b4] ;  /* 0x0010b40001c27983 */ /* 0x000f240000300800 */
[----:B--2---:R-:W-:-:S04]  /*65a40*/  IMAD.WIDE R10, R190, 0x2, R66 ;  /* 0x00000002be0a7825 */ /* 0x004fc800078e0242 */
[----:B------:R-:W-:Y:S02]  /*65a50*/  IMAD.WIDE R12, R190, 0x2, R64 ;  /* 0x00000002be0c7825 */ /* 0x000fe400078e0240 */
[----:B------:R-:W2:Y:S02]  /*65a60*/  LDL.LU R190, [R1+0x10ac] ;  /* 0x0010ac0001be7983 */ /* 0x000ea40000300800 */
[----:B------:R-:W-:-:S05]  /*65a70*/  VIADD R0, R4, 0x1b3 ;  /* 0x000001b304007836 */ /* 0x000fca0000000000 */
[----:B------:R-:W-:Y:S01]  /*65a80*/  ISETP.GE.AND P4, PT, R0, UR6, PT ;  /* 0x0000000600007c0c */ /* 0x000fe2000bf86270 */
[----:B------:R-:W-:Y:S01]  /*65a90*/  VIADD R0, R4, 0x1b4 ;  /* 0x000001b404007836 */ /* 0x000fe20000000000 */
[----:B------:R-:W-:Y:S02]  /*65aa0*/  ULDC UR6, c[0x0][0x22c] ;  /* 0x00008b0000067ab9 */ /* 0x000fe40000000800 */
[C---:B------:R-:W-:Y:S02]  /*65ab0*/  ISETP.LT.AND P3, PT, R5.reuse, UR4, !P4 ;  /* 0x0000000405007c0c */ /* 0x040fe4000e761270 */
[----:B------:R-:W-:Y:S02]  /*65ac0*/  ISETP.GE.AND P6, PT, R0, UR6, PT ;  /* 0x0000000600007c0c */ /* 0x000fe4000bfc6270 */
[----:B------:R-:W-:Y:S01]  /*65ad0*/  ISETP.LT.AND P4, PT, R6, UR4, !P4 ;  /* 0x0000000406007c0c */ /* 0x000fe2000e781270 */
[----:B------:R-:W-:Y:S01]  /*65ae0*/  VIADD R0, R4, 0x1b5 ;  /* 0x000001b504007836 */ /* 0x000fe20000000000 */
[----:B------:R-:W-:Y:S01]  /*65af0*/  ISETP.LT.AND P5, PT, R5, UR4, !P6 ;  /* 0x0000000405007c0c */ /* 0x000fe2000f7a1270 */
[----:B------:R-:W-:Y:S01]  /*65b00*/  ULDC UR6, c[0x0][0x22c] ;  /* 0x00008b0000067ab9 */ /* 0x000fe20000000800 */
[----:B------:R-:W-:-:S02]  /*65b10*/  ISETP.LT.AND P6, PT, R6, UR4, !P6 ;  /* 0x0000000406007c0c */ /* 0x000fc4000f7c1270 */
[----:B------:R-:W-:Y:S02]  /*65b20*/  PRMT R7, R117, 0x7632, R7 ;  /* 0x0000763275077816 */ /* 0x000fe40000000007 */
[----:B------:R-:W-:Y:S01]  /*65b30*/  ISETP.GE.AND P2, PT, R0, UR6, PT ;  /* 0x0000000600007c0c */ /* 0x000fe2000bf46270 */
[----:B------:R-:W-:Y:S01]  /*65b40*/  VIADD R0, R4, 0x1b6 ;  /* 0x000001b604007836 */ /* 0x000fe20000000000 */
[----:B------:R0:W-:Y:S01]  /*65b50*/  @P3 STG.E.U16 desc[UR8][R2.64], R117 ;  /* 0x0000007502003986 */ /* 0x0001e2000c101508 */
[----:B------:R-:W-:-:S03]  /*65b60*/  ULDC UR6, c[0x0][0x22c] ;  /* 0x00008b0000067ab9 */ /* 0x000fc60000000800 */
[----:B------:R1:W-:Y:S01]  /*65b70*/  @P4 STG.E.U16 desc[UR8][R8.64], R7 ;  /* 0x0000000708004986 */ /* 0x0003e2000c101508 */
[C---:B------:R-:W-:Y:S02]  /*65b80*/  ISETP.LT.AND P4, PT, R5.reuse, UR4, !P2 ;  /* 0x0000000405007c0c */ /* 0x040fe4000d781270 */
[----:B------:R-:W-:Y:S01]  /*65b90*/  ISETP.GE.AND P3, PT, R0, UR6, PT ;  /* 0x0000000600007c0c */ /* 0x000fe2000bf66270 */
[----:B------:R-:W-:Y:S01]  /*65ba0*/  @P5 STG.E.U16 desc[UR8][R10.64], R114 ;  /* 0x000000720a005986 */ /* 0x000fe2000c101508 */
[----:B0-----:R-:W-:Y:S02]  /*65bb0*/  PRMT R3, R114, 0x7632, R3 ;  /* 0x0000763272037816 */ /* 0x001fe40000000003 */
[----:B------:R-:W-:Y:S02]  /*65bc0*/  ISETP.LT.AND P2, PT, R6, UR4, !P2 ;  /* 0x0000000406007c0c */ /* 0x000fe4000d741270 */
[----:B-1----:R-:W-:Y:S01]  /*65bd0*/  PRMT R7, R118, 0x7632, R7 ;  /* 0x0000763276077816 */ /* 0x002fe20000000007 */
[----:B------:R0:W-:Y:S01]  /*65be0*/  @P6 STG.E.U16 desc[UR8][R12.64], R3 ;  /* 0x000000030c006986 */ /* 0x0001e2000c101508 */
[----:B------:R-:W-:Y:S01]  /*65bf0*/  ISETP.LT.AND P6, PT, R5, UR4, !P3 ;  /* 0x0000000405007c0c */ /* 0x000fe2000dfc1270 */
[----:B---3--:R-:W-:Y:S01]  /*65c00*/  IMAD.WIDE R8, R195, 0x2, R64 ;  /* 0x00000002c3087825 */ /* 0x008fe200078e0240 */
[----:B------:R-:W-:Y:S01]  /*65c10*/  ISETP.LT.AND P3, PT, R6, UR4, !P3 ;  /* 0x0000000406007c0c */ /* 0x000fe2000df61270 */
[----:B------:R-:W-:-:S02]  /*65c20*/  ULDC UR6, c[0x0][0x22c] ;  /* 0x00008b0000067ab9 */ /* 0x000fc40000000800 */
[----:B0-----:R-:W-:Y:S02]  /*65c30*/  IMAD.WIDE R2, R195, 0x2, R66 ;  /* 0x00000002c3027825 */ /* 0x001fe400078e0242 */
[----:B------:R-:W3:Y:S04]  /*65c40*/  LDL.LU R195, [R1+0x1098] ;  /* 0x0010980001c37983 */ /* 0x000ee80000300800 */
[----:B------:R0:W-:Y:S04]  /*65c50*/  @P4 STG.E.U16 desc[UR8][R2.64], R118 ;  /* 0x0000007602004986 */ /* 0x0001e8000c101508 */
[----:B------:R-:W-:Y:S01]  /*65c60*/  @P2 STG.E.U16 desc[UR8][R8.64], R7 ;  /* 0x0000000708002986 */ /* 0x000fe2000c101508 */
[----:B0-----:R-:W-:Y:S01]  /*65c70*/  PRMT R3, R115, 0x7632, R3 ;  /* 0x0000763273037816 */ /* 0x001fe20000000003 */
[----:B----4-:R-:W-:-:S04]  /*65c80*/  IMAD.WIDE R10, R194, 0x2, R66 ;  /* 0x00000002c20a7825 */ /* 0x010fc800078e0242 */
[----:B------:R-:W-:Y:S02]  /*65c90*/  IMAD.WIDE R12, R194, 0x2, R64 ;  /* 0x00000002c20c7825 */ /* 0x000fe400078e0240 */
        /* <DEDUP_REMOVED lines=16> */
[C---:B---3--:R-:W-:Y:S01]  /*65da0*/  IMAD.WIDE R10, R195.reuse, 0x2, R66 ;  /* 0x00000002c30a7825 */ /* 0x048fe200078e0242 */
        /* <DEDUP_REMOVED lines=31> */
[----:B------:R-:W-:Y:S02]  /*65fa0*/  ISETP.LT.AND P6, PT, R5, UR4, !P3 ;  /* 0x0000000405007c0c */ /* 0x000fe4000dfc1270 */
[----:B------:R-:W-:Y:S01]  /*65fb0*/  ISETP.GE.AND P5, PT, R0, UR6, PT ;  /* 0x0000000600007c0c */ /* 0x000fe2000bfa6270 */
[----:B------:R-:W-:Y:S01]  /*65fc0*/  @P4 STG.E.U16 desc[UR8][R10.64], R121 ;  /* 0x000000790a004986 */ /* 0x000fe2000c101508 */
[----:B0-----:R-:W-:Y:S02]  /*65fd0*/  PRMT R3, R121, 0x7632, R3 ;  /* 0x0000763279037816 */ /* 0x001fe40000000003 */
[C---:B------:R-:W-:Y:S02]  /*65fe0*/  ISETP.LT.AND P3, PT, R6.reuse, UR4, !P3 ;  /* 0x0000000406007c0c */ /* 0x040fe4000df61270 */
        /* <DEDUP_REMOVED lines=165> */
[--C-:B------:R-:W-:Y:S01]  /*66a40*/  IMAD.WIDE R12, R195, 0x2, R64.reuse ;  /* 0x00000002c30c7825 */ /* 0x100fe200078e0240 */
[----:B------:R4:W-:Y:S04]  /*66a50*/  @P2 STG.E.U16 desc[UR8][R8.64], R7 ;  /* 0x0000000708002986 */ /* 0x0009e8000c101508 */
[----:B------:R-:W3:Y:S04]  /*66a60*/  LDL.LU R195, [R1+0xf7c] ;  /* 0x000f7c0001c37983 */ /* 0x000ee80000300800 */
        /* <DEDUP_REMOVED lines=42> */
[----:B------:R-:W-:Y:S01]  /*66d10*/  IMAD.WIDE R12, R194, 0x2, R64 ;  /* 0x00000002c20c7825 */ /* 0x000fe200078e0240 */
[----:B------:R-:W-:Y:S04]  /*66d20*/  @P4 STG.E.U16 desc[UR8][R10.64], R139 ;  /* 0x0000008b0a004986 */ /* 0x000fe8000c101508 */
[----:B------:R2:W-:Y:S04]  /*66d30*/  @P2 STG.E.U16 desc[UR8][R12.64], R3 ;  /* 0x000000030c002986 */ /* 0x0005e8000c101508 */
[----:B------:R-:W4:Y:S01]  /*66d40*/  LDL.LU R194, [R1+0xf48] ;  /* 0x000f480001c27983 */ /* 0x000f220000300800 */
        /* <DEDUP_REMOVED lines=34> */
[----:B------:R-:W-:Y:S01]  /*66f70*/  ISETP.GE.AND P6, PT, R0, UR6, PT ;  /* 0x0000000600007c0c */ /* 0x000fe2000bfc6270 */
[----:B------:R-:W-:Y:S01]  /*66f80*/  VIADD R0, R4, 0x1d3 ;  /* 0x000001d304007836 */ /* 0x000fe20000000000 */
[----:B------:R-:W-:Y:S01]  /*66f90*/  ISETP.LT.AND P4, PT, R6, UR4, !P4 ;  /* 0x0000000406007c0c */ /* 0x000fe2000e781270 */
[----:B------:R-:W-:Y:S01]  /*66fa0*/  ULDC UR6, c[0x0][0x22c] ;  /* 0x00008b0000067ab9 */ /* 0x000fe20000000800 */
[----:B------:R-:W-:-:S02]  /*66fb0*/  ISETP.LT.AND P5, PT, R5, UR4, !P6 ;  /* 0x0000000405007c0c */ /* 0x000fc4000f7a1270 */
[----:B------:R-:W-:Y:S02]  /*66fc0*/  ISETP.LT.AND P6, PT, R6, UR4, !P6 ;  /* 0x0000000406007c0c */ /* 0x000fe4000f7c1270 */
[----:B------:R-:W-:Y:S01]  /*66fd0*/  ISETP.GE.AND P2, PT, R0, UR6, PT ;  /* 0x0000000600007c0c */ /* 0x000fe2000bf46270 */
[----:B------:R-:W-:Y:S01]  /*66fe0*/  VIADD R0, R4, 0x1d4 ;  /* 0x000001d404007836 */ /* 0x000fe20000000000 */
[----:B------:R-:W-:Y:S01]  /*66ff0*/  PRMT R7, R148, 0x7632, R7 ;  /* 0x0000763294077816 */ /* 0x000fe20000000007 */
[----:B------:R0:W-:Y:S01]  /*67000*/  @P3 STG.E.U16 desc[UR8][R2.64], R148 ;  /* 0x0000009402003986 */ /* 0x0001e2000c101508 */
[----:B------:R-:W-:Y:S02]  /*67010*/  ULDC UR6, c[0x0][0x22c] ;  /* 0x00008b0000067ab9 */ /* 0x000fe40000000800 */
[----:B------:R-:W-:Y:S01]  /*67020*/  ISETP.GE.AND P3, PT, R0, UR6, PT ;  /* 0x0000000600007c0c */ /* 0x000fe2000bf66270 */
[----:B------:R3:W-:Y:S01]  /*67030*/  @P4 STG.E.U16 desc[UR8][R8.64], R7 ;  /* 0x0000000708004986 */ /* 0x0007e2000c101508 */
[----:B------:R-:W-:-:S02]  /*67040*/  ISETP.LT.AND P4, PT, R5, UR4, !P2 ;  /* 0x0000000405007c0c */ /* 0x000fc4000d781270 */
[----:B0-----:R-:W-:Y:S01]  /*67050*/  PRMT R3, R145, 0x7632, R3 ;  /* 0x0000763291037816 */ /* 0x001fe20000000003 */
[----:B------:R0:W-:Y:S01]  /*67060*/  @P5 STG.E.U16 desc[UR8][R10.64], R145 ;  /* 0x000000910a005986 */ /* 0x0001e2000c101508 */
[----:B------:R-:W-:Y:S01]  /*67070*/  ISETP.LT.AND P2, PT, R6, UR4, !P2 ;  /* 0x0000000406007c0c */ /* 0x000fe2000d741270 */
[--C-:B--2---:R-:W-:Y:S02]  /*67080*/  IMAD.WIDE R14, R190, 0x2, R64.reuse ;  /* 0x00000002be0e7825 */ /* 0x104fe400078e0240 */
[----:B------:R1:W-:Y:S01]  /*67090*/  @P6 STG.E.U16 desc[UR8][R12.64], R3 ;  /* 0x000000030c006986 */ /* 0x0003e2000c101508 */
[----:B------:R-:W-:Y:S01]  /*670a0*/  ISETP.LT.AND P6, PT, R5, UR4, !P3 ;  /* 0x0000000405007c0c */ /* 0x000fe2000dfc1270 */
[----:B------:R-:W-:Y:S01]  /*670b0*/  ULDC UR6, c[0x0][0x22c] ;  /* 0x00008b0000067ab9 */ /* 0x000fe20000000800 */
[----:B---3--:R-:W-:Y:S01]  /*670c0*/  IMAD.WIDE R8, R195, 0x2, R64 ;  /* 0x00000002c3087825 */ /* 0x008fe200078e0240 */
[----:B------:R-:W-:-:S03]  /*670d0*/  PRMT R7, R149, 0x7632, R7 ;  /* 0x0000763295077816 */ /* 0x000fc60000000007 */
[----:B0-----:R-:W-:-:S04]  /*670e0*/  IMAD.WIDE R10, R193, 0x2, R66 ;  /* 0x00000002c10a7825 */ /* 0x001fc800078e0242 */
[--C-:B-1----:R-:W-:Y:S02]  /*670f0*/  IMAD.WIDE R2, R195, 0x2, R66.reuse ;  /* 0x00000002c3027825 */ /* 0x102fe400078e0242 */
[----:B------:R-:W2:Y:S04]  /*67100*/  LDL.LU R195, [R1+0xdd4] ;  /* 0x000dd40001c37983 */ /* 0x000ea80000300800 */
[----:B------:R-:W-:Y:S04]  /*67110*/  @P4 STG.E.U16 desc[UR8][R2.64], R149 ;  /* 0x0000009502004986 */ /* 0x000fe8000c101508 */
[----:B------:R-:W-:Y:S04]  /*67120*/  @P2 STG.E.U16 desc[UR8][R8.64], R7 ;  /* 0x0000000708002986 */ /* 0x000fe8000c101508 */
[----:B------:R0:W-:Y:S04]  /*67130*/  @P6 STG.E.U16 desc[UR8][R10.64], R146 ;  /* 0x000000920a006986 */ /* 0x0001e8000c101508 */
[----:B------:R-:W3:Y:S01]  /*67140*/  LDL.LU R192, [R1+0xdc4] ;  /* 0x000dc40001c07983 */ /* 0x000ee20000300800 */
[----:B0-----:R-:W-:-:S03]  /*67150*/  IMAD.WIDE R10, R190, 0x2, R66 ;  /* 0x00000002be0a7825 */ /* 0x001fc600078e0242 */
[----:B------:R-:W3:Y:S01]  /*67160*/  LDL.LU R190, [R1+0xdb8] ;  /* 0x000db80001be7983 */ /* 0x000ee20000300800 */
[----:B------:R-:W-:Y:S01]  /*67170*/  VIADD R0, R4, 0x1d5 ;  /* 0x000001d504007836 */ /* 0x000fe20000000000 */
[----:B------:R-:W-:-:S04]  /*67180*/  ISETP.LT.AND P3, PT, R6, UR4, !P3 ;  /* 0x0000000406007c0c */ /* 0x000fc8000df61270 */
[----:B------:R-:W-:Y:S01]  /*67190*/  ISETP.GE.AND P5, PT, R0, UR6, PT ;  /* 0x0000000600007c0c */ /* 0x000fe2000bfa6270 */
[----:B------:R-:W-:Y:S01]  /*671a0*/  VIADD R0, R4, 0x1d6 ;  /* 0x000001d604007836 */ /* 0x000fe20000000000 */
[----:B------:R-:W-:Y:S02]  /*671b0*/  ULDC UR6, c[0x0][0x22c] ;  /* 0x00008b0000067ab9 */ /* 0x000fe40000000800 */
[----:B------:R-:W-:Y:S02]  /*671c0*/  ISETP.LT.AND P2, PT, R5, UR4, !P5 ;  /* 0x0000000405007c0c */ /* 0x000fe4000ef41270 */
[----:B------:R-:W-:Y:S01]  /*671d0*/  ISETP.GE.AND P4, PT, R0, UR6, PT ;  /* 0x0000000600007c0c */ /* 0x000fe2000bf86270 */
[----:B------:R-:W-:Y:S01]  /*671e0*/  VIADD R0, R4, 0x1d7 ;  /* 0x000001d704007836 */ /* 0x000fe20000000000 */
[----:B------:R-:W-:Y:S01]  /*671f0*/  PRMT R9, R146, 0x7632, R9 ;  /* 0x0000763292097816 */ /* 0x000fe20000000009 */
[----:B------:R-:W-:Y:S01]  /*67200*/  IMAD.WIDE R12, R193, 0x2, R64 ;  /* 0x00000002c10c7825 */ /* 0x000fe200078e0240 */
[----:B------:R-:W-:Y:S01]  /*67210*/  ULDC UR6, c[0x0][0x22c] ;  /* 0x00008b0000067ab9 */ /* 0x000fe20000000800 */
[----:B------:R-:W-:-:S02]  /*67220*/  ISETP.LT.AND P5, PT, R6, UR4, !P5 ;  /* 0x0000000406007c0c */ /* 0x000fc4000efa1270 */
[----:B----4-:R-:W-:Y:S01]  /*67230*/  IMAD.WIDE R2, R194, 0x2, R66 ;  /* 0x00000002c2027825 */ /* 0x010fe200078e0242 */
[----:B------:R-:W-:Y:S01]  /*67240*/  ISETP.GE.AND P6, PT, R0, UR6, PT ;  /* 0x0000000600007c0c */ /* 0x000fe2000bfc6270 */
[----:B------:R0:W-:Y:S01]  /*67250*/  @P3 STG.E.U16 desc[UR8][R12.64], R9 ;  /* 0x000000090c003986 */ /* 0x0001e2000c101508 */
[----:B------:R-:W-:Y:S02]  /*67260*/  ISETP.LT.AND P3, PT, R5, UR4, !P4 ;  /* 0x0000000405007c0c */ /* 0x000fe4000e761270 */
[----:B------:R-:W-:Y:S01]  /*67270*/  PRMT R7, R147, 0x7632, R7 ;  /* 0x0000763293077816 */ /* 0x000fe20000000007 */
[----:B------:R1:W-:Y:S01]  /*67280*/  @P2 STG.E.U16 desc[UR8][R2.64], R150 ;  /* 0x0000009602002986 */ /* 0x0003e2000c101508 */
[----:B------:R-:W-:Y:S01]  /*67290*/  ISETP.LT.AND P4, PT, R6, UR4, !P4 ;  /* 0x0000000406007c0c */ /* 0x000fe2000e781270 */
[----:B------:R-:W-:Y:S01]  /*672a0*/  VIADD R0, R4, 0x1d8 ;  /* 0x000001d804007836 */ /* 0x000fe20000000000 */
[----:B------:R-:W-:Y:S01]  /*672b0*/  ISETP.LT.AND P2, PT, R5, UR4, !P6 ;  /* 0x0000000405007c0c */ /* 0x000fe2000f741270 */
[----:B------:R-:W-:Y:S01]  /*672c0*/  ULDC UR6, c[0x0][0x22c] ;  /* 0x00008b0000067ab9 */ /* 0x000fe20000000800 */
[----:B------:R-:W-:Y:S01]  /*672d0*/  ISETP.LT.AND P6, PT, R6, UR4, !P6 ;  /* 0x0000000406007c0c */ /* 0x000fe2000f7c1270 */
[----:B0-----:R-:W-:-:S02]  /*672e0*/  IMAD.WIDE R8, R194, 0x2, R64 ;  /* 0x00000002c2087825 */ /* 0x001fc400078e0240 */
[----:B------:R-:W4:Y:S01]  /*672f0*/  LDL.LU R194, [R1+0xda8] ;  /* 0x000da80001c27983 */ /* 0x000f220000300800 */
[----:B-1----:R-:W-:Y:S02]  /*67300*/  PRMT R3, R150, 0x7632, R3 ;  /* 0x0000763296037816 */ /* 0x002fe40000000003 */
[----:B------:R-:W-:-:S03]  /*67310*/  PRMT R13, R151, 0x7632, R13 ;  /* 0x00007632970d7816 */ /* 0x000fc6000000000d */
[----:B------:R2:W-:Y:S04]  /*67320*/  @P5 STG.E.U16 desc[UR8][R8.64], R3 ;  /* 0x0000000308005986 */ /* 0x0005e8000c101508 */
[----:B------:R-:W-:Y:S04]  /*67330*/  @P3 STG.E.U16 desc[UR8][R10.64], R147 ;  /* 0x000000930a003986 */ /* 0x000fe8000c101508 */
[----:B------:R-:W-:Y:S01]  /*67340*/  @P4 STG.E.U16 desc[UR8][R14.64], R7 ;  /* 0x000000070e004986 */ /* 0x000fe2000c101508 */
[----:B--2---:R-:W-:-:S04]  /*67350*/  IMAD.WIDE R2, R195, 0x2, R66 ;  /* 0x00000002c3027825 */ /* 0x004fc800078e0242 */
[----:B------:R-:W-:Y:S02]  /*67360*/  IMAD.WIDE R8, R195, 0x2, R64 ;  /* 0x00000002c3087825 */ /* 0x000fe400078e0240 */
[----:B------:R-:W2:Y:S04]  /*67370*/  LDL.LU R195, [R1+0xd9c] ;  /* 0x000d9c0001c37983 */ /* 0x000ea80000300800 */
[----:B------:R-:W-:Y:S04]  /*67380*/  @P2 STG.E.U16 desc[UR8][R2.64], R151 ;  /* 0x0000009702002986 */ /* 0x000fe8000c101508 */
[----:B------:R3:W-:Y:S04]  /*67390*/  @P6 STG.E.U16 desc[UR8][R8.64], R13 ;  /* 0x0000000d08006986 */ /* 0x0007e8000c101508 */
[----:B------:R-:W2:Y:S01]  /*673a0*/  LDL.LU R193, [R1+0xd8c] ;  /* 0x000d8c0001c17983 */ /* 0x000ea20000300800 */
[----:B---3--:R-:W-:-:S04]  /*673b0*/  IMAD.WIDE R12, R190, 0x2, R66 ;  /* 0x00000002be0c7825 */ /* 0x008fc800078e0242 */
[----:B------:R-:W-:Y:S02]  /*673c0*/  IMAD.WIDE R14, R190, 0x2, R64 ;  /* 0x00000002be0e7825 */ /* 0x000fe400078e0240 */
[----:B------:R-:W3:Y:S01]  /*673d0*/  LDL.LU R190, [R1+0xd84] ;  /* 0x000d840001be7983 */ /* 0x000ee20000300800 */
[----:B------:R-:W-:Y:S01]  /*673e0*/  ISETP.GE.AND P5, PT, R0, UR6, PT ;  /* 0x0000000600007c0c */ /* 0x000fe2000bfa6270 */
[----:B------:R-:W-:Y:S01]  /*673f0*/  VIADD R0, R4, 0x1d9 ;  /* 0x000001d904007836 */ /* 0x000fe20000000000 */
[----:B------:R-:W-:Y:S02]  /*67400*/  ULDC UR6, c[0x0][0x22c] ;  /* 0x00008b0000067ab9 */ /* 0x000fe40000000800 */
[C---:B------:R-:W-:Y:S02]  /*67410*/  ISETP.LT.AND P4, PT, R5.reuse, UR4, !P5 ;  /* 0x0000000405007c0c */ /* 0x040fe4000ef81270 */
[----:B------:R-:W-:Y:S02]  /*67420*/  ISETP.LT.AND P5, PT, R6, UR4, !P5 ;  /* 0x0000000406007c0c */ /* 0x000fe4000efa1270 */
[----:B------:R-:W-:Y:S01]  /*67430*/  ISETP.GE.AND P3, PT, R0, UR6, PT ;  /* 0x0000000600007c0c */ /* 0x000fe2000bf66270 */
[----:B------:R-:W-:Y:S01]  /*67440*/  VIADD R0, R4, 0x1da ;  /* 0x000001da04007836 */ /* 0x000fe20000000000 */
[----:B------:R-:W-:Y:S01]  /*67450*/  ULDC UR6, c[0x0][0x22c] ;  /* 0x00008b0000067ab9 */ /* 0x000fe20000000800 */
[----:B------:R-:W-:Y:S01]  /*67460*/  IMAD.WIDE R10, R192, 0x2, R66 ;  /* 0x00000002c00a7825 */ /* 0x000fe200078e0242 */
[----:B------:R-:W-:-:S02]  /*67470*/  ISETP.LT.AND P6, PT, R5, UR4, !P3 ;  /* 0x0000000405007c0c */ /* 0x000fc4000dfc1270 */
[----:B------:R-:W-:Y:S01]  /*67480*/  ISETP.LT.AND P3, PT, R6, UR4, !P3 ;  /* 0x0000000406007c0c */ /* 0x000fe2000df61270 */
[----:B------:R-:W-:Y:S01]  /*67490*/  IMAD.WIDE R2, R192, 0x2, R64 ;  /* 0x00000002c0027825 */ /* 0x000fe200078e0240 */
[----:B------:R-:W-:Y:S02]  /*674a0*/  PRMT R7, R152, 0x7632, R7 ;  /* 0x0000763298077816 */ /* 0x000fe40000000007 */
[----:B------:R-:W-:Y:S01]  /*674b0*/  ISETP.GE.AND P2, PT, R0, UR6, PT ;  /* 0x0000000600007c0c */ /* 0x000fe2000bf46270 */
[----:B------:R4:W-:Y:S01]  /*674c0*/  @P4 STG.E.U16 desc[UR8][R10.64], R152 ;  /* 0x000000980a004986 */ /* 0x0009e2000c101508 */
[----:B------:R-:W-:Y:S02]  /*674d0*/  PRMT R9, R156, 0x7632, R9 ;  /* 0x000076329c097816 */ /* 0x000fe40000000009 */
[----:B------:R-:W-:Y:S01]  /*674e0*/  ISETP.LT.AND P4, PT, R5, UR4, !P2 ;  /* 0x0000000405007c0c */ /* 0x000fe2000d781270 */
[----:B------:R0:W-:Y:S01]  /*674f0*/  @P5 STG.E.U16 desc[UR8][R2.64], R7 ;  /* 0x0000000702005986 */ /* 0x0001e2000c101508 */
[----:B------:R-:W-:-:S03]  /*67500*/  ISETP.LT.AND P5, PT, R6, UR4, !P2 ;  /* 0x0000000406007c0c */ /* 0x000fc6000d7a1270 */
[----:B------:R-:W-:Y:S01]  /*67510*/  @P6 STG.E.U16 desc[UR8][R12.64], R156 ;  /* 0x0000009c0c006986 */ /* 0x000fe2000c101508 */
[----:B------:R-:W-:-:S03]  /*67520*/  ISETP.LT.AND P6, PT, R5, UR4, !P0 ;  /* 0x0000000405007c0c */ /* 0x000fc6000c7c1270 */
[----:B------:R1:W-:Y:S01]  /*67530*/  @P3 STG.E.U16 desc[UR8][R14.64], R9 ;  /* 0x000000090e003986 */ /* 0x0003e2000c101508 */
[----:B----4-:R-:W-:Y:S01]  /*67540*/  IMAD.WIDE R10, R194, 0x2, R64 ;  /* 0x00000002c20a7825 */ /* 0x010fe200078e0240 */
[----:B0-----:R-:W-:-:S03]  /*67550*/  PRMT R3, R153, 0x7632, R3 ;  /* 0x0000763299037816 */ /* 0x001fc60000000003 */
[--C-:B-1----:R-:W-:Y:S02]  /*67560*/  IMAD.WIDE R8, R194, 0x2, R66.reuse ;  /* 0x00000002c2087825 */ /* 0x102fe400078e0242 */
[----:B------:R-:W4:Y:S04]  /*67570*/  LDL.LU R194, [R1+0xd70] ;  /* 0x000d700001c27983 */ /* 0x000f280000300800 */
[----:B------:R-:W-:Y:S04]  /*67580*/  @P4 STG.E.U16 desc[UR8][R8.64], R153 ;  /* 0x0000009908004986 */ /* 0x000fe8000c101508 */
[----:B------:R2:W-:Y:S02]  /*67590*/  @P5 STG.E.U16 desc[UR8][R10.64], R3 ;  /* 0x000000030a005986 */ /* 0x0005e4000c101508 */
[----:B--2---:R-:W-:-:S04]  /*675a0*/  IMAD.WIDE R2, R195, 0x2, R66 ;  /* 0x00000002c3027825 */ /* 0x004fc800078e0242 */
[----:B------:R-:W-:Y:S02]  /*675b0*/  IMAD.WIDE R12, R195, 0x2, R64 ;  /* 0x00000002c30c7825 */ /* 0x000fe400078e0240 */
[----:B------:R-:W2:Y:S04]  /*675c0*/  LDL.LU R195, [R1+0xd68] ;  /* 0x000d680001c37983 */ /* 0x000ea80000300800 */
[----:B------:R3:W-:Y:S04]  /*675d0*/  @P6 STG.E.U16 desc[UR8][R2.64], R157 ;  /* 0x0000009d02006986 */ /* 0x0007e8000c101508 */
[----:B------:R-:W2:Y:S01]  /*675e0*/  LDL.LU R192, [R1+0xd54] ;  /* 0x000d540001c07983 */ /* 0x000ea20000300800 */
[----:B---3--:R-:W-:-:S04]  /*675f0*/  IMAD.WIDE R2, R190, 0x2, R66 ;  /* 0x00000002be027825 */ /* 0x008fc800078e0242 */
[----:B------:R-:W-:Y:S02]  /*67600*/  IMAD.WIDE R14, R190, 0x2, R64 ;  /* 0x00000002be0e7825 */ /* 0x000fe400078e0240 */
[----:B------:R-:W3:Y:S01]  /*67610*/  LDL.LU R190, [R1+0xd4c] ;  /* 0x000d4c0001be7983 */ /* 0x000ee20000300800 */
[----:B------:R-:W-:Y:S01]  /*67620*/  ISETP.LT.AND P0, PT, R6, UR4, !P0 ;  /* 0x0000000406007c0c */ /* 0x000fe2000c701270 */
[----:B------:R-:W-:Y:S01]  /*67630*/  VIADD R0, R4, 0x1dd ;  /* 0x000001dd04007836 */ /* 0x000fe20000000000 */
[----:B------:R-:W-:Y:S02]  /*67640*/  ISETP.LT.AND P5, PT, R5, UR4, !P1 ;  /* 0x0000000405007c0c */ /* 0x000fe4000cfa1270 */
[----:B------:R-:W-:Y:S02]  /*67650*/  PRMT R7, R157, 0x7632, R7 ;  /* 0x000076329d077816 */ /* 0x000fe40000000007 */
[----:B------:R-:W-:Y:S01]  /*67660*/  ISETP.GE.AND P2, PT, R0, UR5, PT ;  /* 0x0000000500007c0c */ /* 0x000fe2000bf46270 */
[----:B------:R-:W-:Y:S01]  /*67670*/  VIADD R0, R4, 0x1de ;  /* 0x000001de04007836 */ /* 0x000fe20000000000 */
[----:B------:R-:W-:Y:S01]  /*67680*/  ISETP.LT.AND P1, PT, R6, UR4, !P1 ;  /* 0x0000000406007c0c */ /* 0x000fe2000cf21270 */
[----:B------:R-:W-:-:S04]  /*67690*/  IMAD.WIDE R8, R193, 0x2, R66 ;  /* 0x00000002c1087825 */ /* 0x000fc800078e0242 */
[----:B------:R0:W-:Y:S01]  /*676a0*/  @P0 STG.E.U16 desc[UR8][R12.64], R7 ;  /* 0x000000070c000986 */ /* 0x0001e2000c101508 */
[----:B------:R-:W-:Y:S02]  /*676b0*/  ISETP.LT.AND P0, PT, R5, UR4, !P2 ;  /* 0x0000000405007c0c */ /* 0x000fe4000d701270 */
[----:B------:R-:W-:Y:S02]  /*676c0*/  ISETP.LT.AND P2, PT, R6, UR4, !P2 ;  /* 0x0000000406007c0c */ /* 0x000fe4000d741270 */
[----:B------:R-:W-:Y:S01]  /*676d0*/  ISETP.GE.AND P3, PT, R0, UR5, PT ;  /* 0x0000000500007c0c */ /* 0x000fe2000bf66270 */
[----:B------:R-:W-:Y:S01]  /*676e0*/  VIADD R0, R4, 0x1df ;  /* 0x000001df04007836 */ /* 0x000fe20000000000 */
[----:B------:R1:W-:Y:S01]  /*676f0*/  @P5 STG.E.U16 desc[UR8][R8.64], R154 ;  /* 0x0000009a08005986 */ /* 0x0003e2000c101508 */
[----:B------:R-:W-:Y:S01]  /*67700*/  IMAD.WIDE R10, R193, 0x2, R64 ;  /* 0x00000002c10a7825 */ /* 0x000fe200078e0240 */
[----:B------:R-:W-:Y:S02]  /*67710*/  ISETP.LT.AND P5, PT, R5, UR4, !P3 ;  /* 0x0000000405007c0c */ /* 0x000fe4000dfa1270 */
[----:B------:R-:W-:-:S02]  /*67720*/  ISETP.LT.AND P3, PT, R6, UR4, !P3 ;  /* 0x0000000406007c0c */ /* 0x000fc4000df61270 */
[----:B0-----:R-:W-:Y:S02]  /*67730*/  PRMT R13, R158, 0x7632, R13 ;  /* 0x000076329e0d7816 */ /* 0x001fe4000000000d */
[----:B------:R-:W-:Y:S02]  /*67740*/  ISETP.GE.AND P4, PT, R0, UR5, PT ;  /* 0x0000000500007c0c */ /* 0x000fe4000bf86270 */
[----:B-1----:R-:W-:-:S05]  /*67750*/  PRMT R9, R154, 0x7632, R9 ;  /* 0x000076329a097816 */ /* 0x002fca0000000009 */
[----:B------:R4:W-:Y:S04]  /*67760*/  @P1 STG.E.U16 desc[UR8][R10.64], R9 ;  /* 0x000000090a001986 */ /* 0x0009e8000c101508 */
[----:B------:R0:W-:Y:S04]  /*67770*/  @P0 STG.E.U16 desc[UR8][R2.64], R158 ;  /* 0x0000009e02000986 */ /* 0x0001e8000c101508 */
[----:B------:R1:W-:Y:S01]  /*67780*/  @P2 STG.E.U16 desc[UR8][R14.64], R13 ;  /* 0x0000000d0e002986 */ /* 0x0003e2000c101508 */
[----:B------:R-:W-:Y:S01]  /*67790*/  ISETP.LT.AND P2, PT, R5, UR4, !P4 ;  /* 0x0000000405007c0c */ /* 0x000fe2000e741270 */
[----:B----4-:R-:W-:Y:S01]  /*677a0*/  IMAD.WIDE R8, R194, 0x2, R66 ;  /* 0x00000002c2087825 */ /* 0x010fe200078e0242 */
[----:B0-----:R-:W-:-:S03]  /*677b0*/  PRMT R3, R155, 0x7632, R3 ;  /* 0x000076329b037816 */ /* 0x001fc60000000003 */
[----:B-1----:R-:W-:Y:S02]  /*677c0*/  IMAD.WIDE R12, R194, 0x2, R64 ;  /* 0x00000002c20c7825 */ /* 0x002fe400078e0240 */
        /* <DEDUP_REMOVED lines=10> */
[----:B------:R-:W3:Y:S02]  /*67870*/  LDL.LU R190, [R1+0xd14] ;  /* 0x000d140001be7983 */ /* 0x000ee40000300800 */
[----:B------:R-:W-:Y:S01]  /*67880*/  VIADD R0, R4, 0x1e0 ;  /* 0x000001e004007836 */ /* 0x000fe20000000000 */
[----:B------:R-:W-:-:S04]  /*67890*/  ISETP.LT.AND P4, PT, R6, UR4, !P4 ;  /* 0x0000000406007c0c */ /* 0x000fc8000e781270 */
[----:B------:R-:W-:Y:S01]  /*678a0*/  ISETP.GE.AND P6, PT, R0, UR5, PT ;  /* 0x0000000500007c0c */ /* 0x000fe2000bfc6270 */
[----:B------:R-:W-:-:S03]  /*678b0*/  VIADD R0, R4, 0x1e1 ;  /* 0x000001e104007836 */ /* 0x000fc60000000000 */
[----:B------:R-:W-:Y:S02]  /*678c0*/  ISETP.LT.AND P5, PT, R5, UR4, !P6 ;  /* 0x0000000405007c0c */ /* 0x000fe4000f7a1270 */
[----:B------:R-:W-:Y:S02]  /*678d0*/  PRMT R7, R159, 0x7632, R7 ;  /* 0x000076329f077816 */ /* 0x000fe40000000007 */
[----:B------:R-:W-:Y:S01]  /*678e0*/  ISETP.LT.AND P6, PT, R6, UR4, !P6 ;  /* 0x0000000406007c0c */ /* 0x000fe2000f7c1270 */
[----:B------:R-:W-:Y:S01]  /*678f0*/  IMAD.WIDE R8, R192, 0x2, R66 ;  /* 0x00000002c0087825 */ /* 0x000fe200078e0242 */
[----:B------:R-:W-:Y:S01]  /*67900*/  ISETP.GE.AND P1, PT, R0, UR5, PT ;  /* 0x0000000500007c0c */ /* 0x000fe2000bf26270 */
[----:B------:R-:W-:Y:S02]  /*67910*/  @P4 STG.E.U16 desc[UR8][R10.64], R7 ;  /* 0x000000070a004986 */ /* 0x000fe4000c101508 */
[----:B------:R-:W-:Y:S01]  /*67920*/  VIADD R0, R4, 0x1e2 ;  /* 0x000001e204007836 */ /* 0x000fe20000000000 */
[----:B------:R-:W-:Y:S01]  /*67930*/  ISETP.LT.AND P4, PT, R5, UR4, !P1 ;  /* 0x0000000405007c0c */ /* 0x000fe2000cf81270 */
[----:B------:R-:W-:Y:S01]  /*67940*/  IMAD.WIDE R12, R192, 0x2, R64 ;  /* 0x00000002c00c7825 */ /* 0x000fe200078e0240 */
[----:B------:R-:W-:Y:S01]  /*67950*/  ISETP.LT.AND P1, PT, R6, UR4, !P1 ;  /* 0x0000000406007c0c */ /* 0x000fe2000cf21270 */
[----:B------:R0:W-:Y:S01]  /*67960*/  @P5 STG.E.U16 desc[UR8][R8.64], R160 ;  /* 0x000000a008005986 */ /* 0x0001e2000c101508 */
[----:B------:R-:W-:Y:S01]  /*67970*/  ISETP.GE.AND P0, PT, R0, UR5, PT ;  /* 0x0000000500007c0c */ /* 0x000fe2000bf06270 */
[----:B------:R-:W-:-:S03]  /*67980*/  VIADD R0, R4, 0x1e3 ;  /* 0x000001e304007836 */ /* 0x000fc60000000000 */
[----:B------:R-:W-:Y:S02]  /*67990*/  ISETP.LT.AND P5, PT, R5, UR4, !P0 ;  /* 0x0000000405007c0c */ /* 0x000fe4000c7a1270 */
[----:B0-----:R-:W-:Y:S02]  /*679a0*/  PRMT R9, R160, 0x7632, R9 ;  /* 0x00007632a0097816 */ /* 0x001fe40000000009 */
[----:B------:R-:W-:-:S03]  /*679b0*/  PRMT R11, R164, 0x7632, R11 ;  /* 0x00007632a40b7816 */ /* 0x000fc6000000000b */
[----:B------:R4:W-:Y:S01]  /*679c0*/  @P6 STG.E.U16 desc[UR8][R12.64], R9 ;  /* 0x000000090c006986 */ /* 0x0009e2000c101508 */
[----:B------:R-:W-:Y:S02]  /*679d0*/  ISETP.LT.AND P6, PT, R6, UR4, !P0 ;  /* 0x0000000406007c0c */ /* 0x000fe4000c7c1270 */
[----:B------:R-:W-:Y:S01]  /*679e0*/  ISETP.GE.AND P3, PT, R0, UR5, PT ;  /* 0x0000000500007c0c */ /* 0x000fe2000bf66270 */
[----:B------:R0:W-:Y:S03]  /*679f0*/  @P4 STG.E.U16 desc[UR8][R2.64], R164 ;  /* 0x000000a402004986 */ /* 0x0001e6000c101508 */
[----:B------:R-:W-:Y:S01]  /*67a00*/  ISETP.LT.AND P4, PT, R5, UR4, !P3 ;  /* 0x0000000405007c0c */ /* 0x000fe2000df81270 */
[----:B------:R1:W-:Y:S01]  /*67a10*/  @P1 STG.E.U16 desc[UR8][R14.64], R11 ;  /* 0x0000000b0e001986 */ /* 0x0003e2000c101508 */
        /* <DEDUP_REMOVED lines=88> */
[----:B------:R-:W2:Y:S02]  /*67fa0*/  LDL.LU R195, [R1+0xc94] ;  /* 0x000c940001c37983 */ /* 0x000ea40000300800 */
[C---:B------:R-:W-:Y:S02]  /*67fb0*/  IMAD.WIDE R8, R193.reuse, 0x2, R66 ;  /* 0x00000002c1087825 */ /* 0x040fe400078e0242 */
[----:B------:R3:W-:Y:S02]  /*67fc0*/  @P5 STG.E.U16 desc[UR8][R2.64], R173 ;  /* 0x000000ad02005986 */ /* 0x0007e4000c101508 */
[----:B------:R-:W-:Y:S02]  /*67fd0*/  IMAD.WIDE R10, R193, 0x2, R64 ;  /* 0x00000002c10a7825 */ /* 0x000fe400078e0240 */
[----:B------:R-:W2:Y:S02]  /*67fe0*/  LDL.LU R193, [R1+0xc88] ;  /* 0x000c880001c17983 */ /* 0x000ea40000300800 */
        /* <DEDUP_REMOVED lines=9> */
[----:B------:R-:W-:Y:S02]  /*68080*/  ISETP.LT.AND P3, PT, R6, UR4, !P3 ;  /* 0x0000000406007c0c */ /* 0x000fe4000df61270 */
[----:B------:R-:W-:Y:S01]  /*68090*/  ISETP.GE.AND P0, PT, R0, UR5, PT ;  /* 0x0000000500007c0c */ /* 0x000fe2000bf06270 */
[----:B------:R-:W-:Y:S01]  /*680a0*/  VIADD R0, R4, 0x1ee ;  /* 0x000001ee04007836 */ /* 0x000fe20000000000 */
[----:B------:R-:W-:Y:S02]  /*680b0*/  @P2 STG.E.U16 desc[UR8][R12.64], R7 ;  /* 0x000000070c002986 */ /* 0x000fe4000c101508 */
[----:B------:R-:W-:-:S02]  /*680c0*/  ISETP.LT.AND P2, PT, R5, UR4, !P0 ;  /* 0x0000000405007c0c */ /* 0x000fc4000c741270 */
        /* <DEDUP_REMOVED lines=43> */
[----:B------:R-:W-:-:S02]  /*68380*/  VIADD R0, R4, 0x1f3 ;  /* 0x000001f304007836 */ /* 0x000fc40000000000 */
[----:B------:R-:W3:Y:S01]  /*68390*/  LDL.LU R193, [R1+0xc4c] ;  /* 0x000c4c0001c17983 */ /* 0x000ee20000300800 */
[----:B------:R-:W-:Y:S02]  /*683a0*/  ISETP.LT.AND P6, PT, R5, UR4, !P0 ;  /* 0x0000000405007c0c */ /* 0x000fe4000c7c1270 */
[----:B0-----:R-:W-:Y:S02]  /*683b0*/  PRMT R9, R176, 0x7632, R9 ;  /* 0x00007632b0097816 */ /* 0x001fe40000000009 */
[----:B------:R-:W-:-:S03]  /*683c0*/  ISETP.GE.AND P3, PT, R0, UR5, PT ;  /* 0x0000000500007c0c */ /* 0x000fc6000bf66270 */
[----:B------:R4:W-:Y:S01]  /*683d0*/  @P5 STG.E.U16 desc[UR8][R12.64], R9 ;  /* 0x000000090c005986 */ /* 0x0009e2000c101508 */
[----:B------:R-:W-:Y:S02]  /*683e0*/  ISETP.LT.AND P5, PT, R6, UR4, !P0 ;  /* 0x0000000406007c0c */ /* 0x000fe4000c7a1270 */
[----:B------:R-:W-:Y:S01]  /*683f0*/  PRMT R11, R180, 0x7632, R11 ;  /* 0x00007632b40b7816 */ /* 0x000fe2000000000b */
[----:B------:R0:W-:Y:S01]  /*68400*/  @P4 STG.E.U16 desc[UR8][R2.64], R180 ;  /* 0x000000b402004986 */ /* 0x0001e2000c101508 */
[----:B------:R-:W-:Y:S02]  /*68410*/  ISETP.LT.AND P4, PT, R5, UR4, !P3 ;  /* 0x0000000405007c0c */ /* 0x000fe4000df81270 */
[----:B------:R-:W-:Y:S01]  /*68420*/  ISETP.LT.AND P3, PT, R6, UR4, !P3 ;  /* 0x0000000406007c0c */ /* 0x000fe2000df61270 */
[----:B------:R1:W-:Y:S01]  /*68430*/  @P1 STG.E.U16 desc[UR8][R14.64], R11 ;  /* 0x0000000b0e001986 */ /* 0x0003e2000c101508 */
[----:B----4-:R-:W-:Y:S01]  /*68440*/  IMAD.WIDE R8, R194, 0x2, R66 ;  /* 0x00000002c2087825 */ /* 0x010fe200078e0242 */
[----:B0-----:R-:W-:-:S03]  /*68450*/  PRMT R3, R177, 0x7632, R3 ;  /* 0x00007632b1037816 */ /* 0x001fc60000000003 */
[----:B-1----:R-:W-:Y:S01]  /*68460*/  IMAD.WIDE R10, R194, 0x2, R64 ;  /* 0x00000002c20a7825 */ /* 0x002fe200078e0240 */
[----:B------:R0:W-:Y:S04]  /*68470*/  @P6 STG.E.U16 desc[UR8][R8.64], R177 ;  /* 0x000000b108006986 */ /* 0x0001e8000c101508 */
[----:B------:R2:W-:Y:S04]  /*68480*/  @P5 STG.E.U16 desc[UR8][R10.64], R3 ;  /* 0x000000030a005986 */ /* 0x0005e8000c101508 */
[----:B------:R-:W4:Y:S01]  /*68490*/  LDL.LU R194, [R1+0xc3c] ;  /* 0x000c3c0001c27983 */ /* 0x000f220000300800 */
[----:B0-----:R-:W-:Y:S01]  /*684a0*/  PRMT R9, R181, 0x7632, R9 ;  /* 0x00007632b5097816 */ /* 0x001fe20000000009 */
[----:B--2---:R-:W-:-:S04]  /*684b0*/  IMAD.WIDE R2, R195, 0x2, R66 ;  /* 0x00000002c3027825 */ /* 0x004fc800078e0242 */
[----:B------:R-:W-:Y:S01]  /*684c0*/  IMAD.WIDE R12, R195, 0x2, R64 ;  /* 0x00000002c30c7825 */ /* 0x000fe200078e0240 */
[----:B------:R-:W-:Y:S04]  /*684d0*/  @P4 STG.E.U16 desc[UR8][R2.64], R181 ;  /* 0x000000b502004986 */ /* 0x000fe8000c101508 */
[----:B------:R-:W2:Y:S04]  /*684e0*/  LDL.LU R195, [R1+0xc30] ;  /* 0x000c300001c37983 */ /* 0x000ea80000300800 */
[----:B------:R3:W-:Y:S02]  /*684f0*/  @P3 STG.E.U16 desc[UR8][R12.64], R9 ;  /* 0x000000090c003986 */ /* 0x0007e4000c101508 */
[----:B---3--:R-:W-:-:S04]  /*68500*/  IMAD.WIDE R8, R190, 0x2, R66 ;  /* 0x00000002be087825 */ /* 0x008fc800078e0242 */
[----:B------:R-:W-:Y:S02]  /*68510*/  IMAD.WIDE R10, R190, 0x2, R64 ;  /* 0x00000002be0a7825 */ /* 0x000fe400078e0240 */
[----:B------:R-:W3:Y:S02]  /*68520*/  LDL.LU R190, [R1+0xc20] ;  /* 0x000c200001be7983 */ /* 0x000ee40000300800 */
[----:B------:R-:W-:Y:S02]  /*68530*/  VIADD R0, R4, 0x1f4 ;  /* 0x000001f404007836 */ /* 0x000fe40000000000 */
[----:B------:R-:W3:Y:S03]  /*68540*/  LDL.LU R58, [R1+0xc18] ;  /* 0x000c1800013a7983 */ /* 0x000ee60000300800 */
[----:B------:R-:W-:Y:S01]  /*68550*/  ISETP.GE.AND P2, PT, R0, UR5, PT ;  /* 0x0000000500007c0c */ /* 0x000fe2000bf46270 */
[----:B------:R-:W-:-:S03]  /*68560*/  VIADD R0, R4, 0x1f5 ;  /* 0x000001f504007836 */ /* 0x000fc60000000000 */
[C---:B------:R-:W-:Y:S02]  /*68570*/  ISETP.LT.AND P6, PT, R5.reuse, UR4, !P2 ;  /* 0x0000000405007c0c */ /* 0x040fe4000d7c1270 */
[----:B------:R-:W-:Y:S02]  /*68580*/  ISETP.GE.AND P0, PT, R0, UR5, PT ;  /* 0x0000000500007c0c */ /* 0x000fe4000bf06270 */
[----:B------:R-:W-:Y:S01]  /*68590*/  ISETP.LT.AND P2, PT, R6, UR4, !P2 ;  /* 0x0000000406007c0c */ /* 0x000fe2000d741270 */
[C---:B------:R-:W-:Y:S01]  /*685a0*/  VIADD R7, R4.reuse, 0x1f7 ;  /* 0x000001f704077836 */ /* 0x040fe20000000000 */
[----:B------:R-:W-:Y:S01]  /*685b0*/  ISETP.LT.AND P3, PT, R5, UR4, !P0 ;  /* 0x0000000405007c0c */ /* 0x000fe2000c761270 */
[----:B------:R-:W-:Y:S02]  /*685c0*/  VIADD R0, R4, 0x1f6 ;  /* 0x000001f604007836 */ /* 0x000fe40000000000 */
[----:B------:R-:W-:Y:S01]  /*685d0*/  IMAD.WIDE R14, R192, 0x2, R66 ;  /* 0x00000002c00e7825 */ /* 0x000fe200078e0242 */
[----:B------:R-:W-:-:S02]  /*685e0*/  ISETP.GE.AND P5, PT, R7, UR5, PT ;  /* 0x0000000507007c0c */ /* 0x000fc4000bfa6270 */
[----:B------:R-:W-:Y:S01]  /*685f0*/  PRMT R7, R178, 0x7632, R7 ;  /* 0x00007632b2077816 */ /* 0x000fe20000000007 */
[----:B------:R-:W-:Y:S01]  /*68600*/  IMAD.WIDE R2, R192, 0x2, R64 ;  /* 0x00000002c0027825 */ /* 0x000fe200078e0240 */
[----:B------:R-:W-:Y:S01]  /*68610*/  ISETP.GE.AND P1, PT, R0, UR5, PT ;  /* 0x0000000500007c0c */ /* 0x000fe2000bf26270 */
[----:B------:R-:W-:Y:S01]  /*68620*/  @P6 STG.E.U16 desc[UR8][R14.64], R178 ;  /* 0x000000b20e006986 */ /* 0x000fe2000c101508 */
[----:B------:R-:W-:Y:S01]  /*68630*/  ISETP.LT.AND P0, PT, R6, UR4, !P0 ;  /* 0x0000000406007c0c */ /* 0x000fe2000c701270 */
[----:B------:R-:W-:Y:S02]  /*68640*/  IMAD.WIDE R12, R193, 0x2, R66 ;  /* 0x00000002c10c7825 */ /* 0x000fe400078e0242 */
[----:B------:R0:W-:Y:S01]  /*68650*/  @P2 STG.E.U16 desc[UR8][R2.64], R7 ;  /* 0x0000000702002986 */ /* 0x0001e2000c101508 */
[----:B------:R-:W-:-:S03]  /*68660*/  ISETP.LT.AND P6, PT, R5, UR4, !P1 ;  /* 0x0000000405007c0c */ /* 0x000fc6000cfc1270 */
[----:B------:R-:W3:Y:S01]  /*68670*/  LDL.LU R192, [R1+0xc08] ;  /* 0x000c080001c07983 */ /* 0x000ee20000300800 */
[----:B------:R-:W-:-:S03]  /*68680*/  ISETP.LT.AND P1, PT, R6, UR4, !P1 ;  /* 0x0000000406007c0c */ /* 0x000fc6000cf21270 */
[----:B------:R4:W-:Y:S01]  /*68690*/  @P3 STG.E.U16 desc[UR8][R8.64], R182 ;  /* 0x000000b608003986 */ /* 0x0009e2000c101508 */
[----:B------:R-:W-:Y:S01]  /*686a0*/  ISETP.LT.AND P3, PT, R5, UR4, !P5 ;  /* 0x0000000405007c0c */ /* 0x000fe2000ef61270 */
[----:B0-----:R-:W-:Y:S02]  /*686b0*/  IMAD.WIDE R2, R193, 0x2, R64 ;  /* 0x00000002c1027825 */ /* 0x001fe400078e0240 */
[----:B------:R-:W3:Y:S01]  /*686c0*/  LDL.LU R193, [R1+0xc00] ;  /* 0x000c000001c17983 */ /* 0x000ee20000300800 */
[----:B------:R-:W-:Y:S02]  /*686d0*/  ISETP.LT.AND P5, PT, R6, UR4, !P5 ;  /* 0x0000000406007c0c */ /* 0x000fe4000efa1270 */
[----:B------:R-:W-:Y:S02]  /*686e0*/  PRMT R15, R182, 0x7632, R15 ;  /* 0x00007632b60f7816 */ /* 0x000fe4000000000f */
[----:B------:R-:W-:Y:S02]  /*686f0*/  PRMT R7, R179, 0x7632, R7 ;  /* 0x00007632b3077816 */ /* 0x000fe40000000007 */
[----:B------:R-:W-:Y:S01]  /*68700*/  PRMT R14, R183, 0x7632, R14 ;  /* 0x00007632b70e7816 */ /* 0x000fe2000000000e */
[----:B------:R0:W-:Y:S04]  /*68710*/  @P0 STG.E.U16 desc[UR8][R10.64], R15 ;  /* 0x0000000f0a000986 */ /* 0x0001e8000c101508 */
[----:B------:R2:W-:Y:S04]  /*68720*/  @P6 STG.E.U16 desc[UR8][R12.64], R179 ;  /* 0x000000b30c006986 */ /* 0x0005e8000c101508 */
[----:B------:R1:W-:Y:S01]  /*68730*/  @P1 STG.E.U16 desc[UR8][R2.64], R7 ;  /* 0x0000000702001986 */ /* 0x0003e2000c101508 */
[----:B----4-:R-:W-:-:S04]  /*68740*/  IMAD.WIDE R8, R194, 0x2, R66 ;  /* 0x00000002c2087825 */ /* 0x010fc800078e0242 */
[----:B0-----:R-:W-:Y:S01]  /*68750*/  IMAD.WIDE R10, R194, 0x2, R64 ;  /* 0x00000002c20a7825 */ /* 0x001fe200078e0240 */
[----:B------:R3:W-:Y:S04]  /*68760*/  @P3 STG.E.U16 desc[UR8][R8.64], R183 ;  /* 0x000000b708003986 */ /* 0x0007e8000c101508 */
[----:B------:R-:W4:Y:S04]  /*68770*/  LDL.LU R194, [R1+0xadc] ;  /* 0x000adc0001c27983 */ /* 0x000f280000300800 */
[----:B------:R0:W-:Y:S01]  /*68780*/  @P5 STG.E.U16 desc[UR8][R10.64], R14 ;  /* 0x0000000e0a005986 */ /* 0x0001e2000c101508 */
[----:B--2---:R-:W-:-:S04]  /*68790*/  IMAD.WIDE R12, R195, 0x2, R66 ;  /* 0x00000002c30c7825 */ /* 0x004fc800078e0242 */
[----:B-1----:R-:W-:Y:S02]  /*687a0*/  IMAD.WIDE R2, R195, 0x2, R64 ;  /* 0x00000002c3027825 */ /* 0x002fe400078e0240 */
[----:B------:R-:W2:Y:S02]  /*687b0*/  LDL.LU R195, [R1+0xad4] ;  /* 0x000ad40001c37983 */ /* 0x000ea40000300800 */
[----:B---3--:R-:W-:-:S04]  /*687c0*/  IMAD.WIDE R8, R190, 0x2, R66 ;  /* 0x00000002be087825 */ /* 0x008fc800078e0242 */
[----:B0-----:R-:W-:Y:S02]  /*687d0*/  IMAD.WIDE R10, R190, 0x2, R64 ;  /* 0x00000002be0a7825 */ /* 0x001fe400078e0240 */
[----:B------:R-:W3:Y:S02]  /*687e0*/  LDL.LU R190, [R1+0x110c] ;  /* 0x00110c0001be7983 */ /* 0x000ee40000300800 */
[----:B------:R-:W-:-:S05]  /*687f0*/  VIADD R0, R4, 0x1f8 ;  /* 0x000001f804007836 */ /* 0x000fca0000000000 */
[----:B------:R-:W-:Y:S01]  /*68800*/  ISETP.GE.AND P4, PT, R0, UR5, PT ;  /* 0x0000000500007c0c */ /* 0x000fe2000bf86270 */
[----:B------:R-:W-:-:S03]  /*68810*/  VIADD R0, R4, 0x1f9 ;  /* 0x000001f904007836 */ /* 0x000fc60000000000 */
[----:B------:R-:W-:Y:S02]  /*68820*/  ISETP.LT.AND P6, PT, R5, UR4, !P4 ;  /* 0x0000000405007c0c */ /* 0x000fe4000e7c1270 */
[----:B------:R-:W-:Y:S01]  /*68830*/  ISETP.GE.AND P2, PT, R0, UR5, PT ;  /* 0x0000000500007c0c */ /* 0x000fe2000bf46270 */
[----:B------:R-:W-:Y:S01]  /*68840*/  VIADD R0, R4, 0x1fa ;  /* 0x000001fa04007836 */ /* 0x000fe20000000000 */
[----:B------:R-:W-:-:S04]  /*68850*/  ISETP.LT.AND P4, PT, R6, UR4, !P4 ;  /* 0x0000000406007c0c */ /* 0x000fc8000e781270 */
[----:B------:R-:W-:Y:S01]  /*68860*/  ISETP.GE.AND P0, PT, R0, UR5, PT ;  /* 0x0000000500007c0c */ /* 0x000fe2000bf06270 */
[----:B------:R-:W-:Y:S01]  /*68870*/  VIADD R0, R4, 0x1fb ;  /* 0x000001fb04007836 */ /* 0x000fe20000000000 */
[C---:B------:R-:W-:Y:S02]  /*68880*/  ISETP.LT.AND P5, PT, R5.reuse, UR4, !P2 ;  /* 0x0000000405007c0c */ /* 0x040fe4000d7a1270 */
[----:B------:R-:W-:Y:S01]  /*68890*/  ISETP.LT.AND P3, PT, R6, UR4, !P2 ;  /* 0x0000000406007c0c */ /* 0x000fe2000d761270 */
[----:B------:R0:W-:Y:S01]  /*688a0*/  @P6 STG.E.U16 desc[UR8][R12.64], R184 ;  /* 0x000000b80c006986 */ /* 0x0001e2000c101508 */
[----:B------:R-:W-:Y:S01]  /*688b0*/  ISETP.GE.AND P1, PT, R0, UR5, PT ;  /* 0x0000000500007c0c */ /* 0x000fe2000bf26270 */
[----:B------:R-:W-:Y:S01]  /*688c0*/  VIADD R0, R4, 0x1fc ;  /* 0x000001fc04007836 */ /* 0x000fe20000000000 */
[----:B------:R-:W-:Y:S02]  /*688d0*/  ISETP.LT.AND P6, PT, R5, UR4, !P0 ;  /* 0x0000000405007c0c */ /* 0x000fe4000c7c1270 */
[----:B------:R-:W-:-:S02]  /*688e0*/  PRMT R7, R184, 0x7632, R7 ;  /* 0x00007632b8077816 */ /* 0x000fc40000000007 */
[----:B------:R-:W-:Y:S01]  /*688f0*/  ISETP.GE.AND P2, PT, R0, UR5, PT ;  /* 0x0000000500007c0c */ /* 0x000fe2000bf46270 */
[----:B------:R-:W-:Y:S01]  /*68900*/  VIADD R0, R4, 0x1fd ;  /* 0x000001fd04007836 */ /* 0x000fe20000000000 */
[----:B------:R-:W-:Y:S01]  /*68910*/  PRMT R14, R16, 0x7632, R14 ;  /* 0x00007632100e7816 */ /* 0x000fe2000000000e */
[----:B------:R1:W-:Y:S01]  /*68920*/  @P4 STG.E.U16 desc[UR8][R2.64], R7 ;  /* 0x0000000702004986 */ /* 0x0003e2000c101508 */
[----:B0-----:R-:W-:Y:S01]  /*68930*/  IMAD.WIDE R12, R58, 0x2, R66 ;  /* 0x000000023a0c7825 */ /* 0x001fe200078e0242 */
[----:B------:R-:W-:Y:S02]  /*68940*/  ISETP.LT.AND P0, PT, R6, UR4, !P0 ;  /* 0x0000000406007c0c */ /* 0x000fe4000c701270 */
[----:B------:R0:W-:Y:S01]  /*68950*/  @P5 STG.E.U16 desc[UR8][R8.64], R16 ;  /* 0x0000001008005986 */ /* 0x0001e2000c101508 */
[----:B------:R-:W-:Y:S01]  /*68960*/  ISETP.GE.AND P4, PT, R0, UR5, PT ;  /* 0x0000000500007c0c */ /* 0x000fe2000bf86270 */
[----:B------:R-:W-:Y:S01]  /*68970*/  VIADD R0, R4, 0x1fe ;  /* 0x000001fe04007836 */ /* 0x000fe20000000000 */
[----:B------:R-:W-:Y:S01]  /*68980*/  ISETP.LT.AND P5, PT, R5, UR4, !P1 ;  /* 0x0000000405007c0c */ /* 0x000fe2000cfa1270 */
[----:B------:R0:W-:Y:S01]  /*68990*/  @P3 STG.E.U16 desc[UR8][R10.64], R14 ;  /* 0x0000000e0a003986 */ /* 0x0001e2000c101508 */
[----:B------:R-:W-:-:S03]  /*689a0*/  ISETP.LT.AND P3, PT, R6, UR4, !P1 ;  /* 0x0000000406007c0c */ /* 0x000fc6000cf61270 */
[----:B------:R0:W-:Y:S01]  /*689b0*/  @P6 STG.E.U16 desc[UR8][R12.64], R185 ;  /* 0x000000b90c006986 */ /* 0x0001e2000c101508 */
[----:B------:R-:W-:Y:S01]  /*689c0*/  ISETP.LT.AND P6, PT, R5, UR4, !P2 ;  /* 0x0000000405007c0c */ /* 0x000fe2000d7c1270 */
[----:B-1----:R-:W-:Y:S01]  /*689d0*/  IMAD.WIDE R2, R58, 0x2, R64 ;  /* 0x000000023a027825 */ /* 0x002fe200078e0240 */
[----:B------:R-:W-:Y:S02]  /*689e0*/  ISETP.GE.AND P1, PT, R0, UR5, PT ;  /* 0x0000000500007c0c */ /* 0x000fe4000bf26270 */
[----:B------:R-:W-:Y:S01]  /*689f0*/  PRMT R0, R185, 0x7632, R0 ;  /* 0x00007632b9007816 */ /* 0x000fe20000000000 */
[----:B0-----:R-:W-:Y:S01]  /*68a00*/  IMAD.WIDE R8, R192, 0x2, R66 ;  /* 0x00000002c0087825 */ /* 0x001fe200078e0242 */
[----:B------:R-:W-:-:S03]  /*68a10*/  PRMT R7, R17, 0x7632, R7 ;  /* 0x0000763211077816 */ /* 0x000fc60000000007 */
[----:B------:R-:W-:Y:S01]  /*68a20*/  IMAD.WIDE R10, R192, 0x2, R64 ;  /* 0x00000002c00a7825 */ /* 0x000fe200078e0240 */
[----:B------:R0:W-:Y:S03]  /*68a30*/  @P0 STG.E.U16 desc[UR8][R2.64], R0 ;  /* 0x0000000002000986 */ /* 0x0001e6000c101508 */
[----:B------:R-:W-:Y:S01]  /*68a40*/  IMAD.WIDE R12, R193, 0x2, R66 ;  /* 0x00000002c10c7825 */ /* 0x000fe200078e0242 */
[----:B------:R1:W-:Y:S03]  /*68a50*/  @P5 STG.E.U16 desc[UR8][R8.64], R17 ;  /* 0x0000001108005986 */ /* 0x0003e6000c101508 */
[----:B------:R-:W-:Y:S01]  /*68a60*/  VIADD R4, R4, 0x1ff ;  /* 0x000001ff04047836 */ /* 0x000fe20000000000 */
[----:B------:R2:W-:Y:S01]  /*68a70*/  @P3 STG.E.U16 desc[UR8][R10.64], R7 ;  /* 0x000000070a003986 */ /* 0x0005e2000c101508 */
[----:B------:R-:W-:-:S03]  /*68a80*/  ISETP.LT.AND P2, PT, R6, UR4, !P2 ;  /* 0x0000000406007c0c */ /* 0x000fc6000d741270 */
[----:B------:R2:W-:Y:S01]  /*68a90*/  @P6 STG.E.U16 desc[UR8][R12.64], R186 ;  /* 0x000000ba0c006986 */ /* 0x0005e2000c101508 */
[----:B------:R-:W-:Y:S02]  /*68aa0*/  ISETP.GE.AND P0, PT, R4, UR5, PT ;  /* 0x0000000504007c0c */ /* 0x000fe4000bf06270 */
[C---:B------:R-:W-:Y:S02]  /*68ab0*/  ISETP.LT.AND P6, PT, R5.reuse, UR4, !P4 ;  /* 0x0000000405007c0c */ /* 0x040fe4000e7c1270 */
[C---:B------:R-:W-:Y:S02]  /*68ac0*/  ISETP.LT.AND P4, PT, R6.reuse, UR4, !P4 ;  /* 0x0000000406007c0c */ /* 0x040fe4000e781270 */
[C---:B------:R-:W-:Y:S02]  /*68ad0*/  ISETP.LT.AND P5, PT, R5.reuse, UR4, !P1 ;  /* 0x0000000405007c0c */ /* 0x040fe4000cfa1270 */
[----:B------:R-:W-:Y:S02]  /*68ae0*/  ISETP.LT.AND P1, PT, R6, UR4, !P1 ;  /* 0x0000000406007c0c */ /* 0x000fe4000cf21270 */
[----:B------:R-:W-:-:S02]  /*68af0*/  ISETP.LT.AND P3, PT, R5, UR4, !P0 ;  /* 0x0000000405007c0c */ /* 0x000fc4000c761270 */
[----:B------:R-:W-:Y:S01]  /*68b00*/  ISETP.LT.AND P0, PT, R6, UR4, !P0 ;  /* 0x0000000406007c0c */ /* 0x000fe2000c701270 */
[----:B------:R-:W-:Y:S01]  /*68b10*/  IMAD.WIDE R4, R193, 0x2, R64 ;  /* 0x00000002c1047825 */ /* 0x000fe200078e0240 */
[----:B------:R-:W-:Y:S02]  /*68b20*/  PRMT R14, R186, 0x7632, R14 ;  /* 0x00007632ba0e7816 */ /* 0x000fe4000000000e */
[----:B0-----:R-:W-:Y:S01]  /*68b30*/  PRMT R0, R18, 0x7632, R0 ;  /* 0x0000763212007816 */ /* 0x001fe20000000000 */
[----:B----4-:R-:W-:Y:S01]  /*68b40*/  IMAD.WIDE R2, R194, 0x2, R66 ;  /* 0x00000002c2027825 */ /* 0x010fe200078e0242 */
[----:B------:R-:W-:-:S03]  /*68b50*/  PRMT R6, R187, 0x7632, R6 ;  /* 0x00007632bb067816 */ /* 0x000fc60000000006 */
[----:B-1----:R-:W-:Y:S01]  /*68b60*/  IMAD.WIDE R8, R194, 0x2, R64 ;  /* 0x00000002c2087825 */ /* 0x002fe200078e0240 */
[----:B------:R0:W-:Y:S04]  /*68b70*/  @P2 STG.E.U16 desc[UR8][R4.64], R14 ;  /* 0x0000000e04002986 */ /* 0x0001e8000c101508 */
[----:B------:R0:W-:Y:S04]  /*68b80*/  @P6 STG.E.U16 desc[UR8][R2.64], R18 ;  /* 0x0000001202006986 */ /* 0x0001e8000c101508 */
[----:B------:R0:W-:Y:S01]  /*68b90*/  @P4 STG.E.U16 desc[UR8][R8.64], R0 ;  /* 0x0000000008004986 */ /* 0x0001e2000c101508 */
[----:B--2---:R-:W-:-:S04]  /*68ba0*/  IMAD.WIDE R10, R195, 0x2, R66 ;  /* 0x00000002c30a7825 */ /* 0x004fc800078e0242 */
[----:B------:R-:W-:Y:S01]  /*68bb0*/  IMAD.WIDE R12, R195, 0x2, R64 ;  /* 0x00000002c30c7825 */ /* 0x000fe200078e0240 */
[----:B------:R0:W-:Y:S04]  /*68bc0*/  @P5 STG.E.U16 desc[UR8][R10.64], R187 ;  /* 0x000000bb0a005986 */ /* 0x0001e8000c101508 */
[----:B------:R0:W-:Y:S01]  /*68bd0*/  @P1 STG.E.U16 desc[UR8][R12.64], R6 ;  /* 0x000000060c001986 */ /* 0x0001e2000c101508 */
[----:B---3--:R-:W-:-:S05]  /*68be0*/  IMAD.WIDE R66, R190, 0x2, R66 ;  /* 0x00000002be427825 */ /* 0x008fca00078e0242 */
[----:B------:R0:W-:Y:S01]  /*68bf0*/  @P3 STG.E.U16 desc[UR8][R66.64], R19 ;  /* 0x0000001342003986 */ /* 0x0001e2000c101508 */
[----:B------:R-:W-:Y:S01]  /*68c00*/  IMAD.WIDE R64, R190, 0x2, R64 ;  /* 0x00000002be407825 */ /* 0x000fe200078e0240 */
[----:B------:R-:W-:Y:S06]  /*68c10*/  @!P0 EXIT ;  /* 0x000000000000894d */ /* 0x000fec0003800000 */
[----:B------:R-:W-:-:S05]  /*68c20*/  PRMT R32, R19, 0x7632, R32 ;  /* 0x0000763213207816 */ /* 0x000fca0000000020 */
[----:B------:R-:W-:Y:S01]  /*68c30*/  STG.E.U16 desc[UR8][R64.64], R32 ;  /* 0x0000002040007986 */ /* 0x000fe2000c101508 */
[----:B------:R-:W-:Y:S05]  /*68c40*/  EXIT ;  /* 0x000000000000794d */ /* 0x000fea0003800000 */
.L_x_2:
[----:B------:R-:W-:-:S00]  /*68c50*/  BRA `(.L_x_2) ;  /* 0xfffffffc00fc7947 */ /* 0x000fc0000383ffff */
[----:B------:R-:W-:-:S00]  /*68c60*/  NOP ;  /* 0x0000000000007918 */ /* 0x000fc00000000000 */
        /* <DEDUP_REMOVED lines=9> */
.L_x_3:


//--------------------- .nv.shared.matmul_kernel  --------------------------
	.section	.nv.shared.matmul_kernel,"aw",@nobits
	.sectionflags	@""
	.align	16
	.zero		1024


//--------------------- .nv.shared.reserved.0     --------------------------
	.section	.nv.shared.reserved.0,"aw",@nobits
	.weak		__nv_reservedSMEM_offset_0_alias
	.size		__nv_reservedSMEM_offset_0_alias, 0, 0
	.other		__nv_reservedSMEM_offset_0_alias,@"STO_CUDA_RESERVED_SHARED STV_DEFAULT"
__nv_reservedSMEM_offset_0_alias:
	.zero		0


//--------------------- .nv.constant0.matmul_kernel --------------------------
	.section	.nv.constant0.matmul_kernel,"a",@progbits
	.sectionflags	@""
	.align	4
.nv.constant0.matmul_kernel:
	.zero		608


//--------------------- SYMBOLS --------------------------

	.type		.nv.reservedSmem.offset0,@object
	.size		.nv.reservedSmem.offset0,0x4
